// auto-generated by cutlass_sweep.gemm — config: {"arch": "sm_90", "cluster_m": 1, "cluster_n": 1, "dtype": "int8", "dtype_b": "int8", "layout": "nt", "stages": 0, "tile_k": 64, "tile_m": 512, "tile_n": 176}
#include "cutlass/cutlass.h"
#include "cutlass/gemm/collective/collective_builder.hpp"
#include "cutlass/gemm/device/gemm_universal_adapter.h"
#include "cutlass/gemm/kernel/gemm_universal.hpp"
#include "cutlass/epilogue/collective/collective_builder.hpp"

using ElemA = int8_t;
using ElemB = int8_t;
using ElemCD = int8_t;
using Acc  = int32_t;
using TileShape    = cute::Shape<cute::_512, cute::_176, cute::_64>;
using ClusterShape = cute::Shape<cute::_1, cute::_1, cute::_1>;

using CollectiveEpilogue = typename cutlass::epilogue::collective::CollectiveBuilder<
    cutlass::arch::Sm90, cutlass::arch::OpClassTensorOp,
    TileShape, ClusterShape,
    cutlass::epilogue::collective::EpilogueTileAuto,
    Acc, Acc,
    ElemCD, cutlass::layout::RowMajor, 128 / cutlass::sizeof_bits<ElemCD>::value,
    ElemCD, cutlass::layout::RowMajor, 128 / cutlass::sizeof_bits<ElemCD>::value,
    cutlass::epilogue::collective::EpilogueScheduleAuto
  >::CollectiveOp;

using CollectiveMainloop = typename cutlass::gemm::collective::CollectiveBuilder<
    cutlass::arch::Sm90, cutlass::arch::OpClassTensorOp,
    ElemA, cutlass::layout::RowMajor, 128 / cutlass::sizeof_bits<ElemA>::value,
    ElemB, cutlass::layout::ColumnMajor, 128 / cutlass::sizeof_bits<ElemB>::value,
    Acc,
    TileShape, ClusterShape,
    cutlass::gemm::collective::StageCountAutoCarveout<static_cast<int>(sizeof(typename CollectiveEpilogue::SharedStorage))>,
    cutlass::gemm::collective::KernelScheduleAuto
  >::CollectiveOp;

using GemmKernel = cutlass::gemm::kernel::GemmUniversal<
    cute::Shape<int,int,int,int>,
    CollectiveMainloop,
    CollectiveEpilogue
>;
using Gemm = cutlass::gemm::device::GemmUniversalAdapter<GemmKernel>;

// Force the device kernel symbol into the cubin without needing a host main.
auto* _anchor = &cutlass::device_kernel<GemmKernel>;


// ===== COMPILED SASS (sm_90a) =====

	.target	sm_90a

	.elftype	@"ET_EXEC"


//--------------------- .note.nv.tkinfo           --------------------------
	.section	.note.nv.tkinfo,"",@"SHT_NOTE"
	.sectionflags	@"SHF_NOTE_NV_TKINFO"
	.tkinfo
        /*0018*/ 	.word	0x00000002
        /*0030*/ 	.string	""
        /*0030*/ 	.string	"ptxas"
        /*0030*/ 	.string	"Cuda compilation tools, release 13.0, V13.0.88"
        /*0030*/ 	.string	"Build cuda_13.0.r13.0/compiler.36424714_0"
        /*0030*/ 	.string	"-arch sm_90a -m 64 "



//--------------------- .note.nv.cuinfo           --------------------------
	.section	.note.nv.cuinfo,"",@"SHT_NOTE"
	.sectionflags	@"SHF_NOTE_NV_CUINFO"
        /*0018*/ 	.short	0x0002
        /*001a*/ 	.short	0x005a
        /*001c*/ 	.short	0x0082
	.zero		2


//--------------------- .nv.info                  --------------------------
	.section	.nv.info,"",@"SHT_CUDA_INFO"
	.align	4


	//----- nvinfo : EIATTR_REGCOUNT
	.align		4
        /*0000*/ 	.byte	0x04, 0x2f
        /*0002*/ 	.short	(.L_15 - .L_14)
	.align		4
.L_14:
        /*0004*/ 	.word	index@(_ZN7cutlass13device_kernelINS_4gemm6kernel13GemmUniversalIN4cute5tupleIJiiiiEEENS1_10collective13CollectiveMmaINS1_34MainloopSm90TmaGmmaWarpSpecializedILi5ENS5_IJNS4_1CILi1EEESB_SB_EEENS1_35KernelTmaWarpSpecializedCooperativeEEENS5_IJNSA_ILi512EEENSA_ILi176EEENSA_ILi64EEEEEEaNS5_IJlSB_lEEEaSJ_NS4_8TiledMMAINS4_8MMA_AtomIJNS4_4SM904GMMA26MMA_64x16x32_S32S8S8_SS_TNEEEENS4_6LayoutINS5_IJNSA_ILi2EEESB_SB_EEENS5_IJSB_NSA_ILi0EEEST_EEEEENS5_IJNS4_10UnderscoreESW_SW_EEEEENS4_13SM90_TMA_LOADENS4_14ComposedLayoutINS4_7SwizzleILi2ELi4ELi3EEENS4_18smem_ptr_flag_bitsILi8EEENSQ_INS5_IJNSA_ILi8EEESH_EEENS5_IJSH_SB_EEEEEEEvNS4_8identityESZ_S19_vS1A_EENS_8epilogue10collective6detail29Sm90TmaWarpSpecializedAdapterINS1D_15DefaultEpilogueIaSJ_SJ_NS1C_6thread17LinearCombinationIaLi1EiiLNS1H_9ScaleType4KindE0ELNS_15FloatRoundStyleE2EaEENS1_15EpilogueDefaultEEEEEvvEEEEvNT_6ParamsE)
        /*0008*/ 	.word	0x000000a8


	//----- nvinfo : EIATTR_FRAME_SIZE
	.align		4
.L_15:
        /*000c*/ 	.byte	0x04, 0x11
        /*000e*/ 	.short	(.L_17 - .L_16)
	.align		4
.L_16:
        /*0010*/ 	.word	index@(_ZN7cutlass13device_kernelINS_4gemm6kernel13GemmUniversalIN4cute5tupleIJiiiiEEENS1_10collective13CollectiveMmaINS1_34MainloopSm90TmaGmmaWarpSpecializedILi5ENS5_IJNS4_1CILi1EEESB_SB_EEENS1_35KernelTmaWarpSpecializedCooperativeEEENS5_IJNSA_ILi512EEENSA_ILi176EEENSA_ILi64EEEEEEaNS5_IJlSB_lEEEaSJ_NS4_8TiledMMAINS4_8MMA_AtomIJNS4_4SM904GMMA26MMA_64x16x32_S32S8S8_SS_TNEEEENS4_6LayoutINS5_IJNSA_ILi2EEESB_SB_EEENS5_IJSB_NSA_ILi0EEEST_EEEEENS5_IJNS4_10UnderscoreESW_SW_EEEEENS4_13SM90_TMA_LOADENS4_14ComposedLayoutINS4_7SwizzleILi2ELi4ELi3EEENS4_18smem_ptr_flag_bitsILi8EEENSQ_INS5_IJNSA_ILi8EEESH_EEENS5_IJSH_SB_EEEEEEEvNS4_8identityESZ_S19_vS1A_EENS_8epilogue10collective6detail29Sm90TmaWarpSpecializedAdapterINS1D_15DefaultEpilogueIaSJ_SJ_NS1C_6thread17LinearCombinationIaLi1EiiLNS1H_9ScaleType4KindE0ELNS_15FloatRoundStyleE2EaEENS1_15EpilogueDefaultEEEEEvvEEEEvNT_6ParamsE)
        /*0014*/ 	.word	0x00000578


	//----- nvinfo : EIATTR_MIN_STACK_SIZE
	.align		4
.L_17:
        /*0018*/ 	.byte	0x04, 0x12
        /*001a*/ 	.short	(.L_19 - .L_18)
	.align		4
.L_18:
        /*001c*/ 	.word	index@(_ZN7cutlass13device_kernelINS_4gemm6kernel13GemmUniversalIN4cute5tupleIJiiiiEEENS1_10collective13CollectiveMmaINS1_34MainloopSm90TmaGmmaWarpSpecializedILi5ENS5_IJNS4_1CILi1EEESB_SB_EEENS1_35KernelTmaWarpSpecializedCooperativeEEENS5_IJNSA_ILi512EEENSA_ILi176EEENSA_ILi64EEEEEEaNS5_IJlSB_lEEEaSJ_NS4_8TiledMMAINS4_8MMA_AtomIJNS4_4SM904GMMA26MMA_64x16x32_S32S8S8_SS_TNEEEENS4_6LayoutINS5_IJNSA_ILi2EEESB_SB_EEENS5_IJSB_NSA_ILi0EEEST_EEEEENS5_IJNS4_10UnderscoreESW_SW_EEEEENS4_13SM90_TMA_LOADENS4_14ComposedLayoutINS4_7SwizzleILi2ELi4ELi3EEENS4_18smem_ptr_flag_bitsILi8EEENSQ_INS5_IJNSA_ILi8EEESH_EEENS5_IJSH_SB_EEEEEEEvNS4_8identityESZ_S19_vS1A_EENS_8epilogue10collective6detail29Sm90TmaWarpSpecializedAdapterINS1D_15DefaultEpilogueIaSJ_SJ_NS1C_6thread17LinearCombinationIaLi1EiiLNS1H_9ScaleType4KindE0ELNS_15FloatRoundStyleE2EaEENS1_15EpilogueDefaultEEEEEvvEEEEvNT_6ParamsE)
        /*0020*/ 	.word	0x00000578
.L_19:


//--------------------- .nv.compat                --------------------------
	.section	.nv.compat,"",@"SHT_CUDA_COMPAT_INFO"
	.align	4
        /*0000*/ 	.byte	0x02, 0x09, 0x01, 0x00, 0x02, 0x02, 0x04, 0x00, 0x02, 0x05, 0x05, 0x00, 0x03, 0x07, 0x01, 0x01
        /*0010*/ 	.byte	0x02, 0x03, 0x01, 0x00, 0x02, 0x06, 0x01, 0x00, 0x04, 0x0b, 0x08, 0x00, 0x00, 0x00, 0x00, 0x00
        /*0020*/ 	.byte	0x00, 0x00, 0x00, 0x00


//--------------------- .nv.info._ZN7cutlass13device_kernelINS_4gemm6kernel13GemmUniversalIN4cute5tupleIJiiiiEEENS1_10collective13CollectiveMmaINS1_34MainloopSm90TmaGmmaWarpSpecializedILi5ENS5_IJNS4_1CILi1EEESB_SB_EEENS1_35KernelTmaWarpSpecializedCooperativeEEENS5_IJNSA_ILi512EEENSA_ILi176EEENSA_ILi64EEEEEEaNS5_IJlSB_lEEEaSJ_NS4_8TiledMMAINS4_8MMA_AtomIJNS4_4SM904GMMA26MMA_64x16x32_S32S8S8_SS_TNEEEENS4_6LayoutINS5_IJNSA_ILi2EEESB_SB_EEENS5_IJSB_NSA_ILi0EEEST_EEEEENS5_IJNS4_10UnderscoreESW_SW_EEEEENS4_13SM90_TMA_LOADENS4_14ComposedLayoutINS4_7SwizzleILi2ELi4ELi3EEENS4_18smem_ptr_flag_bitsILi8EEENSQ_INS5_IJNSA_ILi8EEESH_EEENS5_IJSH_SB_EEEEEEEvNS4_8identityESZ_S19_vS1A_EENS_8epilogue10collective6detail29Sm90TmaWarpSpecializedAdapterINS1D_15DefaultEpilogueIaSJ_SJ_NS1C_6thread17LinearCombinationIaLi1EiiLNS1H_9ScaleType4KindE0ELNS_15FloatRoundStyleE2EaEENS1_15EpilogueDefaultEEEEEvvEEEEvNT_6ParamsE --------------------------
	.section	.nv.info._ZN7cutlass13device_kernelINS_4gemm6kernel13GemmUniversalIN4cute5tupleIJiiiiEEENS1_10collective13CollectiveMmaINS1_34MainloopSm90TmaGmmaWarpSpecializedILi5ENS5_IJNS4_1CILi1EEESB_SB_EEENS1_35KernelTmaWarpSpecializedCooperativeEEENS5_IJNSA_ILi512EEENSA_ILi176EEENSA_ILi64EEEEEEaNS5_IJlSB_lEEEaSJ_NS4_8TiledMMAINS4_8MMA_AtomIJNS4_4SM904GMMA26MMA_64x16x32_S32S8S8_SS_TNEEEENS4_6LayoutINS5_IJNSA_ILi2EEESB_SB_EEENS5_IJSB_NSA_ILi0EEEST_EEEEENS5_IJNS4_10UnderscoreESW_SW_EEEEENS4_13SM90_TMA_LOADENS4_14ComposedLayoutINS4_7SwizzleILi2ELi4ELi3EEENS4_18smem_ptr_flag_bitsILi8EEENSQ_INS5_IJNSA_ILi8EEESH_EEENS5_IJSH_SB_EEEEEEEvNS4_8identityESZ_S19_vS1A_EENS_8epilogue10collective6detail29Sm90TmaWarpSpecializedAdapterINS1D_15DefaultEpilogueIaSJ_SJ_NS1C_6thread17LinearCombinationIaLi1EiiLNS1H_9ScaleType4KindE0ELNS_15FloatRoundStyleE2EaEENS1_15EpilogueDefaultEEEEEvvEEEEvNT_6ParamsE,"",@"SHT_CUDA_INFO"
	.sectionflags	@""
	.align	4


	//----- nvinfo : EIATTR_CUDA_API_VERSION
	.align		4
        /*0000*/ 	.byte	0x04, 0x37
        /*0002*/ 	.short	(.L_21 - .L_20)
.L_20:
        /*0004*/ 	.word	0x00000082


	//----- nvinfo : EIATTR_KPARAM_INFO
	.align		4
.L_21:
        /*0008*/ 	.byte	0x04, 0x17
        /*000a*/ 	.short	(.L_23 - .L_22)
.L_22:
        /*000c*/ 	.word	0x00000000
        /*0010*/ 	.short	0x0000
        /*0012*/ 	.short	0x0070
        /*0014*/ 	.byte	0x00, 0xf0, 0x01, 0x10


	//----- nvinfo : EIATTR_SPARSE_MMA_MASK
	.align		4
.L_23:
        /*0018*/ 	.byte	0x03, 0x50
        /*001a*/ 	.short	0x0000


	//----- nvinfo : EIATTR_MAXREG_COUNT
	.align		4
        /*001c*/ 	.byte	0x03, 0x1b
        /*001e*/ 	.short	0x00a8


	//----- nvinfo : EIATTR_NUM_BARRIERS
	.align		4
        /*0020*/ 	.byte	0x02, 0x4c
        /*0022*/ 	.byte	0x01
	.zero		1


	//----- nvinfo : EIATTR_EXTERNS
	.align		4
        /*0024*/ 	.byte	0x04, 0x0f
        /*0026*/ 	.short	(.L_25 - .L_24)


	//   ....[0]....
	.align		4
.L_24:
        /*0028*/ 	.word	index@(__assertfail)


	//----- nvinfo : EIATTR_ANNOTATIONS
	.align		4
.L_25:
        /*002c*/ 	.byte	0x04, 0x55
        /*002e*/ 	.short	(.L_27 - .L_26)


	//   ....[0]....
.L_26:
        /*0030*/ 	.word	0x00000001
        /*0034*/ 	.byte	0x50, 0x02, 0x00, 0x00, 0x01, 0x00, 0x00, 0x00, 0x00, 0x05, 0x00, 0x00, 0x01, 0x00, 0x00, 0x00
        /* <DEDUP_REMOVED lines=627> */
        /*2774*/ 	.byte	0x20, 0x06, 0x02, 0x00, 0x01, 0x00, 0x00, 0x00, 0x60, 0x08, 0x02, 0x00


	//----- nvinfo : EIATTR_MERCURY_ISA_VERSION
	.align		4
.L_27:
        /*2780*/ 	.byte	0x03, 0x5f
        /*2782*/ 	.short	0x0101


	//----- nvinfo : EIATTR_INT_WARP_WIDE_INSTR_OFFSETS
	.align		4
        /*2784*/ 	.byte	0x04, 0x31
        /*2786*/ 	.short	(.L_29 - .L_28)


	//   ....[0]....
.L_28:
        /*2788*/ 	.word	0x00000560


	//   ....[1]....
        /*278c*/ 	.word	0x00000570


	//   ....[2]....
        /*2790*/ 	.word	0x00000600


	//----- nvinfo : EIATTR_COOP_GROUP_MASK_REGIDS
	.align		4
.L_29:
        /*2794*/ 	.byte	0x04, 0x29
        /*2796*/ 	.short	(.L_31 - .L_30)


	//   ....[0]....
.L_30:
        /*2798*/ 	.word	0xffffffff


	//   ....[1]....
        /*279c*/ 	.word	0xffffffff


	//   ....[2]....
        /*27a0*/ 	.word	0xffffffff


	//   ....[3]....
        /*27a4*/ 	.word	0xffffffff


	//   ....[4]....
        /*27a8*/ 	.word	0xffffffff


	//----- nvinfo : EIATTR_COOP_GROUP_INSTR_OFFSETS
	.align		4
.L_31:
        /*27ac*/ 	.byte	0x04, 0x28
        /*27ae*/ 	.short	(.L_33 - .L_32)


	//   ....[0]....
.L_32:
        /*27b0*/ 	.word	0x00000070


	//   ....[1]....
        /*27b4*/ 	.word	0x00000080


	//   ....[2]....
        /*27b8*/ 	.word	0x000001a0


	//   ....[3]....
        /*27bc*/ 	.word	0x000003f0


	//   ....[4]....
        /*27c0*/ 	.word	0x00001360


	//----- nvinfo : EIATTR_REG_RECONFIG
	.align		4
.L_33:
        /*27c4*/ 	.byte	0x01, 0x54
	.zero		2


	//----- nvinfo : EIATTR_SYSCALL_OFFSETS
	.align		4
        /*27c8*/ 	.byte	0x04, 0x46
        /*27ca*/ 	.short	(.L_35 - .L_34)


	//   ....[0]....
.L_34:
        /*27cc*/ 	.word	0x00001510


	//----- nvinfo : EIATTR_MBARRIER_INSTR_OFFSETS
	.align		4
.L_35:
        /*27d0*/ 	.byte	0x04, 0x39
        /*27d2*/ 	.short	(.L_37 - .L_36)


	//   ....[0]....
.L_36:
        /*27d4*/ 	.word	0x00000340
        /*27d8*/ 	.word	0x000000ff
        /*27dc*/ 	.word	0x00000000
        /*27e0*/ 	.short	0x0100
        /*27e2*/ 	.byte	0x08
	.zero		1


	//   ....[1]....
        /*27e4*/ 	.word	0x00000350
        /*27e8*/ 	.word	0x000000ff
        /*27ec*/ 	.word	0x00000028
        /*27f0*/ 	.short	0x0100
        /*27f2*/ 	.byte	0x08
	.zero		1


	//   ....[2]....
        /*27f4*/ 	.word	0x00000360
        /*27f8*/ 	.word	0x000000ff
        /*27fc*/ 	.word	0x00000008
        /*2800*/ 	.short	0x0100
        /*2802*/ 	.byte	0x08
	.zero		1


	//   ....[3]....
        /*2804*/ 	.word	0x00000370
        /*2808*/ 	.word	0x000000ff
        /*280c*/ 	.word	0x00000030
        /*2810*/ 	.short	0x0100
        /*2812*/ 	.byte	0x08
	.zero		1


	//   ....[4]....
        /*2814*/ 	.word	0x00000380
        /*2818*/ 	.word	0x000000ff
        /*281c*/ 	.word	0x00000010
        /*2820*/ 	.short	0x0100
        /*2822*/ 	.byte	0x08
	.zero		1


	//   ....[5]....
        /*2824*/ 	.word	0x00000390
        /*2828*/ 	.word	0x000000ff
        /*282c*/ 	.word	0x00000038
        /*2830*/ 	.short	0x0100
        /*2832*/ 	.byte	0x08
	.zero		1


	//   ....[6]....
        /*2834*/ 	.word	0x000003a0
        /*2838*/ 	.word	0x000000ff
        /*283c*/ 	.word	0x00000018
        /*2840*/ 	.short	0x0100
        /*2842*/ 	.byte	0x08
	.zero		1


	//   ....[7]....
        /*2844*/ 	.word	0x000003b0
        /*2848*/ 	.word	0x000000ff
        /*284c*/ 	.word	0x00000040
        /*2850*/ 	.short	0x0100
        /*2852*/ 	.byte	0x08
	.zero		1


	//   ....[8]....
        /*2854*/ 	.word	0x000003c0
        /*2858*/ 	.word	0x000000ff
        /*285c*/ 	.word	0x00000020
        /*2860*/ 	.short	0x0100
        /*2862*/ 	.byte	0x08
	.zero		1


	//   ....[9]....
        /*2864*/ 	.word	0x000003d0
        /*2868*/ 	.word	0x000000ff
        /*286c*/ 	.word	0x00000048
        /*2870*/ 	.short	0x0100
        /*2872*/ 	.byte	0x08
	.zero		1


	//   ....[10]....
        /*2874*/ 	.word	0x00000680
        /*2878*/ 	.word	0x000000ff
        /*287c*/ 	.word	0x00000060
        /*2880*/ 	.short	0x0100
        /*2882*/ 	.byte	0x10
	.zero		1


	//   ....[11]....
        /*2884*/ 	.word	0x00000720
        /*2888*/ 	.word	0x000000ff
        /*288c*/ 	.word	0x00000068
        /*2890*/ 	.short	0x0100
        /*2892*/ 	.byte	0x10
	.zero		1


	//   ....[12]....
        /*2894*/ 	.word	0x00001650
        /*2898*/ 	.word	0x00000003
        /*289c*/ 	.word	0x00000000
        /*28a0*/ 	.short	0x010a
        /*28a2*/ 	.byte	0x3f
	.zero		1


	//   ....[13]....
        /*28a4*/ 	.word	0x00001690
        /*28a8*/ 	.word	0x00000003
        /*28ac*/ 	.word	0x00000000
        /*28b0*/ 	.short	0x010a
        /*28b2*/ 	.byte	0x3f
	.zero		1


	//   ....[14]....
        /*28b4*/ 	.word	0x00006c70
        /*28b8*/ 	.word	0x00000004
        /*28bc*/ 	.word	0x00000000
        /*28c0*/ 	.short	0x010a
        /*28c2*/ 	.byte	0x3f
	.zero		1


	//   ....[15]....
        /*28c4*/ 	.word	0x00006cb0
        /*28c8*/ 	.word	0x00000004
        /*28cc*/ 	.word	0x00000000
        /*28d0*/ 	.short	0x010a
        /*28d2*/ 	.byte	0x3f
	.zero		1


	//   ....[16]....
        /*28d4*/ 	.word	0x0000b6c0
        /*28d8*/ 	.word	0x00000004
        /*28dc*/ 	.word	0x00000000
        /*28e0*/ 	.short	0x0101
        /*28e2*/ 	.byte	0x3f
	.zero		1


	//   ....[17]....
        /*28e4*/ 	.word	0x0000b910
        /*28e8*/ 	.word	0x00000000
        /*28ec*/ 	.word	0x00000000
        /*28f0*/ 	.short	0x0101
        /*28f2*/ 	.byte	0x3f
	.zero		1


	//   ....[18]....
        /*28f4*/ 	.word	0x0001fd80
        /*28f8*/ 	.word	0x0000000b
        /*28fc*/ 	.word	0x00000028
        /*2900*/ 	.short	0x010a
        /*2902*/ 	.byte	0x3f
	.zero		1


	//   ....[19]....
        /*2904*/ 	.word	0x000200f0
        /*2908*/ 	.word	0x00000002
        /*290c*/ 	.word	0x00000068
        /*2910*/ 	.short	0x0101
        /*2912*/ 	.byte	0x3f
	.zero		1


	//   ....[20]....
        /*2914*/ 	.word	0x00020930
        /*2918*/ 	.word	0x00000005
        /*291c*/ 	.word	0x00000000
        /*2920*/ 	.short	0x010a
        /*2922*/ 	.byte	0x3f
	.zero		1


	//   ....[21]....
        /*2924*/ 	.word	0x000209c0
        /*2928*/ 	.word	0x00000007
        /*292c*/ 	.word	0x00000000
        /*2930*/ 	.short	0x010a
        /*2932*/ 	.byte	0x3f
	.zero		1


	//   ....[22]....
        /*2934*/ 	.word	0x00020a50
        /*2938*/ 	.word	0x00000007
        /*293c*/ 	.word	0x00000000
        /*2940*/ 	.short	0x010a
        /*2942*/ 	.byte	0x3f
	.zero		1


	//   ....[23]....
        /*2944*/ 	.word	0x00020ae0
        /*2948*/ 	.word	0x00000007
        /*294c*/ 	.word	0x00000000
        /*2950*/ 	.short	0x010a
        /*2952*/ 	.byte	0x3f
	.zero		1


	//   ....[24]....
        /*2954*/ 	.word	0x00020b70
        /*2958*/ 	.word	0x00000003
        /*295c*/ 	.word	0x00000000
        /*2960*/ 	.short	0x010a
        /*2962*/ 	.byte	0x3f
	.zero		1


	//   ....[25]....
        /*2964*/ 	.word	0x00020bd0
        /*2968*/ 	.word	0x00000003
        /*296c*/ 	.word	0x00000000
        /*2970*/ 	.short	0x010a
        /*2972*/ 	.byte	0x3f
	.zero		1


	//   ....[26]....
        /*2974*/ 	.word	0x00020c20
        /*2978*/ 	.word	0x00000004
        /*297c*/ 	.word	0x00000000
        /*2980*/ 	.short	0x010a
        /*2982*/ 	.byte	0x3f
	.zero		1


	//   ....[27]....
        /*2984*/ 	.word	0x00020cf0
        /*2988*/ 	.word	0x0000000b
        /*298c*/ 	.word	0x00000028
        /*2990*/ 	.short	0x010a
        /*2992*/ 	.byte	0x3f
	.zero		1


	//   ....[28]....
        /*2994*/ 	.word	0x00020dc0
        /*2998*/ 	.word	0x00000005
        /*299c*/ 	.word	0x00000000
        /*29a0*/ 	.short	0x010a
        /*29a2*/ 	.byte	0x3f
	.zero		1


	//   ....[29]....
        /*29a4*/ 	.word	0x00020e10
        /*29a8*/ 	.word	0x00000007
        /*29ac*/ 	.word	0x00000000
        /*29b0*/ 	.short	0x010a
        /*29b2*/ 	.byte	0x3f
	.zero		1


	//   ....[30]....
        /*29b4*/ 	.word	0x00020e60
        /*29b8*/ 	.word	0x00000007
        /*29bc*/ 	.word	0x00000000
        /*29c0*/ 	.short	0x010a
        /*29c2*/ 	.byte	0x3f
	.zero		1


	//   ....[31]....
        /*29c4*/ 	.word	0x00020eb0
        /*29c8*/ 	.word	0x00000007
        /*29cc*/ 	.word	0x00000000
        /*29d0*/ 	.short	0x010a
        /*29d2*/ 	.byte	0x3f
	.zero		1


	//----- nvinfo : EIATTR_NUM_MBARRIERS
	.align		4
.L_37:
        /*29d4*/ 	.byte	0x03, 0x38
        /*29d6*/ 	.short	0x000c


	//----- nvinfo : EIATTR_EXIT_INSTR_OFFSETS
	.align		4
        /*29d8*/ 	.byte	0x04, 0x1c
        /*29da*/ 	.short	(.L_39 - .L_38)


	//   ....[0]....
.L_38:
        /*29dc*/ 	.word	0x00000780


	//   ....[1]....
        /*29e0*/ 	.word	0x00001170


	//   ....[2]....
        /*29e4*/ 	.word	0x0001f2c0


	//   ....[3]....
        /*29e8*/ 	.word	0x0001f9f0


	//   ....[4]....
        /*29ec*/ 	.word	0x00020bc0


	//----- nvinfo : EIATTR_MAX_THREADS
	.align		4
.L_39:
        /*29f0*/ 	.byte	0x04, 0x05
        /*29f2*/ 	.short	(.L_41 - .L_40)
.L_40:
        /*29f4*/ 	.word	0x00000180
        /*29f8*/ 	.word	0x00000001
        /*29fc*/ 	.word	0x00000001


	//----- nvinfo : EIATTR_CRS_STACK_SIZE
	.align		4
.L_41:
        /*2a00*/ 	.byte	0x04, 0x1e
        /*2a02*/ 	.short	(.L_43 - .L_42)
.L_42:
        /*2a04*/ 	.word	0x00000000


	//----- nvinfo : EIATTR_CBANK_PARAM_SIZE
	.align		4
.L_43:
        /*2a08*/ 	.byte	0x03, 0x19
        /*2a0a*/ 	.short	0x0470


	//----- nvinfo : EIATTR_PARAM_CBANK
	.align		4
        /*2a0c*/ 	.byte	0x04, 0x0a
        /*2a0e*/ 	.short	(.L_45 - .L_44)
	.align		4
.L_44:
        /*2a10*/ 	.word	index@(.nv.constant0._ZN7cutlass13device_kernelINS_4gemm6kernel13GemmUniversalIN4cute5tupleIJiiiiEEENS1_10collective13CollectiveMmaINS1_34MainloopSm90TmaGmmaWarpSpecializedILi5ENS5_IJNS4_1CILi1EEESB_SB_EEENS1_35KernelTmaWarpSpecializedCooperativeEEENS5_IJNSA_ILi512EEENSA_ILi176EEENSA_ILi64EEEEEEaNS5_IJlSB_lEEEaSJ_NS4_8TiledMMAINS4_8MMA_AtomIJNS4_4SM904GMMA26MMA_64x16x32_S32S8S8_SS_TNEEEENS4_6LayoutINS5_IJNSA_ILi2EEESB_SB_EEENS5_IJSB_NSA_ILi0EEEST_EEEEENS5_IJNS4_10UnderscoreESW_SW_EEEEENS4_13SM90_TMA_LOADENS4_14ComposedLayoutINS4_7SwizzleILi2ELi4ELi3EEENS4_18smem_ptr_flag_bitsILi8EEENSQ_INS5_IJNSA_ILi8EEESH_EEENS5_IJSH_SB_EEEEEEEvNS4_8identityESZ_S19_vS1A_EENS_8epilogue10collective6detail29Sm90TmaWarpSpecializedAdapterINS1D_15DefaultEpilogueIaSJ_SJ_NS1C_6thread17LinearCombinationIaLi1EiiLNS1H_9ScaleType4KindE0ELNS_15FloatRoundStyleE2EaEENS1_15EpilogueDefaultEEEEEvvEEEEvNT_6ParamsE)
        /*2a14*/ 	.short	0x0210
        /*2a16*/ 	.short	0x0470


	//----- nvinfo : EIATTR_SW_WAR
	.align		4
.L_45:
        /*2a18*/ 	.byte	0x04, 0x36
        /*2a1a*/ 	.short	(.L_47 - .L_46)
.L_46:
        /*2a1c*/ 	.word	0x00000008
.L_47:


//--------------------- .nv.callgraph             --------------------------
	.section	.nv.callgraph,"",@"SHT_CUDA_CALLGRAPH"
	.align	4
	.sectionentsize	8
	.align		4
        /*0000*/ 	.word	0x00000000
	.align		4
        /*0004*/ 	.word	0xffffffff
	.align		4
        /*0008*/ 	.word	index@(_ZN7cutlass13device_kernelINS_4gemm6kernel13GemmUniversalIN4cute5tupleIJiiiiEEENS1_10collective13CollectiveMmaINS1_34MainloopSm90TmaGmmaWarpSpecializedILi5ENS5_IJNS4_1CILi1EEESB_SB_EEENS1_35KernelTmaWarpSpecializedCooperativeEEENS5_IJNSA_ILi512EEENSA_ILi176EEENSA_ILi64EEEEEEaNS5_IJlSB_lEEEaSJ_NS4_8TiledMMAINS4_8MMA_AtomIJNS4_4SM904GMMA26MMA_64x16x32_S32S8S8_SS_TNEEEENS4_6LayoutINS5_IJNSA_ILi2EEESB_SB_EEENS5_IJSB_NSA_ILi0EEEST_EEEEENS5_IJNS4_10UnderscoreESW_SW_EEEEENS4_13SM90_TMA_LOADENS4_14ComposedLayoutINS4_7SwizzleILi2ELi4ELi3EEENS4_18smem_ptr_flag_bitsILi8EEENSQ_INS5_IJNSA_ILi8EEESH_EEENS5_IJSH_SB_EEEEEEEvNS4_8identityESZ_S19_vS1A_EENS_8epilogue10collective6detail29Sm90TmaWarpSpecializedAdapterINS1D_15DefaultEpilogueIaSJ_SJ_NS1C_6thread17LinearCombinationIaLi1EiiLNS1H_9ScaleType4KindE0ELNS_15FloatRoundStyleE2EaEENS1_15EpilogueDefaultEEEEEvvEEEEvNT_6ParamsE)
	.align		4
        /*000c*/ 	.word	index@(__assertfail)
	.align		4
        /*0010*/ 	.word	0x00000000
	.align		4
        /*0014*/ 	.word	0xfffffffe
	.align		4
        /*0018*/ 	.word	0x00000000
	.align		4
        /*001c*/ 	.word	0xfffffffd
	.align		4
        /*0020*/ 	.word	0x00000000
	.align		4
        /*0024*/ 	.word	0xfffffffc


//--------------------- .nv.constant4             --------------------------
	.section	.nv.constant4,"a",@progbits
	.align	8
	.align		8
.nv.constant4:
        /*0000*/ 	.dword	__assertfail
	.align		8
        /*0008*/ 	.dword	__unnamed_1
	.align		8
        /*0010*/ 	.dword	_ZN40_INTERNAL_fbdc5d5f_4_k_cu_87ad0d8c_145004cuda3std3__45__cpo5beginE
	.align		8
        /*0018*/ 	.dword	_ZN40_INTERNAL_fbdc5d5f_4_k_cu_87ad0d8c_145004cuda3std3__45__cpo3endE
	.align		8
        /*0020*/ 	.dword	_ZN40_INTERNAL_fbdc5d5f_4_k_cu_87ad0d8c_145004cuda3std3__45__cpo6cbeginE
	.align		8
        /*0028*/ 	.dword	_ZN40_INTERNAL_fbdc5d5f_4_k_cu_87ad0d8c_145004cuda3std3__45__cpo4cendE
	.align		8
        /*0030*/ 	.dword	_ZN40_INTERNAL_fbdc5d5f_4_k_cu_87ad0d8c_145004cuda3std3__442_GLOBAL__N__fbdc5d5f_4_k_cu_87ad0d8c_145006ignoreE
	.align		8
        /*0038*/ 	.dword	_ZN40_INTERNAL_fbdc5d5f_4_k_cu_87ad0d8c_145004cuda3std3__419piecewise_constructE
	.align		8
        /*0040*/ 	.dword	_ZN40_INTERNAL_fbdc5d5f_4_k_cu_87ad0d8c_145004cuda3std3__48in_placeE
	.align		8
        /*0048*/ 	.dword	_ZN40_INTERNAL_fbdc5d5f_4_k_cu_87ad0d8c_145004cuda3std6ranges3__45__cpo4swapE
	.align		8
        /*0050*/ 	.dword	_ZN40_INTERNAL_fbdc5d5f_4_k_cu_87ad0d8c_145004cuda3std6ranges3__45__cpo9iter_moveE
	.align		8
        /*0058*/ 	.dword	_ZN40_INTERNAL_fbdc5d5f_4_k_cu_87ad0d8c_145004cute7productE
	.align		8
        /*0060*/ 	.dword	_ZN40_INTERNAL_fbdc5d5f_4_k_cu_87ad0d8c_145004cute1_E
	.align		8
        /*0068*/ 	.dword	$str$22
	.align		8
        /*0070*/ 	.dword	$str$23


//--------------------- .text._ZN7cutlass13device_kernelINS_4gemm6kernel13GemmUniversalIN4cute5tupleIJiiiiEEENS1_10collective13CollectiveMmaINS1_34MainloopSm90TmaGmmaWarpSpecializedILi5ENS5_IJNS4_1CILi1EEESB_SB_EEENS1_35KernelTmaWarpSpecializedCooperativeEEENS5_IJNSA_ILi512EEENSA_ILi176EEENSA_ILi64EEEEEEaNS5_IJlSB_lEEEaSJ_NS4_8TiledMMAINS4_8MMA_AtomIJNS4_4SM904GMMA26MMA_64x16x32_S32S8S8_SS_TNEEEENS4_6LayoutINS5_IJNSA_ILi2EEESB_SB_EEENS5_IJSB_NSA_ILi0EEEST_EEEEENS5_IJNS4_10UnderscoreESW_SW_EEEEENS4_13SM90_TMA_LOADENS4_14ComposedLayoutINS4_7SwizzleILi2ELi4ELi3EEENS4_18smem_ptr_flag_bitsILi8EEENSQ_INS5_IJNSA_ILi8EEESH_EEENS5_IJSH_SB_EEEEEEEvNS4_8identityESZ_S19_vS1A_EENS_8epilogue10collective6detail29Sm90TmaWarpSpecializedAdapterINS1D_15DefaultEpilogueIaSJ_SJ_NS1C_6thread17LinearCombinationIaLi1EiiLNS1H_9ScaleType4KindE0ELNS_15FloatRoundStyleE2EaEENS1_15EpilogueDefaultEEEEEvvEEEEvNT_6ParamsE --------------------------
	.section	.text._ZN7cutlass13device_kernelINS_4gemm6kernel13GemmUniversalIN4cute5tupleIJiiiiEEENS1_10collective13CollectiveMmaINS1_34MainloopSm90TmaGmmaWarpSpecializedILi5ENS5_IJNS4_1CILi1EEESB_SB_EEENS1_35KernelTmaWarpSpecializedCooperativeEEENS5_IJNSA_ILi512EEENSA_ILi176EEENSA_ILi64EEEEEEaNS5_IJlSB_lEEEaSJ_NS4_8TiledMMAINS4_8MMA_AtomIJNS4_4SM904GMMA26MMA_64x16x32_S32S8S8_SS_TNEEEENS4_6LayoutINS5_IJNSA_ILi2EEESB_SB_EEENS5_IJSB_NSA_ILi0EEEST_EEEEENS5_IJNS4_10UnderscoreESW_SW_EEEEENS4_13SM90_TMA_LOADENS4_14ComposedLayoutINS4_7SwizzleILi2ELi4ELi3EEENS4_18smem_ptr_flag_bitsILi8EEENSQ_INS5_IJNSA_ILi8EEESH_EEENS5_IJSH_SB_EEEEEEEvNS4_8identityESZ_S19_vS1A_EENS_8epilogue10collective6detail29Sm90TmaWarpSpecializedAdapterINS1D_15DefaultEpilogueIaSJ_SJ_NS1C_6thread17LinearCombinationIaLi1EiiLNS1H_9ScaleType4KindE0ELNS_15FloatRoundStyleE2EaEENS1_15EpilogueDefaultEEEEEvvEEEEvNT_6ParamsE,"ax",@progbits
	.align	128
.text._ZN7cutlass13device_kernelINS_4gemm6kernel13GemmUniversalIN4cute5tupleIJiiiiEEENS1_10collective13CollectiveMmaINS1_34MainloopSm90TmaGmmaWarpSpecializedILi5ENS5_IJNS4_1CILi1EEESB_SB_EEENS1_35KernelTmaWarpSpecializedCooperativeEEENS5_IJNSA_ILi512EEENSA_ILi176EEENSA_ILi64EEEEEEaNS5_IJlSB_lEEEaSJ_NS4_8TiledMMAINS4_8MMA_AtomIJNS4_4SM904GMMA26MMA_64x16x32_S32S8S8_SS_TNEEEENS4_6LayoutINS5_IJNSA_ILi2EEESB_SB_EEENS5_IJSB_NSA_ILi0EEEST_EEEEENS5_IJNS4_10UnderscoreESW_SW_EEEEENS4_13SM90_TMA_LOADENS4_14ComposedLayoutINS4_7SwizzleILi2ELi4ELi3EEENS4_18smem_ptr_flag_bitsILi8EEENSQ_INS5_IJNSA_ILi8EEESH_EEENS5_IJSH_SB_EEEEEEEvNS4_8identityESZ_S19_vS1A_EENS_8epilogue10collective6detail29Sm90TmaWarpSpecializedAdapterINS1D_15DefaultEpilogueIaSJ_SJ_NS1C_6thread17LinearCombinationIaLi1EiiLNS1H_9ScaleType4KindE0ELNS_15FloatRoundStyleE2EaEENS1_15EpilogueDefaultEEEEEvvEEEEvNT_6ParamsE:
        .type           _ZN7cutlass13device_kernelINS_4gemm6kernel13GemmUniversalIN4cute5tupleIJiiiiEEENS1_10collective13CollectiveMmaINS1_34MainloopSm90TmaGmmaWarpSpecializedILi5ENS5_IJNS4_1CILi1EEESB_SB_EEENS1_35KernelTmaWarpSpecializedCooperativeEEENS5_IJNSA_ILi512EEENSA_ILi176EEENSA_ILi64EEEEEEaNS5_IJlSB_lEEEaSJ_NS4_8TiledMMAINS4_8MMA_AtomIJNS4_4SM904GMMA26MMA_64x16x32_S32S8S8_SS_TNEEEENS4_6LayoutINS5_IJNSA_ILi2EEESB_SB_EEENS5_IJSB_NSA_ILi0EEEST_EEEEENS5_IJNS4_10UnderscoreESW_SW_EEEEENS4_13SM90_TMA_LOADENS4_14ComposedLayoutINS4_7SwizzleILi2ELi4ELi3EEENS4_18smem_ptr_flag_bitsILi8EEENSQ_INS5_IJNSA_ILi8EEESH_EEENS5_IJSH_SB_EEEEEEEvNS4_8identityESZ_S19_vS1A_EENS_8epilogue10collective6detail29Sm90TmaWarpSpecializedAdapterINS1D_15DefaultEpilogueIaSJ_SJ_NS1C_6thread17LinearCombinationIaLi1EiiLNS1H_9ScaleType4KindE0ELNS_15FloatRoundStyleE2EaEENS1_15EpilogueDefaultEEEEEvvEEEEvNT_6ParamsE,@function
        .size           _ZN7cutlass13device_kernelINS_4gemm6kernel13GemmUniversalIN4cute5tupleIJiiiiEEENS1_10collective13CollectiveMmaINS1_34MainloopSm90TmaGmmaWarpSpecializedILi5ENS5_IJNS4_1CILi1EEESB_SB_EEENS1_35KernelTmaWarpSpecializedCooperativeEEENS5_IJNSA_ILi512EEENSA_ILi176EEENSA_ILi64EEEEEEaNS5_IJlSB_lEEEaSJ_NS4_8TiledMMAINS4_8MMA_AtomIJNS4_4SM904GMMA26MMA_64x16x32_S32S8S8_SS_TNEEEENS4_6LayoutINS5_IJNSA_ILi2EEESB_SB_EEENS5_IJSB_NSA_ILi0EEEST_EEEEENS5_IJNS4_10UnderscoreESW_SW_EEEEENS4_13SM90_TMA_LOADENS4_14ComposedLayoutINS4_7SwizzleILi2ELi4ELi3EEENS4_18smem_ptr_flag_bitsILi8EEENSQ_INS5_IJNSA_ILi8EEESH_EEENS5_IJSH_SB_EEEEEEEvNS4_8identityESZ_S19_vS1A_EENS_8epilogue10collective6detail29Sm90TmaWarpSpecializedAdapterINS1D_15DefaultEpilogueIaSJ_SJ_NS1C_6thread17LinearCombinationIaLi1EiiLNS1H_9ScaleType4KindE0ELNS_15FloatRoundStyleE2EaEENS1_15EpilogueDefaultEEEEEvvEEEEvNT_6ParamsE,(.L_x_152 - _ZN7cutlass13device_kernelINS_4gemm6kernel13GemmUniversalIN4cute5tupleIJiiiiEEENS1_10collective13CollectiveMmaINS1_34MainloopSm90TmaGmmaWarpSpecializedILi5ENS5_IJNS4_1CILi1EEESB_SB_EEENS1_35KernelTmaWarpSpecializedCooperativeEEENS5_IJNSA_ILi512EEENSA_ILi176EEENSA_ILi64EEEEEEaNS5_IJlSB_lEEEaSJ_NS4_8TiledMMAINS4_8MMA_AtomIJNS4_4SM904GMMA26MMA_64x16x32_S32S8S8_SS_TNEEEENS4_6LayoutINS5_IJNSA_ILi2EEESB_SB_EEENS5_IJSB_NSA_ILi0EEEST_EEEEENS5_IJNS4_10UnderscoreESW_SW_EEEEENS4_13SM90_TMA_LOADENS4_14ComposedLayoutINS4_7SwizzleILi2ELi4ELi3EEENS4_18smem_ptr_flag_bitsILi8EEENSQ_INS5_IJNSA_ILi8EEESH_EEENS5_IJSH_SB_EEEEEEEvNS4_8identityESZ_S19_vS1A_EENS_8epilogue10collective6detail29Sm90TmaWarpSpecializedAdapterINS1D_15DefaultEpilogueIaSJ_SJ_NS1C_6thread17LinearCombinationIaLi1EiiLNS1H_9ScaleType4KindE0ELNS_15FloatRoundStyleE2EaEENS1_15EpilogueDefaultEEEEEvvEEEEvNT_6ParamsE)
        .other          _ZN7cutlass13device_kernelINS_4gemm6kernel13GemmUniversalIN4cute5tupleIJiiiiEEENS1_10collective13CollectiveMmaINS1_34MainloopSm90TmaGmmaWarpSpecializedILi5ENS5_IJNS4_1CILi1EEESB_SB_EEENS1_35KernelTmaWarpSpecializedCooperativeEEENS5_IJNSA_ILi512EEENSA_ILi176EEENSA_ILi64EEEEEEaNS5_IJlSB_lEEEaSJ_NS4_8TiledMMAINS4_8MMA_AtomIJNS4_4SM904GMMA26MMA_64x16x32_S32S8S8_SS_TNEEEENS4_6LayoutINS5_IJNSA_ILi2EEESB_SB_EEENS5_IJSB_NSA_ILi0EEEST_EEEEENS5_IJNS4_10UnderscoreESW_SW_EEEEENS4_13SM90_TMA_LOADENS4_14ComposedLayoutINS4_7SwizzleILi2ELi4ELi3EEENS4_18smem_ptr_flag_bitsILi8EEENSQ_INS5_IJNSA_ILi8EEESH_EEENS5_IJSH_SB_EEEEEEEvNS4_8identityESZ_S19_vS1A_EENS_8epilogue10collective6detail29Sm90TmaWarpSpecializedAdapterINS1D_15DefaultEpilogueIaSJ_SJ_NS1C_6thread17LinearCombinationIaLi1EiiLNS1H_9ScaleType4KindE0ELNS_15FloatRoundStyleE2EaEENS1_15EpilogueDefaultEEEEEvvEEEEvNT_6ParamsE,@"STO_CUDA_ENTRY STV_DEFAULT"
_ZN7cutlass13device_kernelINS_4gemm6kernel13GemmUniversalIN4cute5tupleIJiiiiEEENS1_10collective13CollectiveMmaINS1_34MainloopSm90TmaGmmaWarpSpecializedILi5ENS5_IJNS4_1CILi1EEESB_SB_EEENS1_35KernelTmaWarpSpecializedCooperativeEEENS5_IJNSA_ILi512EEENSA_ILi176EEENSA_ILi64EEEEEEaNS5_IJlSB_lEEEaSJ_NS4_8TiledMMAINS4_8MMA_AtomIJNS4_4SM904GMMA26MMA_64x16x32_S32S8S8_SS_TNEEEENS4_6LayoutINS5_IJNSA_ILi2EEESB_SB_EEENS5_IJSB_NSA_ILi0EEEST_EEEEENS5_IJNS4_10UnderscoreESW_SW_EEEEENS4_13SM90_TMA_LOADENS4_14ComposedLayoutINS4_7SwizzleILi2ELi4ELi3EEENS4_18smem_ptr_flag_bitsILi8EEENSQ_INS5_IJNSA_ILi8EEESH_EEENS5_IJSH_SB_EEEEEEEvNS4_8identityESZ_S19_vS1A_EENS_8epilogue10collective6detail29Sm90TmaWarpSpecializedAdapterINS1D_15DefaultEpilogueIaSJ_SJ_NS1C_6thread17LinearCombinationIaLi1EiiLNS1H_9ScaleType4KindE0ELNS_15FloatRoundStyleE2EaEENS1_15EpilogueDefaultEEEEEvvEEEEvNT_6ParamsE:
[----:B------:R-:W0:Y:S02]  /*0000*/  LDC R1, c[0x0][0x28] ;  /* 0x00000a00ff017b82 */ /* 0x000e240000000800 */
[----:B0-----:R-:W-:Y:S01]  /*0010*/  VIADD R1, R1, 0xfffffa88 ;  /* 0xfffffa8801017836 */ /* 0x001fe20000000000 */
[----:B------:R-:W0:Y:S01]  /*0020*/  S2R R2, SR_TID.X ;  /* 0x0000000000027919 */ /* 0x000e220000002100 */
[----:B------:R-:W-:Y:S01]  /*0030*/  ELECT P0, URZ, PT ;  /* 0x00000000003f782f */ /* 0x000fe20003800000 */
[----:B------:R-:W-:Y:S01]  /*0040*/  BSSY B0, `(.L_x_0) ;  /* 0x0000015000007945 */ /* 0x000fe20003800000 */
[--C-:B0-----:R-:W-:Y:S02]  /*0050*/  SHF.R.U32.HI R0, RZ, 0x5, R2.reuse ;  /* 0x00000005ff007819 */ /* 0x101fe40000011602 */
[----:B------:R-:W-:-:S03]  /*0060*/  SHF.R.U32.HI R2, RZ, 0x7, R2 ;  /* 0x00000007ff027819 */ /* 0x000fc60000011602 */
[----:B------:R-:W0:Y:S04]  /*0070*/  SHFL.IDX PT, R3, R0, RZ, 0x1f ;  /* 0x00001fff00037589 */ /* 0x000e2800000e0000 */
[----:B------:R-:W1:Y:S01]  /*0080*/  SHFL.IDX PT, R2, R2, RZ, 0x1f ;  /* 0x00001fff02027589 */ /* 0x000e6200000e0000 */
[----:B0-----:R-:W-:Y:S02]  /*0090*/  R2UR UR10, R3 ;  /* 0x00000000030a72ca */ /* 0x001fe400000e0000 */
[----:B-1----:R-:W-:-:S11]  /*00a0*/  R2UR UR5, R2 ;  /* 0x00000000020572ca */ /* 0x002fd600000e0000 */
[----:B------:R-:W-:Y:S02]  /*00b0*/  USHF.R.S32.HI UR4, URZ, 0x1f, UR10 ;  /* 0x0000001f3f047899 */ /* 0x000fe4000801140a */
[----:B------:R-:W-:Y:S02]  /*00c0*/  ISETP.NE.OR P0, PT, RZ, UR10, !P0 ;  /* 0x0000000aff007c0c */ /* 0x000fe4000c705670 */
[----:B------:R-:W-:-:S04]  /*00d0*/  ULEA.HI UR4, UR4, UR10, URZ, 0x2 ;  /* 0x0000000a04047291 */ /* 0x000fc8000f8f103f */
[----:B------:R-:W-:-:S04]  /*00e0*/  ULOP3.LUT UR4, UR4, 0xfffffffc, URZ, 0xc0, !UPT ;  /* 0xfffffffc04047892 */ /* 0x000fc8000f8ec03f */
[----:B------:R-:W-:-:S03]  /*00f0*/  UIADD3 UR10, UR10, -UR4, URZ ;  /* 0x800000040a0a7290 */ /* 0x000fc6000fffe03f */
[----:B------:R-:W-:Y:S09]  /*0100*/  @P0 BRA `(.L_x_1) ;  /* 0x0000000000200947 */ /* 0x000ff20003800000 */
[----:B------:R-:W-:Y:S02]  /*0110*/  ULDC.64 UR6, c[0x0][0x198] ;  /* 0x0000660000067ab9 */ /* 0x000fe40000000a00 */
[----:B------:R-:W-:Y:S02]  /*0120*/  UIADD3 UR8, UP0, UR6, 0xf0, URZ ;  /* 0x000000f006087890 */ /* 0x000fe4000ff1e03f */
[----:B------:R-:W-:Y:S02]  /*0130*/  UIADD3 UR6, UP1, UR6, 0x1f0, URZ ;  /* 0x000001f006067890 */ /* 0x000fe4000ff3e03f */
[----:B------:R-:W-:Y:S02]  /*0140*/  UIADD3.X UR9, URZ, UR7, URZ, UP0, !UPT ;  /* 0x000000073f097290 */ /* 0x000fe400087fe43f */
[----:B------:R-:W-:-:S07]  /*0150*/  UIADD3.X UR7, URZ, UR7, URZ, UP1, !UPT ;  /* 0x000000073f077290 */ /* 0x000fce0008ffe43f */
[----:B------:R0:W-:Y:S02]  /*0160*/  UTMACCTL.PF [UR8] ;  /* 0x00000000080079b9 */ /* 0x0001e40008040000 */
[----:B------:R0:W-:Y:S02]  /*0170*/  UTMACCTL.PF [UR6] ;  /* 0x00000000060079b9 */ /* 0x0001e40008040000 */
[----:B0-----:R-:W-:Y:S01]  /*0180*/  NOP ;  /* 0x0000000000007918 */ /* 0x001fe20000000000 */
.L_x_1:
[----:B------:R-:W-:Y:S05]  /*0190*/  BSYNC B0 ;  /* 0x0000000000007941 */ /* 0x000fea0003800000 */
.L_x_0:
[----:B------:R-:W0:Y:S01]  /*01a0*/  SHFL.IDX PT, R2, R0, RZ, 0x1f ;  /* 0x00001fff00027589 */ /* 0x000e2200000e0000 */
[----:B------:R-:W-:Y:S01]  /*01b0*/  UISETP.NE.AND UP0, UPT, UR10, 0x3, UPT ;  /* 0x000000030a00788c */ /* 0x000fe2000bf05270 */
[----:B------:R-:W-:Y:S01]  /*01c0*/  ISETP.NE.AND P1, PT, RZ, UR5, PT ;  /* 0x00000005ff007c0c */ /* 0x000fe2000bf25270 */
[----:B------:R-:W-:Y:S02]  /*01d0*/  UIADD3 UR18, UR5, -0x1, URZ ;  /* 0xffffffff05127890 */ /* 0x000fe4000fffe03f */
[----:B------:R-:W-:Y:S02]  /*01e0*/  UISETP.EQ.OR UP0, UPT, UR10, URZ, !UP0 ;  /* 0x0000003f0a00728c */ /* 0x000fe4000c702670 */
[----:B------:R-:W-:Y:S02]  /*01f0*/  UISETP.GE.U32.AND UP1, UPT, UR18, 0x2, UPT ;  /* 0x000000021200788c */ /* 0x000fe4000bf26070 */
[----:B------:R-:W-:-:S04]  /*0200*/  UISETP.EQ.AND UP0, UPT, UR5, URZ, UP0 ;  /* 0x0000003f0500728c */ /* 0x000fc80008702270 */
[----:B------:R-:W-:-:S04]  /*0210*/  USEL UR4, URZ, 0x1, !UP0 ;  /* 0x000000013f047887 */ /* 0x000fc8000c000000 */
[----:B------:R-:W-:Y:S01]  /*0220*/  USEL UR4, UR4, 0x2, UP1 ;  /* 0x0000000204047887 */ /* 0x000fe20008800000 */
[----:B0-----:R-:W-:-:S05]  /*0230*/  ISETP.NE.AND P0, PT, R2, RZ, PT ;  /* 0x000000ff0200720c */ /* 0x001fca0003f05270 */
[----:B------:R-:W-:-:S05]  /*0240*/  IMAD.U32 R2, RZ, RZ, UR4 ;  /* 0x00000004ff027e24 */ /* 0x000fca000f8e00ff */
[----:B------:R0:W-:Y:S03]  /*0250*/  STL [R1+0x250], R2 ;  /* 0x0002500201007387 */ /* 0x0001e60000100800 */
[----:B------:R-:W-:Y:S05]  /*0260*/  @P0 BRA `(.L_x_2) ;  /* 0x0000000000600947 */ /* 0x000fea0003800000 */
[----:B------:R-:W1:Y:S01]  /*0270*/  S2UR UR8, SR_CgaCtaId ;  /* 0x00000000000879c3 */ /* 0x000e620000008800 */
[----:B------:R-:W-:Y:S01]  /*0280*/  UMOV UR4, 0x400 ;  /* 0x0000040000047882 */ /* 0x000fe20000000000 */
[----:B------:R-:W-:Y:S01]  /*0290*/  UMOV UR5, 0x1 ;  /* 0x0000000100057882 */ /* 0x000fe20000000000 */
[----:B------:R-:W-:Y:S01]  /*02a0*/  UMOV UR6, 0x100 ;  /* 0x0000010000067882 */ /* 0x000fe20000000000 */
[----:B------:R-:W-:Y:S01]  /*02b0*/  ELECT P0, URZ, PT ;  /* 0x00000000003f782f */ /* 0x000fe20003800000 */
[----:B------:R-:W-:-:S04]  /*02c0*/  UIADD3 UR6, -UR6, 0x100000, URZ ;  /* 0x0010000006067890 */ /* 0x000fc8000fffe13f */
[----:B------:R-:W-:Y:S02]  /*02d0*/  USHF.L.U32 UR7, UR6, 0xb, URZ ;  /* 0x0000000b06077899 */ /* 0x000fe4000800063f */
[----:B------:R-:W-:Y:S02]  /*02e0*/  USHF.L.U32 UR6, UR6, 0x1, URZ ;  /* 0x0000000106067899 */ /* 0x000fe4000800063f */
[----:B-1----:R-:W-:Y:S02]  /*02f0*/  ULEA UR8, UR8, UR4, 0x18 ;  /* 0x0000000408087291 */ /* 0x002fe4000f8ec03f */
[----:B------:R-:W-:-:S04]  /*0300*/  UIADD3 UR4, -UR5, 0x100000, URZ ;  /* 0x0010000005047890 */ /* 0x000fc8000fffe13f */
[----:B------:R-:W-:Y:S02]  /*0310*/  USHF.L.U32 UR5, UR4, 0xb, URZ ;  /* 0x0000000b04057899 */ /* 0x000fe4000800063f */
[----:B------:R-:W-:Y:S01]  /*0320*/  USHF.L.U32 UR4, UR4, 0x1, URZ ;  /* 0x0000000104047899 */ /* 0x000fe2000800063f */
[----:B------:R-:W1:Y:S11]  /*0330*/  FENCE.VIEW.ASYNC.S ;  /* 0x00000000000073c6 */ /* 0x000e760000000000 */
[----:B-1----:R1:W2:Y:S01]  /*0340*/  SYNCS.EXCH.64 URZ, [UR8], UR4 ;  /* 0x00000004083f75b2 */ /* 0x0022a20008000100 */
[----:B------:R1:W3:Y:S01]  /*0350*/  SYNCS.EXCH.64 URZ, [UR8+0x28], UR6 ;  /* 0x00002806083f75b2 */ /* 0x0002e20008000100 */
[----:B------:R1:W4:Y:S01]  /*0360*/  SYNCS.EXCH.64 URZ, [UR8+0x8], UR4 ;  /* 0x00000804083f75b2 */ /* 0x0003220008000100 */
[----:B------:R1:W0:Y:S01]  /*0370*/  SYNCS.EXCH.64 URZ, [UR8+0x30], UR6 ;  /* 0x00003006083f75b2 */ /* 0x0002220008000100 */
[----:B------:R1:W0:Y:S01]  /*0380*/  SYNCS.EXCH.64 URZ, [UR8+0x10], UR4 ;  /* 0x00001004083f75b2 */ /* 0x0002220008000100 */
[----:B------:R1:W0:Y:S01]  /*0390*/  SYNCS.EXCH.64 URZ, [UR8+0x38], UR6 ;  /* 0x00003806083f75b2 */ /* 0x0002220008000100 */
[----:B------:R1:W0:Y:S01]  /*03a0*/  SYNCS.EXCH.64 URZ, [UR8+0x18], UR4 ;  /* 0x00001804083f75b2 */ /* 0x0002220008000100 */
[----:B------:R1:W0:Y:S01]  /*03b0*/  SYNCS.EXCH.64 URZ, [UR8+0x40], UR6 ;  /* 0x00004006083f75b2 */ /* 0x0002220008000100 */
[----:B------:R1:W0:Y:S01]  /*03c0*/  SYNCS.EXCH.64 URZ, [UR8+0x20], UR4 ;  /* 0x00002004083f75b2 */ /* 0x0002220008000100 */
[----:B------:R1:W0:Y:S01]  /*03d0*/  SYNCS.EXCH.64 URZ, [UR8+0x48], UR6 ;  /* 0x00004806083f75b2 */ /* 0x0002220008000100 */
[----:B------:R-:W-:Y:S01]  /*03e0*/  NOP ;  /* 0x0000000000007918 */ /* 0x000fe20000000000 */
.L_x_2:
[----:B------:R-:W5:Y:S01]  /*03f0*/  SHFL.IDX PT, R0, R0, RZ, 0x1f ;  /* 0x00001fff00007589 */ /* 0x000f6200000e0000 */
[----:B------:R-:W-:Y:S01]  /*0400*/  ELECT P0, URZ, PT ;  /* 0x00000000003f782f */ /* 0x000fe20003800000 */
[----:B------:R-:W2:Y:S01]  /*0410*/  S2UR UR17, SR_CTAID.Y ;  /* 0x00000000001179c3 */ /* 0x000ea20000002600 */
[----:B-1----:R-:W-:Y:S01]  /*0420*/  ULDC UR5, c[0x0][0x65c] ;  /* 0x0001970000057ab9 */ /* 0x002fe20000000800 */
[----:B------:R-:W-:Y:S01]  /*0430*/  UMOV UR12, 0x20 ;  /* 0x00000020000c7882 */ /* 0x000fe20000000000 */
[----:B------:R-:W-:Y:S01]  /*0440*/  UISETP.NE.AND UP2, UPT, UR5, 0x1, UPT ;  /* 0x000000010500788c */ /* 0x000fe2000bf45270 */
[----:B------:R-:W-:Y:S01]  /*0450*/  NOP ;  /* 0x0000000000007918 */ /* 0x000fe20000000000 */
[----:B------:R-:W-:Y:S02]  /*0460*/  NOP ;  /* 0x0000000000007918 */ /* 0x000fe40000000000 */
[----:B------:R-:W-:Y:S01]  /*0470*/  UP2UR UR7, UPR, URZ, 0x4 ;  /* 0x000000043f077883 */ /* 0x000fe20008000000 */
[----:B------:R-:W1:Y:S01]  /*0480*/  S2UR UR4, SR_CTAID.X ;  /* 0x00000000000479c3 */ /* 0x000e620000002500 */
[----:B------:R-:W-:-:S02]  /*0490*/  PLOP3.LUT P2, PT, PT, PT, UP2, 0x80, 0x0 ;  /* 0x000000000000781c */ /* 0x000fc40003f4f028 */
[----:B------:R-:W-:Y:S02]  /*04a0*/  PLOP3.LUT P4, PT, PT, PT, UP2, 0x80, 0x0 ;  /* 0x000000000000781c */ /* 0x000fe40003f8f028 */
[----:B------:R-:W-:Y:S01]  /*04b0*/  IMAD.U32 R6, RZ, RZ, UR7 ;  /* 0x00000007ff067e24 */ /* 0x000fe2000f8e00ff */
[----:B------:R-:W-:Y:S01]  /*04c0*/  @UP2 ULDC UR14, c[0x0][0x10] ;  /* 0x00000400000e2ab9 */ /* 0x000fe20000000800 */
[----:B------:R-:W-:Y:S01]  /*04d0*/  @UP2 UMOV UR9, URZ ;  /* 0x0000003f00092c82 */ /* 0x000fe20008000000 */
[----:B------:R-:W-:Y:S01]  /*04e0*/  @!UP2 ULDC UR11, c[0x0][0xc] ;  /* 0x00000300000baab9 */ /* 0x000fe20000000800 */
[----:B------:R-:W-:Y:S01]  /*04f0*/  PLOP3.LUT P3, PT, PT, PT, UP2, 0x80, 0x0 ;  /* 0x000000000000781c */ /* 0x000fe20003f6f028 */
[----:B------:R0:W-:Y:S01]  /*0500*/  STL [R1+0x274], R6 ;  /* 0x0002740601007387 */ /* 0x0001e20000100800 */
[----:B-----5:R-:W-:Y:S01]  /*0510*/  ISETP.NE.OR P0, PT, R0, RZ, !P0 ;  /* 0x000000ff0000720c */ /* 0x020fe20004705670 */
[----:B--2---:R-:W-:Y:S02]  /*0520*/  @UP2 UMOV UR7, UR17 ;  /* 0x0000001100072c82 */ /* 0x004fe40008000000 */
[----:B------:R-:W-:Y:S01]  /*0530*/  @UP2 UMOV UR8, UR7 ;  /* 0x0000000700082c82 */ /* 0x000fe20008000000 */
[----:B------:R-:W-:Y:S01]  /*0540*/  @!UP2 UMOV UR7, UR17 ;  /* 0x000000110007ac82 */ /* 0x000fe20008000000 */
[----:B-1----:R-:W-:-:S08]  /*0550*/  @UP2 UIMAD.WIDE.U32 UR14, UR4, UR14, UR8 ;  /* 0x0000000e040e22a5 */ /* 0x002fd0000f8e0008 */
[----:B------:R-:W-:Y:S01]  /*0560*/  VOTEU.ALL UP0, P0 ;  /* 0x00000000003f7886 */ /* 0x000fe20000000000 */
[----:B------:R-:W-:Y:S01]  /*0570*/  VOTEU.ALL UP1, P0 ;  /* 0x00000000003f7886 */ /* 0x000fe20000020000 */
[----:B0-----:R-:W-:-:S03]  /*0580*/  IMAD.U32 R2, RZ, RZ, UR14 ;  /* 0x0000000eff027e24 */ /* 0x001fc6000f8e00ff */
[----:B------:R-:W0:Y:S01]  /*0590*/  @!UP0 S2UR UR6, SR_CgaCtaId ;  /* 0x00000000000689c3 */ /* 0x000e220000008800 */
[----:B------:R-:W-:Y:S01]  /*05a0*/  @!UP0 UMOV UR5, 0x400 ;  /* 0x0000040000058882 */ /* 0x000fe20000000000 */
[----:B------:R-:W-:-:S04]  /*05b0*/  @!UP0 UIADD3 UR12, -UR12, 0x100000, URZ ;  /* 0x001000000c0c8890 */ /* 0x000fc8000fffe13f */
[----:B------:R-:W-:Y:S02]  /*05c0*/  @!UP0 USHF.L.U32 UR13, UR12, 0xb, URZ ;  /* 0x0000000b0c0d8899 */ /* 0x000fe4000800063f */
[----:B------:R-:W-:Y:S01]  /*05d0*/  @!UP0 USHF.L.U32 UR12, UR12, 0x1, URZ ;  /* 0x000000010c0c8899 */ /* 0x000fe2000800063f */
[----:B------:R-:W-:Y:S01]  /*05e0*/  IMAD.U32 R3, RZ, RZ, UR15 ;  /* 0x0000000fff037e24 */ /* 0x000fe2000f8e00ff */
[----:B0-----:R-:W-:Y:S01]  /*05f0*/  @!UP0 ULEA UR16, UR6, UR5, 0x18 ;  /* 0x0000000506108291 */ /* 0x001fe2000f8ec03f */
[----:B------:R-:W-:Y:S01]  /*0600*/  VOTEU.ALL UP0, P0 ;  /* 0x00000000003f7886 */ /* 0x000fe20000000000 */
[----:B------:R-:W-:Y:S01]  /*0610*/  PLOP3.LUT P0, PT, PT, PT, UP2, 0x80, 0x0 ;  /* 0x000000000000781c */ /* 0x000fe20003f0f028 */
[----:B------:R-:W-:Y:S01]  /*0620*/  UMOV UR5, URZ ;  /* 0x0000003f00057c82 */ /* 0x000fe20008000000 */
[----:B------:R-:W-:Y:S01]  /*0630*/  @UP2 UMOV UR6, URZ ;  /* 0x0000003f00062c82 */ /* 0x000fe20008000000 */
[----:B------:R-:W-:Y:S02]  /*0640*/  @!UP2 UIMAD.WIDE.U32 UR8, UR11, UR7, UR4 ;  /* 0x000000070b08a2a5 */ /* 0x000fe4000f8e0004 */
[----:B------:R-:W-:-:S04]  /*0650*/  @UP2 UIADD3 UR6, UR15, UR6, URZ ;  /* 0x000000060f062290 */ /* 0x000fc8000fffe03f */
[----:B------:R-:W-:Y:S01]  /*0660*/  IMAD.U32 R5, RZ, RZ, UR9 ;  /* 0x00000009ff057e24 */ /* 0x000fe2000f8e00ff */
[----:B------:R-:W0:Y:S02]  /*0670*/  FENCE.VIEW.ASYNC.S ;  /* 0x00000000000073c6 */ /* 0x000e240000000000 */
[----:B0-----:R0:W3:Y:S01]  /*0680*/  @!UP0 SYNCS.EXCH.64 URZ, [UR16+0x60], UR12 ;  /* 0x0000600c103f85b2 */ /* 0x0010e20008000100 */
[----:B------:R-:W-:Y:S02]  /*0690*/  @P2 IMAD.U32 R7, RZ, RZ, UR6 ;  /* 0x00000006ff072e24 */ /* 0x000fe4000f8e00ff */
[----:B------:R-:W-:Y:S02]  /*06a0*/  @P0 IMAD.MOV.U32 R8, RZ, RZ, R2 ;  /* 0x000000ffff080224 */ /* 0x000fe400078e0002 */
[----:B------:R-:W-:Y:S02]  /*06b0*/  IMAD.U32 R2, RZ, RZ, UR8 ;  /* 0x00000008ff027e24 */ /* 0x000fe4000f8e00ff */
[----:B------:R-:W-:-:S02]  /*06c0*/  @!P4 IMAD.MOV.U32 R7, RZ, RZ, R5 ;  /* 0x000000ffff07c224 */ /* 0x000fc400078e0005 */
[----:B------:R-:W-:Y:S02]  /*06d0*/  @!P3 IMAD.MOV.U32 R8, RZ, RZ, R2 ;  /* 0x000000ffff08b224 */ /* 0x000fe400078e0002 */
[----:B------:R-:W-:Y:S01]  /*06e0*/  IMAD.U32 R3, RZ, RZ, UR9 ;  /* 0x00000009ff037e24 */ /* 0x000fe2000f8e00ff */
[----:B------:R0:W-:Y:S01]  /*06f0*/  STL [R1+0x254], R7 ;  /* 0x0002540701007387 */ /* 0x0001e20000100800 */
[----:B------:R-:W-:-:S03]  /*0700*/  IMAD.U32 R4, RZ, RZ, UR8 ;  /* 0x00000008ff047e24 */ /* 0x000fc6000f8e00ff */
[----:B------:R0:W-:Y:S01]  /*0710*/  STL [R1+0x258], R8 ;  /* 0x0002580801007387 */ /* 0x0001e20000100800 */
[----:B------:R0:W3:Y:S01]  /*0720*/  @!UP1 SYNCS.EXCH.64 URZ, [UR16+0x68], UR12 ;  /* 0x0000680c103f95b2 */ /* 0x0000e20008000100 */
[----:B------:R-:W-:Y:S01]  /*0730*/  NOP ;  /* 0x0000000000007918 */ /* 0x000fe20000000000 */
[----:B---34-:R-:W-:Y:S06]  /*0740*/  BAR.SYNC.DEFER_BLOCKING 0x0 ;  /* 0x0000000000007b1d */ /* 0x018fec0000010000 */
[----:B------:R-:W-:Y:S05]  /*0750*/  @!P1 BRA `(.L_x_3) ;  /* 0x000001e800dc9947 */ /* 0x000fea0003800000 */
[----:B------:R-:W-:-:S06]  /*0760*/  UISETP.GT.U32.AND UP0, UPT, UR18, 0x1, UPT ;  /* 0x000000011200788c */ /* 0x000fcc000bf04070 */
[----:B------:R-:W-:-:S13]  /*0770*/  PLOP3.LUT P0, PT, PT, PT, UP0, 0x80, 0x0 ;  /* 0x000000000000781c */ /* 0x000fda0003f0f008 */
[----:B0-----:R-:W-:Y:S05]  /*0780*/  @P0 EXIT ;  /* 0x000000000000094d */ /* 0x001fea0003800000 */
[----:B------:R-:W-:Y:S01]  /*0790*/  UMOV UR6, 0xffffffff ;  /* 0xffffffff00067882 */ /* 0x000fe20000000000 */
[----:B------:R-:W-:Y:S01]  /*07a0*/  ULDC.64 UR8, c[0x0][0x650] ;  /* 0x0001940000087ab9 */ /* 0x000fe20000000a00 */
[----:B------:R-:W-:Y:S01]  /*07b0*/  IMAD.U32 R2, RZ, RZ, UR6 ;  /* 0x00000006ff027e24 */ /* 0x000fe2000f8e00ff */
[----:B------:R-:W-:Y:S01]  /*07c0*/  ISETP.GE.U32.AND P0, PT, R8, UR8, PT ;  /* 0x0000000808007c0c */ /* 0x000fe2000bf06070 */
[----:B------:R-:W-:Y:S01]  /*07d0*/  UMOV UR8, 0xffffffff ;  /* 0xffffffff00087882 */ /* 0x000fe20000000000 */
[----:B------:R-:W-:Y:S01]  /*07e0*/  IMAD.U32 R23, RZ, RZ, UR6 ;  /* 0x00000006ff177e24 */ /* 0x000fe2000f8e00ff */
[----:B------:R-:W-:Y:S01]  /*07f0*/  PRMT R0, RZ, 0x7610, R0 ;  /* 0x00007610ff007816 */ /* 0x000fe20000000000 */
[----:B------:R0:W-:Y:S01]  /*0800*/  STL [R1+0x25c], R2 ;  /* 0x00025c0201007387 */ /* 0x0001e20000100800 */
[----:B------:R-:W-:Y:S01]  /*0810*/  ISETP.GE.U32.AND.EX P0, PT, R7, UR9, PT, P0 ;  /* 0x0000000907007c0c */ /* 0x000fe2000bf06100 */
[----:B------:R-:W-:-:S12]  /*0820*/  IMAD.U32 R22, RZ, RZ, UR8 ;  /* 0x00000008ff167e24 */ /* 0x000fd8000f8e00ff */
[----:B0-----:R-:W-:Y:S05]  /*0830*/  @P0 BRA `(.L_x_4) ;  /* 0x0000000400940947 */ /* 0x001fea0003800000 */
[----:B------:R-:W-:Y:S01]  /*0840*/  I2FP.F32.U32 R0, UR4 ;  /* 0x0000000400007c45 */ /* 0x000fe20008201000 */
[----:B------:R-:W-:Y:S01]  /*0850*/  ULDC.64 UR16, c[0x0][0x628] ;  /* 0x00018a0000107ab9 */ /* 0x000fe20000000a00 */
[----:B------:R-:W-:Y:S01]  /*0860*/  ULDC UR6, c[0x0][0x150] ;  /* 0x0000540000067ab9 */ /* 0x000fe20000000800 */
[----:B------:R-:W-:Y:S01]  /*0870*/  ISETP.NE.U32.AND P0, PT, RZ, UR16, PT ;  /* 0x00000010ff007c0c */ /* 0x000fe2000bf05070 */
[----:B------:R-:W-:Y:S01]  /*0880*/  ULDC UR15, c[0x0][0x630] ;  /* 0x00018c00000f7ab9 */ /* 0x000fe20000000800 */
[----:B------:R-:W-:Y:S01]  /*0890*/  FMUL R0, R0, UR6 ;  /* 0x0000000600007c20 */ /* 0x000fe20008400000 */
[----:B------:R-:W-:Y:S01]  /*08a0*/  R2UR UR18, R8 ;  /* 0x00000000081272ca */ /* 0x000fe200000e0000 */
[----:B------:R-:W-:Y:S01]  /*08b0*/  ULDC UR20, c[0x0][0x154] ;  /* 0x0000550000147ab9 */ /* 0x000fe20000000800 */
[----:B------:R-:W-:Y:S01]  /*08c0*/  ISETP.NE.AND.EX P0, PT, RZ, UR17, PT, P0 ;  /* 0x00000011ff007c0c */ /* 0x000fe2000bf05300 */
[----:B------:R0:W1:Y:S01]  /*08d0*/  F2I.U32.TRUNC.NTZ R2, R0 ;  /* 0x0000000000027305 */ /* 0x000062000020f000 */
[----:B------:R-:W-:-:S02]  /*08e0*/  R2UR UR19, R7 ;  /* 0x00000000071372ca */ /* 0x000fc400000e0000 */
[----:B------:R-:W-:Y:S02]  /*08f0*/  R2UR UR8, R8 ;  /* 0x00000000080872ca */ /* 0x000fe400000e0000 */
[----:B------:R-:W-:-:S07]  /*0900*/  R2UR UR9, R7 ;  /* 0x00000000070972ca */ /* 0x000fce00000e0000 */
[----:B0-----:R-:W-:Y:S08]  /*0910*/  @!P0 BRA `(.L_x_5) ;  /* 0x0000000000308947 */ /* 0x001ff00003800000 */
[----:B------:R-:W-:Y:S01]  /*0920*/  R2UR UR8, R8 ;  /* 0x00000000080872ca */ /* 0x000fe200000e0000 */
[----:B------:R-:W-:Y:S01]  /*0930*/  ULDC UR6, c[0x0][0x634] ;  /* 0x00018d0000067ab9 */ /* 0x000fe20000000800 */
[----:B------:R-:W-:-:S11]  /*0940*/  R2UR UR14, R7 ;  /* 0x00000000070e72ca */ /* 0x000fd600000e0000 */
[----:B------:R-:W-:-:S04]  /*0950*/  UIADD3 UR6, UP0, UR8, UR6, URZ ;  /* 0x0000000608067290 */ /* 0x000fc8000ff1e03f */
[----:B------:R-:W-:-:S04]  /*0960*/  UIADD3.X UR14, URZ, UR14, URZ, UP0, !UPT ;  /* 0x0000000e3f0e7290 */ /* 0x000fc800087fe43f */
[----:B------:R-:W-:-:S04]  /*0970*/  UIMAD.WIDE.U32 UR8, UR14, UR16, URZ ;  /* 0x000000100e0872a5 */ /* 0x000fc8000f8e003f */
[----:B------:R-:W-:Y:S02]  /*0980*/  UIMAD.WIDE.U32 UR10, UP0, UR6, UR17, UR8 ;  /* 0x00000011060a72a5 */ /* 0x000fe4000f800008 */
[----:B------:R-:W-:Y:S02]  /*0990*/  UIMAD.WIDE.U32 UR8, UR6, UR16, URZ ;  /* 0x00000010060872a5 */ /* 0x000fe4000f8e003f */
[----:B------:R-:W-:Y:S02]  /*09a0*/  UIADD3.X UR13, URZ, URZ, URZ, UP0, !UPT ;  /* 0x0000003f3f0d7290 */ /* 0x000fe400087fe43f */
[----:B------:R-:W-:Y:S01]  /*09b0*/  UIADD3 URZ, UP0, UR9, UR10, URZ ;  /* 0x0000000a093f7290 */ /* 0x000fe2000ff1e03f */
[----:B------:R-:W-:-:S03]  /*09c0*/  UMOV UR12, UR11 ;  /* 0x0000000b000c7c82 */ /* 0x000fc60008000000 */
[----:B------:R-:W-:-:S12]  /*09d0*/  UIMAD.WIDE.U32.X UR8, UR14, UR17, UR12, UP0 ;  /* 0x000000110e0872a5 */ /* 0x000fd800080e040c */
.L_x_5:
[----:B------:R-:W-:Y:S01]  /*09e0*/  USHF.R.U64 UR5, UR8, UR15, UR9 ;  /* 0x0000000f08057299 */ /* 0x000fe20008001209 */
[----:B------:R-:W-:Y:S01]  /*09f0*/  I2FP.F32.U32 R0, UR7 ;  /* 0x0000000700007c45 */ /* 0x000fe20008201000 */
[----:B------:R-:W-:Y:S01]  /*0a00*/  USHF.R.U32.HI UR6, URZ, UR15, UR9 ;  /* 0x0000000f3f067299 */ /* 0x000fe20008011609 */
[----:B-1----:R-:W-:Y:S01]  /*0a10*/  R2UR UR12, R2 ;  /* 0x00000000020c72ca */ /* 0x002fe200000e0000 */
[----:B------:R-:W-:Y:S02]  /*0a20*/  UIADD3 UR15, UP0, URZ, -UR5, URZ ;  /* 0x800000053f0f7290 */ /* 0x000fe4000ff1e03f */
[----:B------:R-:W-:Y:S01]  /*0a30*/  FMUL R0, R0, UR20 ;  /* 0x0000001400007c20 */ /* 0x000fe20008400000 */
[----:B------:R-:W-:Y:S01]  /*0a40*/  ULDC.64 UR8, c[0x0][0x620] ;  /* 0x0001880000087ab9 */ /* 0x000fe20000000a00 */
[----:B------:R-:W-:Y:S01]  /*0a50*/  UIADD3.X UR6, URZ, ~UR6, URZ, UP0, !UPT ;  /* 0x800000063f067290 */ /* 0x000fe200087fe43f */
[----:B------:R-:W-:Y:S01]  /*0a60*/  UMOV UR10, UR18 ;  /* 0x00000012000a7c82 */ /* 0x000fe20008000000 */
[----:B------:R-:W-:-:S02]  /*0a70*/  UMOV UR11, UR19 ;  /* 0x00000013000b7c82 */ /* 0x000fc40008000000 */
[----:B------:R-:W-:Y:S01]  /*0a80*/  UIMAD UR6, UR6, UR8, URZ ;  /* 0x00000008060672a4 */ /* 0x000fe2000f8e023f */
[----:B------:R-:W0:Y:S01]  /*0a90*/  F2I.U32.TRUNC.NTZ R0, R0 ;  /* 0x0000000000007305 */ /* 0x000e22000020f000 */
[----:B------:R-:W-:Y:S02]  /*0aa0*/  UIMAD.WIDE.U32 UR10, UR15, UR8, UR10 ;  /* 0x000000080f0a72a5 */ /* 0x000fe4000f8e000a */
[----:B------:R-:W-:Y:S01]  /*0ab0*/  UIMAD UR15, UR15, UR9, UR6 ;  /* 0x000000090f0f72a4 */ /* 0x000fe2000f8e0206 */
[----:B------:R-:W-:Y:S01]  /*0ac0*/  ULDC UR22, c[0x0][0x658] ;  /* 0x0001960000167ab9 */ /* 0x000fe20000000800 */
[----:B------:R-:W-:Y:S02]  /*0ad0*/  UMOV UR20, 0xffffffff ;  /* 0xffffffff00147882 */ /* 0x000fe40000000000 */
[----:B------:R-:W-:Y:S01]  /*0ae0*/  UIADD3 UR15, UR11, UR15, URZ ;  /* 0x0000000f0b0f7290 */ /* 0x000fe2000fffe03f */
[----:B------:R-:W-:Y:S01]  /*0af0*/  ULDC UR16, c[0x0][0x618] ;  /* 0x0001860000107ab9 */ /* 0x000fe20000000800 */
[----:B------:R-:W-:Y:S01]  /*0b00*/  ULDC.64 UR8, c[0x0][0x640] ;  /* 0x0001900000087ab9 */ /* 0x000fe20000000a00 */
[----:B------:R-:W-:Y:S01]  /*0b10*/  USHF.L.U32 UR11, UR20, UR22, URZ ;  /* 0x00000016140b7299 */ /* 0x000fe2000800063f */
[----:B------:R-:W-:Y:S01]  /*0b20*/  ISETP.NE.U32.AND P0, PT, RZ, UR8, PT ;  /* 0x00000008ff007c0c */ /* 0x000fe2000bf05070 */
[----:B------:R-:W-:-:S02]  /*0b30*/  USHF.R.U64 UR20, UR10, UR16, UR15 ;  /* 0x000000100a147299 */ /* 0x000fc4000800120f */
[----:B------:R-:W-:Y:S01]  /*0b40*/  USHF.R.U32.HI UR10, URZ, UR16, UR15 ;  /* 0x000000103f0a7299 */ /* 0x000fe2000801160f */
[----:B0-----:R-:W-:Y:S01]  /*0b50*/  R2UR UR14, R0 ;  /* 0x00000000000e72ca */ /* 0x001fe200000e0000 */
[----:B------:R-:W-:Y:S01]  /*0b60*/  ULDC UR18, c[0x0][0x608] ;  /* 0x0001820000127ab9 */ /* 0x000fe20000000800 */
[----:B------:R-:W-:Y:S01]  /*0b70*/  ISETP.NE.AND.EX P0, PT, RZ, UR9, PT, P0 ;  /* 0x00000009ff007c0c */ /* 0x000fe2000bf05300 */
[----:B------:R-:W-:Y:S02]  /*0b80*/  USHF.R.U64 UR24, UR20, UR18, UR10 ;  /* 0x0000001214187299 */ /* 0x000fe4000800120a */
[----:B------:R-:W-:Y:S01]  /*0b90*/  USHF.R.U32.HI UR10, URZ, UR18, UR10 ;  /* 0x000000123f0a7299 */ /* 0x000fe2000801160a */
[----:B------:R-:W-:Y:S01]  /*0ba0*/  UMOV UR17, 0x1 ;  /* 0x0000000100117882 */ /* 0x000fe20000000000 */
[----:B------:R-:W-:Y:S02]  /*0bb0*/  UIADD3 UR12, -UR12, URZ, URZ ;  /* 0x0000003f0c0c7290 */ /* 0x000fe4000fffe13f */
[----:B------:R-:W-:-:S02]  /*0bc0*/  USHF.R.U64 UR25, UR24, UR22, UR10 ;  /* 0x0000001618197299 */ /* 0x000fc4000800120a */
[----:B------:R-:W-:Y:S01]  /*0bd0*/  USHF.L.U32 UR16, UR17, UR22, URZ ;  /* 0x0000001611107299 */ /* 0x000fe2000800063f */
[----:B------:R-:W-:Y:S01]  /*0be0*/  ULDC UR13, c[0x0][0x144] ;  /* 0x00005100000d7ab9 */ /* 0x000fe20000000800 */
[----:B------:R-:W-:Y:S01]  /*0bf0*/  ULDC UR6, c[0x0][0x600] ;  /* 0x0001800000067ab9 */ /* 0x000fe20000000800 */
[----:B------:R-:W-:Y:S02]  /*0c00*/  ULOP3.LUT UR17, URZ, UR11, URZ, 0x33, !UPT ;  /* 0x0000000b3f117292 */ /* 0x000fe4000f8e333f */
[----:B------:R-:W-:Y:S02]  /*0c10*/  USHF.R.U32.HI UR11, URZ, UR22, UR10 ;  /* 0x000000163f0b7299 */ /* 0x000fe4000801160a */
[----:B------:R-:W-:Y:S02]  /*0c20*/  UIADD3 UR19, UR6, -0x1, URZ ;  /* 0xffffffff06137890 */ /* 0x000fe4000fffe03f */
[----:B------:R-:W-:Y:S02]  /*0c30*/  UIADD3 UR21, -UR14, URZ, URZ ;  /* 0x0000003f0e157290 */ /* 0x000fe4000fffe13f */
[----:B------:R-:W-:Y:S01]  /*0c40*/  UIMAD UR4, UR13, UR12, UR4 ;  /* 0x0000000c0d0472a4 */ /* 0x000fe2000f8e0204 */
[----:B------:R-:W-:Y:S01]  /*0c50*/  ULDC UR26, c[0x0][0x148] ;  /* 0x00005200001a7ab9 */ /* 0x000fe20000000800 */
[----:B------:R-:W-:Y:S01]  /*0c60*/  ULDC UR22, c[0x0][0x648] ;  /* 0x0001920000167ab9 */ /* 0x000fe20000000800 */
[----:B------:R-:W-:Y:S01]  /*0c70*/  ULDC UR23, c[0x0][0x638] ;  /* 0x00018e0000177ab9 */ /* 0x000fe20000000800 */
[----:B------:R-:W-:Y:S01]  /*0c80*/  UMOV UR10, UR25 ;  /* 0x00000019000a7c82 */ /* 0x000fe20008000000 */
[----:B------:R-:W-:Y:S07]  /*0c90*/  @!P0 BRA `(.L_x_6) ;  /* 0x0000000000308947 */ /* 0x000fee0003800000 */
[----:B------:R-:W-:Y:S02]  /*0ca0*/  ULDC UR14, c[0x0][0x64c] ;  /* 0x00019300000e7ab9 */ /* 0x000fe40000000800 */
        /* <DEDUP_REMOVED lines=8> */
[----:B------:R-:W-:-:S07]  /*0d30*/  UIMAD.WIDE.U32.X UR8, UR18, UR9, UR14, UP0 ;  /* 0x00000009120872a5 */ /* 0x000fce00080e040e */
[----:B------:R-:W-:Y:S01]  /*0d40*/  UMOV UR10, UR8 ;  /* 0x00000008000a7c82 */ /* 0x000fe20008000000 */
[----:B------:R-:W-:-:S05]  /*0d50*/  UMOV UR11, UR9 ;  /* 0x00000009000b7c82 */ /* 0x000fca0008000000 */
.L_x_6:
[----:B------:R-:W-:Y:S01]  /*0d60*/  R2UR UR8, R6 ;  /* 0x00000000060872ca */ /* 0x000fe200000e0000 */
[----:B------:R-:W-:Y:S01]  /*0d70*/  IMAD.U32 R2, RZ, RZ, UR5 ;  /* 0x00000005ff027e24 */ /* 0x000fe2000f8e00ff */
[----:B------:R-:W-:Y:S01]  /*0d80*/  ULOP3.LUT UR17, UR24, UR17, URZ, 0xc0, !UPT ;  /* 0x0000001118117292 */ /* 0x000fe2000f8ec03f */
[----:B------:R-:W-:Y:S01]  /*0d90*/  IMAD.MOV.U32 R0, RZ, RZ, 0x1 ;  /* 0x00000001ff007424 */ /* 0x000fe200078e00ff */
[----:B------:R-:W-:Y:S02]  /*0da0*/  ULOP3.LUT UR19, UR20, UR19, URZ, 0xc0, !UPT ;  /* 0x0000001314137292 */ /* 0x000fe4000f8ec03f */
[----:B------:R0:W-:Y:S07]  /*0db0*/  STL [R1+0x25c], R2 ;  /* 0x00025c0201007387 */ /* 0x0001ee0000100800 */
[----:B------:R-:W-:-:S02]  /*0dc0*/  UISETP.NE.AND UP0, UPT, UR8, URZ, UPT ;  /* 0x0000003f0800728c */ /* 0x000fc4000bf05270 */
[----:B------:R-:W-:-:S04]  /*0dd0*/  USHF.R.U64 UR8, UR10, UR22, UR11 ;  /* 0x000000160a087299 */ /* 0x000fc8000800120b */
[----:B------:R-:W-:-:S05]  /*0de0*/  UIMAD UR16, UR16, UR8, UR17 ;  /* 0x00000008101072a4 */ /* 0x000fca000f8e0211 */
[----:B------:R-:W-:Y:S02]  /*0df0*/  @UP0 UIMAD UR4, UR26, UR21, UR7 ;  /* 0x000000151a0402a4 */ /* 0x000fe4000f8e0207 */
[----:B------:R-:W-:-:S03]  /*0e00*/  UIADD3 UR7, -UR8, URZ, URZ ;  /* 0x0000003f08077290 */ /* 0x000fc6000fffe13f */
[----:B------:R-:W-:Y:S01]  /*0e10*/  ULDC UR8, c[0x0][0x610] ;  /* 0x0001840000087ab9 */ /* 0x000fe20000000800 */
[----:B------:R-:W-:Y:S02]  /*0e20*/  UIMAD UR7, UR7, UR23, UR25 ;  /* 0x00000017070772a4 */ /* 0x000fe4000f8e0219 */
[----:B------:R-:W-:Y:S02]  /*0e30*/  UIMAD UR4, UR16, UR8, UR4 ;  /* 0x00000008100472a4 */ /* 0x000fe4000f8e0204 */
[----:B------:R-:W-:-:S04]  /*0e40*/  UIMAD UR7, UR7, UR6, UR19 ;  /* 0x00000006070772a4 */ /* 0x000fc8000f8e0213 */
[----:B------:R-:W-:Y:S02]  /*0e50*/  USEL UR6, UR7, UR4, !UP0 ;  /* 0x0000000407067287 */ /* 0x000fe4000c000000 */
[----:B------:R-:W-:-:S04]  /*0e60*/  USEL UR4, UR4, UR7, !UP0 ;  /* 0x0000000704047287 */ /* 0x000fc8000c000000 */
[----:B------:R-:W-:Y:S02]  /*0e70*/  IMAD.U32 R22, RZ, RZ, UR6 ;  /* 0x00000006ff167e24 */ /* 0x000fe4000f8e00ff */
[----:B0-----:R-:W-:-:S07]  /*0e80*/  IMAD.U32 R23, RZ, RZ, UR4 ;  /* 0x00000004ff177e24 */ /* 0x001fce000f8e00ff */
.L_x_4:
[----:B------:R-:W-:-:S08]  /*0e90*/  NOP ;  /* 0x0000000000007918 */ /* 0x000fd00000000000 */
[----:B------:R-:W0:Y:S02]  /*0ea0*/  USETMAXREG.TRY_ALLOC.CTAPOOL UP0, 0xf0 ;  /* 0x000000f0000079c8 */ /* 0x000e240008000600 */
[----:B0-----:R-:W-:-:S13]  /*0eb0*/  PLOP3.LUT P0, PT, PT, PT, UP0, 0x80, 0x0 ;  /* 0x000000000000781c */ /* 0x001fda0003f0f008 */
[----:B------:R-:W-:Y:S05]  /*0ec0*/  @!P0 BRA `(.L_x_4) ;  /* 0xfffffffc00f08947 */ /* 0x000fea000383ffff */
[----:B------:R-:W-:Y:S01]  /*0ed0*/  ULDC.64 UR4, c[0x0][0x598] ;  /* 0x0001660000047ab9 */ /* 0x000fe20000000a00 */
[----:B------:R-:W-:Y:S01]  /*0ee0*/  ULDC.64 UR38, c[0x0][0x208] ;  /* 0x0000820000267ab9 */ /* 0x000fe20000000a00 */
[----:B------:R-:W-:-:S04]  /*0ef0*/  ISETP.NE.U32.AND P0, PT, RZ, UR4, PT ;  /* 0x00000004ff007c0c */ /* 0x000fc8000bf05070 */
[----:B------:R-:W-:-:S13]  /*0f00*/  ISETP.NE.AND.EX P0, PT, RZ, UR5, PT, P0 ;  /* 0x00000005ff007c0c */ /* 0x000fda000bf05300 */
[----:B------:R-:W-:Y:S05]  /*0f10*/  @!P0 BRA `(.L_x_7) ;  /* 0x00000000001c8947 */ /* 0x000fea0003800000 */
[----:B------:R-:W0:Y:S02]  /*0f20*/  LDC.64 R2, c[0x0][0x598] ;  /* 0x00016600ff027b82 */ /* 0x000e240000000a00 */
[----:B0-----:R-:W2:Y:S02]  /*0f30*/  LDG.E.64 R2, desc[UR38][R2.64] ;  /* 0x0000002602027981 */ /* 0x001ea4000c1e1b00 */
[----:B--2---:R-:W-:-:S04]  /*0f40*/  ISETP.NE.U32.AND P0, PT, R2, RZ, PT ;  /* 0x000000ff0200720c */ /* 0x004fc80003f05070 */
[----:B------:R-:W-:-:S13]  /*0f50*/  ISETP.NE.AND.EX P0, PT, R3, RZ, PT, P0 ;  /* 0x000000ff0300720c */ /* 0x000fda0003f05300 */
[----:B------:R-:W-:Y:S05]  /*0f60*/  @!P0 BRA `(.L_x_7) ;  /* 0x0000000000088947 */ /* 0x000fea0003800000 */
[----:B------:R0:W5:Y:S01]  /*0f70*/  LD.E R17, desc[UR38][R2.64] ;  /* 0x0000002602117980 */ /* 0x000162000c101900 */
[----:B------:R-:W-:Y:S05]  /*0f80*/  BRA `(.L_x_8) ;  /* 0x0000000000247947 */ /* 0x000fea0003800000 */
.L_x_7:
[----:B------:R-:W-:Y:S02]  /*0f90*/  ULDC.64 UR4, c[0x0][0x588] ;  /* 0x0001620000047ab9 */ /* 0x000fe40000000a00 */
[----:B------:R-:W-:-:S04]  /*0fa0*/  ISETP.NE.U32.AND P0, PT, RZ, UR4, PT ;  /* 0x00000004ff007c0c */ /* 0x000fc8000bf05070 */
[----:B------:R-:W-:-:S13]  /*0fb0*/  ISETP.NE.AND.EX P0, PT, RZ, UR5, PT, P0 ;  /* 0x00000005ff007c0c */ /* 0x000fda000bf05300 */
[----:B------:R-:W-:Y:S05]  /*0fc0*/  @!P0 BRA `(.L_x_9) ;  /* 0x00000000000c8947 */ /* 0x000fea0003800000 */
[----:B------:R-:W0:Y:S02]  /*0fd0*/  LDC.64 R2, c[0x0][0x588] ;  /* 0x00016200ff027b82 */ /* 0x000e240000000a00 */
[----:B0-----:R1:W5:Y:S01]  /*0fe0*/  LDG.E R17, desc[UR38][R2.64] ;  /* 0x0000002602117981 */ /* 0x001362000c1e1900 */
[----:B------:R-:W-:Y:S05]  /*0ff0*/  BRA `(.L_x_8) ;  /* 0x0000000000087947 */ /* 0x000fea0003800000 */
.L_x_9:
[----:B------:R-:W-:Y:S02]  /*1000*/  ULDC UR4, c[0x0][0x580] ;  /* 0x0001600000047ab9 */ /* 0x000fe40000000800 */
[----:B------:R-:W-:-:S07]  /*1010*/  IMAD.U32 R17, RZ, RZ, UR4 ;  /* 0x00000004ff117e24 */ /* 0x000fce000f8e00ff */
.L_x_8:
[----:B------:R-:W-:Y:S02]  /*1020*/  ULDC.64 UR4, c[0x0][0x5a0] ;  /* 0x0001680000047ab9 */ /* 0x000fe40000000a00 */
[----:B------:R-:W-:-:S04]  /*1030*/  ISETP.NE.U32.AND P0, PT, RZ, UR4, PT ;  /* 0x00000004ff007c0c */ /* 0x000fc8000bf05070 */
[----:B------:R-:W-:-:S13]  /*1040*/  ISETP.NE.AND.EX P0, PT, RZ, UR5, PT, P0 ;  /* 0x00000005ff007c0c */ /* 0x000fda000bf05300 */
[----:B------:R-:W-:Y:S05]  /*1050*/  @!P0 BRA `(.L_x_10) ;  /* 0x00000000001c8947 */ /* 0x000fea0003800000 */
[----:B01----:R-:W0:Y:S02]  /*1060*/  LDC.64 R2, c[0x0][0x5a0] ;  /* 0x00016800ff027b82 */ /* 0x003e240000000a00 */
[----:B0-----:R-:W2:Y:S02]  /*1070*/  LDG.E.64 R2, desc[UR38][R2.64] ;  /* 0x0000002602027981 */ /* 0x001ea4000c1e1b00 */
[----:B--2---:R-:W-:-:S04]  /*1080*/  ISETP.NE.U32.AND P0, PT, R2, RZ, PT ;  /* 0x000000ff0200720c */ /* 0x004fc80003f05070 */
[----:B------:R-:W-:-:S13]  /*1090*/  ISETP.NE.AND.EX P0, PT, R3, RZ, PT, P0 ;  /* 0x000000ff0300720c */ /* 0x000fda0003f05300 */
[----:B------:R-:W-:Y:S05]  /*10a0*/  @!P0 BRA `(.L_x_10) ;  /* 0x0000000000088947 */ /* 0x000fea0003800000 */
[----:B------:R0:W5:Y:S01]  /*10b0*/  LD.E R18, desc[UR38][R2.64] ;  /* 0x0000002602127980 */ /* 0x000162000c101900 */
[----:B------:R-:W-:Y:S05]  /*10c0*/  BRA `(.L_x_11) ;  /* 0x0000000000247947 */ /* 0x000fea0003800000 */
.L_x_10:
[----:B------:R-:W-:Y:S02]  /*10d0*/  ULDC.64 UR4, c[0x0][0x590] ;  /* 0x0001640000047ab9 */ /* 0x000fe40000000a00 */
[----:B------:R-:W-:-:S04]  /*10e0*/  ISETP.NE.U32.AND P0, PT, RZ, UR4, PT ;  /* 0x00000004ff007c0c */ /* 0x000fc8000bf05070 */
[----:B------:R-:W-:-:S13]  /*10f0*/  ISETP.NE.AND.EX P0, PT, RZ, UR5, PT, P0 ;  /* 0x00000005ff007c0c */ /* 0x000fda000bf05300 */
[----:B------:R-:W-:Y:S05]  /*1100*/  @!P0 BRA `(.L_x_12) ;  /* 0x00000000000c8947 */ /* 0x000fea0003800000 */
[----:B------:R-:W2:Y:S02]  /*1110*/  LDC.64 R18, c[0x0][0x590] ;  /* 0x00016400ff127b82 */ /* 0x000ea40000000a00 */
[----:B--2---:R2:W5:Y:S01]  /*1120*/  LDG.E R18, desc[UR38][R18.64] ;  /* 0x0000002612127981 */ /* 0x004562000c1e1900 */
[----:B------:R-:W-:Y:S05]  /*1130*/  BRA `(.L_x_11) ;  /* 0x0000000000087947 */ /* 0x000fea0003800000 */
.L_x_12:
[----:B------:R-:W-:Y:S02]  /*1140*/  ULDC UR4, c[0x0][0x584] ;  /* 0x0001610000047ab9 */ /* 0x000fe40000000800 */
[----:B------:R-:W-:-:S07]  /*1150*/  IMAD.U32 R18, RZ, RZ, UR4 ;  /* 0x00000004ff127e24 */ /* 0x000fce000f8e00ff */
.L_x_11:
[----:B------:R-:W-:-:S13]  /*1160*/  LOP3.LUT P0, RZ, R0, 0xff, RZ, 0xc0, !PT ;  /* 0x000000ff00ff7812 */ /* 0x000fda000780c0ff */
[----:B------:R-:W-:Y:S05]  /*1170*/  @!P0 EXIT ;  /* 0x000000000000894d */ /* 0x000fea0003800000 */
[----:B------:R-:W-:Y:S01]  /*1180*/  ULDC UR4, c[0x0][0x28c] ;  /* 0x0000a30000047ab9 */ /* 0x000fe20000000800 */
[----:B------:R-:W-:Y:S01]  /*1190*/  ULDC.64 UR6, c[0x0][0x5c8] ;  /* 0x0001720000067ab9 */ /* 0x000fe20000000a00 */
[----:B------:R-:W-:Y:S02]  /*11a0*/  UIADD3 UR4, UR4, 0x3f, URZ ;  /* 0x0000003f04047890 */ /* 0x000fe4000fffe03f */
[----:B------:R-:W-:Y:S02]  /*11b0*/  USHF.L.U64.HI UR60, UR6, 0x7, UR7 ;  /* 0x00000007063c7899 */ /* 0x000fe40008010207 */
[----:B------:R-:W-:Y:S02]  /*11c0*/  USHF.R.S32.HI UR5, URZ, 0x1f, UR4 ;  /* 0x0000001f3f057899 */ /* 0x000fe40008011404 */
[----:B------:R-:W-:Y:S02]  /*11d0*/  USHF.L.U64.HI UR36, UR6, 0x3, UR7 ;  /* 0x0000000306247899 */ /* 0x000fe40008010207 */
[----:B------:R-:W-:-:S02]  /*11e0*/  ULEA.HI UR5, UR5, UR4, URZ, 0x6 ;  /* 0x0000000405057291 */ /* 0x000fc4000f8f303f */
[----:B------:R-:W-:Y:S02]  /*11f0*/  USHF.L.U64.HI UR7, UR6, 0x8, UR7 ;  /* 0x0000000806077899 */ /* 0x000fe40008010207 */
[----:B------:R-:W-:Y:S02]  /*1200*/  USHF.L.U32 UR4, UR6, 0x8, URZ ;  /* 0x0000000806047899 */ /* 0x000fe4000800063f */
[----:B------:R-:W-:Y:S02]  /*1210*/  USHF.L.U32 UR61, UR6, 0x7, URZ ;  /* 0x00000007063d7899 */ /* 0x000fe4000800063f */
[----:B------:R-:W-:Y:S01]  /*1220*/  USHF.L.U32 UR37, UR6, 0x3, URZ ;  /* 0x0000000306257899 */ /* 0x000fe2000800063f */
[----:B01----:R-:W-:Y:S01]  /*1230*/  IMAD.U32 R2, RZ, RZ, UR7 ;  /* 0x00000007ff027e24 */ /* 0x003fe2000f8e00ff */
[----:B------:R-:W-:Y:S01]  /*1240*/  USHF.R.S32.HI UR6, URZ, 0x6, UR5 ;  /* 0x000000063f067899 */ /* 0x000fe20008011405 */
[----:B------:R-:W-:Y:S01]  /*1250*/  IMAD.U32 R0, RZ, RZ, UR4 ;  /* 0x00000004ff007e24 */ /* 0x000fe2000f8e00ff */
[----:B------:R-:W-:Y:S01]  /*1260*/  UMOV UR4, URZ ;  /* 0x0000003f00047c82 */ /* 0x000fe20008000000 */
[----:B------:R-:W-:Y:S01]  /*1270*/  UMOV UR5, URZ ;  /* 0x0000003f00057c82 */ /* 0x000fe20008000000 */
[----:B------:R0:W-:Y:S02]  /*1280*/  STL [R1+0x268], R2 ;  /* 0x0002680201007387 */ /* 0x0001e40000100800 */
[----:B------:R-:W-:-:S02]  /*1290*/  IMAD.U32 R3, RZ, RZ, UR6 ;  /* 0x00000006ff037e24 */ /* 0x000fc4000f8e00ff */
[----:B------:R1:W-:Y:S04]  /*12a0*/  STL [R1+0x26c], R0 ;  /* 0x00026c0001007387 */ /* 0x0003e80000100800 */
[----:B------:R3:W-:Y:S01]  /*12b0*/  STL [R1+0x270], R3 ;  /* 0x0002700301007387 */ /* 0x0007e20000100800 */
[----:B0-----:R-:W-:Y:S02]  /*12c0*/  IMAD.U32 R2, RZ, RZ, UR4 ;  /* 0x00000004ff027e24 */ /* 0x001fe4000f8e00ff */
[----:B-1----:R-:W-:-:S05]  /*12d0*/  IMAD.U32 R0, RZ, RZ, UR5 ;  /* 0x00000005ff007e24 */ /* 0x002fca000f8e00ff */
[----:B------:R3:W-:Y:S04]  /*12e0*/  STL [R1+0x264], R0 ;  /* 0x0002640001007387 */ /* 0x0007e80000100800 */
[----:B------:R3:W-:Y:S02]  /*12f0*/  STL [R1+0x260], R2 ;  /* 0x0002600201007387 */ /* 0x0007e40000100800 */
.L_x_114:
[----:B0--3--:R-:W0:Y:S01]  /*1300*/  S2R R0, SR_TID.X ;  /* 0x0000000000007919 */ /* 0x009e220000002100 */
[----:B-1----:R-:W1:Y:S01]  /*1310*/  S2UR UR7, SR_CgaCtaId ;  /* 0x00000000000779c3 */ /* 0x002e620000008800 */
[----:B------:R-:W-:Y:S02]  /*1320*/  UMOV UR6, 0x400 ;  /* 0x0000040000067882 */ /* 0x000fe40000000000 */
[----:B-1----:R-:W-:Y:S01]  /*1330*/  ULEA UR6, UR7, UR6, 0x18 ;  /* 0x0000000607067291 */ /* 0x002fe2000f8ec03f */
[----:B0-----:R-:W-:-:S04]  /*1340*/  LOP3.LUT R0, R0, 0x80, RZ, 0xc0, !PT ;  /* 0x0000008000007812 */ /* 0x001fc800078ec0ff */
[----:B------:R-:W-:-:S06]  /*1350*/  SHF.R.U32.HI R0, RZ, 0x7, R0 ;  /* 0x00000007ff007819 */ /* 0x000fcc0000011600 */
[----:B------:R-:W0:Y:S02]  /*1360*/  SHFL.IDX PT, R0, R0, RZ, 0x1f ;  /* 0x00001fff00007589 */ /* 0x000e2400000e0000 */
[----:B0-----:R-:W-:-:S13]  /*1370*/  R2UR UR4, R0 ;  /* 0x00000000000472ca */ /* 0x001fda00000e0000 */
[----:B------:R-:W-:-:S04]  /*1380*/  ULEA.HI UR5, UR4, UR4, URZ, 0x1 ;  /* 0x0000000404057291 */ /* 0x000fc8000f8f083f */
[----:B------:R-:W-:-:S04]  /*1390*/  ULOP3.LUT UR5, UR5, 0xffffe, URZ, 0xc0, !UPT ;  /* 0x000ffffe05057892 */ /* 0x000fc8000f8ec03f */
[----:B------:R-:W-:-:S03]  /*13a0*/  UIADD3 UR5, UR4, -UR5, URZ ;  /* 0x8000000504057290 */ /* 0x000fc6000fffe03f */
[----:B------:R-:W-:Y:S01]  /*13b0*/  ULDC UR4, c[0x0][0x28c] ;  /* 0x0000a30000047ab9 */ /* 0x000fe20000000800 */
[----:B------:R-:W-:Y:S01]  /*13c0*/  ULEA UR5, UR5, UR6, 0xc ;  /* 0x0000000605057291 */ /* 0x000fe2000f8e603f */
[----:B------:R-:W-:-:S03]  /*13d0*/  ISETP.LT.AND P0, PT, RZ, UR4, PT ;  /* 0x00000004ff007c0c */ /* 0x000fc6000bf01270 */
[----:B------:R-:W-:-:S04]  /*13e0*/  UIADD3 UR5, UR5, 0x100, URZ ;  /* 0x0000010005057890 */ /* 0x000fc8000fffe03f */
[----:B------:R-:W-:-:S04]  /*13f0*/  USHF.R.U32.HI UR5, URZ, 0x4, UR5 ;  /* 0x000000043f057899 */ /* 0x000fc80008011605 */
[----:B------:R-:W-:Y:S02]  /*1400*/  ULOP3.LUT UR40, UR5, 0x3fff, URZ, 0xc0, !UPT ;  /* 0x00003fff05287892 */ /* 0x000fe4000f8ec03f */
[----:B------:R-:W-:Y:S10]  /*1410*/  @P0 BRA `(.L_x_13) ;  /* 0x0000000000400947 */ /* 0x000ff40003800000 */
[----:B------:R-:W-:Y:S01]  /*1420*/  MOV R0, 0x0 ;  /* 0x0000000000007802 */ /* 0x000fe20000000f00 */
[----:B------:R-:W-:Y:S01]  /*1430*/  ULDC.64 UR4, c[0x4][0x68] ;  /* 0x01001a0000047ab9 */ /* 0x000fe20000000a00 */
[----:B------:R-:W-:Y:S01]  /*1440*/  ULDC.64 UR6, c[0x4][0x8] ;  /* 0x0100020000067ab9 */ /* 0x000fe20000000a00 */
[----:B------:R-:W-:Y:S01]  /*1450*/  IMAD.U32 R4, RZ, RZ, UR4 ;  /* 0x00000004ff047e24 */ /* 0x000fe2000f8e00ff */
[----:B------:R0:W1:Y:S01]  /*1460*/  LDC.64 R2, c[0x4][R0] ;  /* 0x0100000000027b82 */ /* 0x0000620000000a00 */
[----:B------:R-:W-:Y:S01]  /*1470*/  IMAD.U32 R5, RZ, RZ, UR5 ;  /* 0x00000005ff057e24 */ /* 0x000fe2000f8e00ff */
[----:B------:R-:W-:Y:S01]  /*1480*/  ULDC.64 UR4, c[0x4][0x70] ;  /* 0x01001c0000047ab9 */ /* 0x000fe20000000a00 */
[----:B------:R-:W-:Y:S02]  /*1490*/  IMAD.U32 R10, RZ, RZ, UR6 ;  /* 0x00000006ff0a7e24 */ /* 0x000fe4000f8e00ff */
[----:B------:R-:W-:Y:S02]  /*14a0*/  IMAD.U32 R6, RZ, RZ, UR4 ;  /* 0x00000004ff067e24 */ /* 0x000fe4000f8e00ff */
[----:B------:R-:W-:-:S02]  /*14b0*/  IMAD.U32 R7, RZ, RZ, UR5 ;  /* 0x00000005ff077e24 */ /* 0x000fc4000f8e00ff */
[----:B------:R-:W-:Y:S02]  /*14c0*/  IMAD.U32 R11, RZ, RZ, UR7 ;  /* 0x00000007ff0b7e24 */ /* 0x000fe4000f8e00ff */
[----:B------:R-:W-:Y:S02]  /*14d0*/  IMAD.MOV.U32 R8, RZ, RZ, 0x1e1 ;  /* 0x000001e1ff087424 */ /* 0x000fe400078e00ff */
[----:B------:R-:W-:Y:S02]  /*14e0*/  IMAD.MOV.U32 R12, RZ, RZ, 0x1 ;  /* 0x00000001ff0c7424 */ /* 0x000fe400078e00ff */
[----:B0-----:R-:W-:-:S07]  /*14f0*/  IMAD.MOV.U32 R13, RZ, RZ, RZ ;  /* 0x000000ffff0d7224 */ /* 0x001fce00078e00ff */
[----:B------:R-:W-:-:S07]  /*1500*/  LEPC R20, `(.L_x_13) ;  /* 0x000000001014794e */ /* 0x000fce0000000000 */
[----:B-12--5:R-:W-:Y:S05]  /*1510*/  CALL.ABS.NOINC R2 ;  /* 0x0000000002007343 */ /* 0x026fea0003c00000 */
.L_x_13:
[----:B------:R-:W3:Y:S02]  /*1520*/  LDL R2, [R1+0x250] ;  /* 0x0002500001027983 */ /* 0x000ee40000100800 */
[----:B---3--:R-:W-:-:S13]  /*1530*/  R2UR UR4, R2 ;  /* 0x00000000020472ca */ /* 0x008fda00000e0000 */
[----:B------:R-:W-:-:S06]  /*1540*/  ULOP3.LUT UR4, UR4, 0x1, URZ, 0xfc, !UPT ;  /* 0x0000000104047892 */ /* 0x000fcc000f8efc3f */
[----:B------:R-:W-:-:S05]  /*1550*/  IMAD.U32 R0, RZ, RZ, UR4 ;  /* 0x00000004ff007e24 */ /* 0x000fca000f8e00ff */
[----:B------:R-:W-:-:S13]  /*1560*/  ISETP.NE.AND P0, PT, R0, 0x3, PT ;  /* 0x000000030000780c */ /* 0x000fda0003f05270 */
[----:B------:R-:W-:Y:S05]  /*1570*/  @!P0 BRA `(.L_x_14) ;  /* 0x0000000000048947 */ /* 0x000fea0003800000 */
[----:B------:R-:W-:Y:S01]  /*1580*/  BPT.TRAP 0x1 ;  /* 0x000000040000795c */ /* 0x000fe20000300000 */
.L_x_14:
[----:B------:R-:W3:Y:S04]  /*1590*/  LDL R0, [R1+0x264] ;  /* 0x0002640001007983 */ /* 0x000ee80000100800 */
[----:B------:R-:W4:Y:S01]  /*15a0*/  LDL R2, [R1+0x260] ;  /* 0x0002600001027983 */ /* 0x000f220000100800 */
[----:B------:R-:W0:Y:S01]  /*15b0*/  S2UR UR5, SR_CgaCtaId ;  /* 0x00000000000579c3 */ /* 0x000e220000008800 */
[----:B------:R-:W-:Y:S02]  /*15c0*/  UMOV UR4, 0x400 ;  /* 0x0000040000047882 */ /* 0x000fe40000000000 */
[----:B0-----:R-:W-:Y:S01]  /*15d0*/  ULEA UR4, UR5, UR4, 0x18 ;  /* 0x0000000405047291 */ /* 0x001fe2000f8ec03f */
[----:B---3--:R-:W-:Y:S02]  /*15e0*/  R2UR UR6, R0 ;  /* 0x00000000000672ca */ /* 0x008fe400000e0000 */
[----:B----4-:R-:W-:-:S03]  /*15f0*/  R2UR UR7, R2 ;  /* 0x00000000020772ca */ /* 0x010fc600000e0000 */
[----:B------:R-:W-:-:S08]  /*1600*/  IMAD.U32 R0, RZ, RZ, UR4 ;  /* 0x00000004ff007e24 */ /* 0x000fd0000f8e00ff */
[----:B------:R-:W-:Y:S02]  /*1610*/  IMAD.U32 R2, RZ, RZ, UR6 ;  /* 0x00000006ff027e24 */ /* 0x000fe4000f8e00ff */
[----:B------:R-:W-:-:S03]  /*1620*/  IMAD.U32 R3, RZ, RZ, UR7 ;  /* 0x00000007ff037e24 */ /* 0x000fc6000f8e00ff */
[----:B------:R-:W-:Y:S01]  /*1630*/  SHF.L.U32 R2, R2, 0x1f, RZ ;  /* 0x0000001f02027819 */ /* 0x000fe200000006ff */
[----:B------:R-:W-:-:S04]  /*1640*/  IMAD R3, R3, 0x8, R0 ;  /* 0x0000000803037824 */ /* 0x000fc800078e0200 */
[----:B------:R0:W1:Y:S01]  /*1650*/  SYNCS.PHASECHK.TRANS64.TRYWAIT P1, [R3+URZ], R2 ;  /* 0x00000002030075a7 */ /* 0x000062000802017f */
[----:B------:R-:W-:Y:S05]  /*1660*/  @!P0 BRA `(.L_x_15) ;  /* 0x0000000000048947 */ /* 0x000fea0003800000 */
[----:B------:R-:W-:Y:S01]  /*1670*/  BPT.TRAP 0x1 ;  /* 0x000000040000795c */ /* 0x000fe20000300000 */
.L_x_15:
[----:B-1----:R-:W-:Y:S05]  /*1680*/  @P1 BRA `(.L_x_16) ;  /* 0x0000000000081947 */ /* 0x002fea0003800000 */
[----:B------:R-:W1:Y:S02]  /*1690*/  SYNCS.PHASECHK.TRANS64.TRYWAIT P1, [R3+URZ], R2 ;  /* 0x00000002030075a7 */ /* 0x000e64000802017f */
[----:B-1----:R-:W-:Y:S05]  /*16a0*/  @!P1 BRA `(.L_x_17) ;  /* 0x000001f400489947 */ /* 0x002fea0003800000 */
.L_x_16:
[----:B------:R-:W3:Y:S02]  /*16b0*/  LDL R4, [R1+0x270] ;  /* 0x0002700001047983 */ /* 0x000ee40000100800 */
[----:B---3--:R-:W-:-:S13]  /*16c0*/  R2UR UR5, R4 ;  /* 0x00000000040572ca */ /* 0x008fda00000e0000 */
[----:B------:R-:W-:-:S04]  /*16d0*/  UISETP.LT.AND UP0, UPT, UR5, 0x1, UPT ;  /* 0x000000010500788c */ /* 0x000fc8000bf01270 */
[----:B------:R-:W-:-:S06]  /*16e0*/  USEL UR4, UR5, 0x1, UP0 ;  /* 0x0000000105047887 */ /* 0x000fcc0008000000 */
[----:B01----:R-:W-:-:S05]  /*16f0*/  IMAD.U32 R3, RZ, RZ, UR4 ;  /* 0x00000004ff037e24 */ /* 0x003fca000f8e00ff */
[----:B------:R-:W-:Y:S01]  /*1700*/  IADD3 R3, -R3, UR5, RZ ;  /* 0x0000000503037c10 */ /* 0x000fe2000fffe1ff */
[----:B------:R-:W-:Y:S05]  /*1710*/  WARPSYNC.ALL ;  /* 0x0000000000007948 */ /* 0x000fea0003800000 */
[----:B------:R-:W-:Y:S01]  /*1720*/  ISETP.GE.AND P1, PT, R3, 0x1, PT ;  /* 0x000000010300780c */ /* 0x000fe20003f26270 */
[----:B------:R-:W-:Y:S04]  /*1730*/  STL [R1+0x310], R23 ;  /* 0x0003101701007387 */ /* 0x000fe80000100800 */
[----:B------:R-:W-:Y:S04]  /*1740*/  STL [R1+0x30c], R22 ;  /* 0x00030c1601007387 */ /* 0x000fe80000100800 */
[----:B------:R-:W-:Y:S04]  /*1750*/  STL [R1+0x308], R19 ;  /* 0x0003081301007387 */ /* 0x000fe80000100800 */
[----:B-----5:R0:W-:Y:S04]  /*1760*/  STL [R1+0x304], R18 ;  /* 0x0003041201007387 */ /* 0x0201e80000100800 */
[----:B------:R1:W-:Y:S04]  /*1770*/  STL [R1+0x300], R17 ;  /* 0x0003001101007387 */ /* 0x0003e80000100800 */
[----:B------:R3:W-:Y:S04]  /*1780*/  STL [R1+0x2fc], R16 ;  /* 0x0002fc1001007387 */ /* 0x0007e80000100800 */
[----:B------:R4:W-:Y:S04]  /*1790*/  STL [R1+0x2f8], R3 ;  /* 0x0002f80301007387 */ /* 0x0009e80000100800 */
[----:B------:R-:W2:Y:S01]  /*17a0*/  LDL R8, [R1+0x260] ;  /* 0x0002600001087983 */ /* 0x000ea20000100800 */
[----:B------:R-:W-:Y:S01]  /*17b0*/  R2UR UR4, R0 ;  /* 0x00000000000472ca */ /* 0x000fe200000e0000 */
[----:B------:R-:W-:Y:S01]  /*17c0*/  ULOP3.LUT UR5, UR40, 0x10000, URZ, 0xfc, !UPT ;  /* 0x0001000028057892 */ /* 0x000fe2000f8efc3f */
[----:B------:R-:W-:Y:S01]  /*17d0*/  WARPGROUP.ARRIVE ;  /* 0x00000000000079c5 */ /* 0x000fe20000000000 */
[----:B------:R-:W-:Y:S01]  /*17e0*/  UMOV UR45, 0x80000020 ;  /* 0x80000020002d7882 */ /* 0x000fe20000000000 */
[----:B------:R-:W-:Y:S01]  /*17f0*/  UMOV UR47, 0x80000020 ;  /* 0x80000020002f7882 */ /* 0x000fe20000000000 */
[----:B------:R-:W-:Y:S01]  /*1800*/  UMOV UR25, UR45 ;  /* 0x0000002d00197c82 */ /* 0x000fe20008000000 */
[----:B------:R-:W-:Y:S01]  /*1810*/  UMOV UR27, 0x80000020 ;  /* 0x80000020001b7882 */ /* 0x000fe20000000000 */
[----:B------:R-:W-:Y:S01]  /*1820*/  IMAD.U32 R6, RZ, RZ, UR5 ;  /* 0x00000005ff067e24 */ /* 0x000fe2000f8e00ff */
[----:B------:R-:W-:Y:S01]  /*1830*/  UMOV UR7, 0x80000020 ;  /* 0x8000002000077882 */ /* 0x000fe20000000000 */
[----:B------:R-:W-:Y:S01]  /*1840*/  UMOV UR33, UR45 ;  /* 0x0000002d00217c82 */ /* 0x000fe20008000000 */
[----:B------:R-:W-:Y:S01]  /*1850*/  UMOV UR35, 0x80000020 ;  /* 0x8000002000237882 */ /* 0x000fe20000000000 */
[----:B------:R-:W-:Y:S01]  /*1860*/  UMOV UR29, UR45 ;  /* 0x0000002d001d7c82 */ /* 0x000fe20008000000 */
[----:B------:R-:W-:Y:S01]  /*1870*/  UMOV UR31, 0x80000020 ;  /* 0x80000020001f7882 */ /* 0x000fe20000000000 */
[----:B------:R-:W-:Y:S01]  /*1880*/  UIADD3 UR4, UR4, 0x28100, URZ ;  /* 0x0002810004047890 */ /* 0x000fe2000fffe03f */
[----:B------:R-:W-:Y:S01]  /*1890*/  MOV R2, UR36 ;  /* 0x0000002400027c02 */ /* 0x000fe20008000f00 */
[----:B------:R-:W-:Y:S01]  /*18a0*/  UMOV UR21, UR45 ;  /* 0x0000002d00157c82 */ /* 0x000fe20008000000 */
[----:B------:R-:W-:Y:S01]  /*18b0*/  UMOV UR23, 0x80000020 ;  /* 0x8000002000177882 */ /* 0x000fe20000000000 */
[----:B------:R-:W-:Y:S01]  /*18c0*/  USHF.R.U32.HI UR4, URZ, 0x4, UR4 ;  /* 0x000000043f047899 */ /* 0x000fe20008011604 */
[----:B------:R-:W-:Y:S01]  /*18d0*/  MOV R4, UR37 ;  /* 0x0000002500047c02 */ /* 0x000fe20008000f00 */
[----:B------:R-:W-:Y:S01]  /*18e0*/  UMOV UR17, UR45 ;  /* 0x0000002d00117c82 */ /* 0x000fe20008000000 */
[----:B------:R-:W-:Y:S01]  /*18f0*/  UMOV UR19, 0x80000020 ;  /* 0x8000002000137882 */ /* 0x000fe20000000000 */
[----:B------:R-:W-:Y:S01]  /*1900*/  ULOP3.LUT UR58, UR4, 0x3fff, URZ, 0xc0, !UPT ;  /* 0x00003fff043a7892 */ /* 0x000fe2000f8ec03f */
[----:B------:R-:W-:Y:S01]  /*1910*/  MOV R7, UR39 ;  /* 0x0000002700077c02 */ /* 0x000fe20008000f00 */
[----:B------:R-:W-:Y:S01]  /*1920*/  UMOV UR9, UR45 ;  /* 0x0000002d00097c82 */ /* 0x000fe20008000000 */
[----:B------:R-:W-:Y:S01]  /*1930*/  UMOV UR11, 0x80000020 ;  /* 0x80000020000b7882 */ /* 0x000fe20000000000 */
[----:B------:R-:W-:Y:S01]  /*1940*/  ULOP3.LUT UR58, UR58, 0x10000, URZ, 0xfc, !UPT ;  /* 0x000100003a3a7892 */ /* 0x000fe2000f8efc3f */
[----:B------:R-:W-:Y:S01]  /*1950*/  MOV R5, UR38 ;  /* 0x0000002600057c02 */ /* 0x000fe20008000f00 */
[----:B------:R-:W-:Y:S01]  /*1960*/  UMOV UR13, UR45 ;  /* 0x0000002d000d7c82 */ /* 0x000fe20008000000 */
[----:B------:R-:W-:Y:S01]  /*1970*/  UMOV UR15, 0x80000020 ;  /* 0x80000020000f7882 */ /* 0x000fe20000000000 */
[----:B------:R-:W-:Y:S01]  /*1980*/  UMOV UR37, UR27 ;  /* 0x0000001b00257c82 */ /* 0x000fe20008000000 */
[----:B------:R-:W-:Y:S01]  /*1990*/  UMOV UR41, UR45 ;  /* 0x0000002d00297c82 */ /* 0x000fe20008000000 */
[----:B------:R-:W-:Y:S01]  /*19a0*/  UMOV UR43, 0x80000020 ;  /* 0x80000020002b7882 */ /* 0x000fe20000000000 */
[----:B------:R-:W-:Y:S01]  /*19b0*/  UMOV UR51, UR37 ;  /* 0x0000002500337c82 */ /* 0x000fe20008000000 */
[----:B------:R-:W-:Y:S01]  /*19c0*/  UMOV UR55, UR43 ;  /* 0x0000002b00377c82 */ /* 0x000fe20008000000 */
[----:B------:R-:W-:Y:S01]  /*19d0*/  UMOV UR39, UR31 ;  /* 0x0000001f00277c82 */ /* 0x000fe20008000000 */
[----:B--2---:R-:W-:Y:S01]  /*19e0*/  R2UR UR6, R8 ;  /* 0x00000000080672ca */ /* 0x004fe200000e0000 */
[----:B------:R2:W-:Y:S04]  /*19f0*/  STL [R1+0x314], R8 ;  /* 0x0003140801007387 */ /* 0x0005e80000100800 */
[----:B------:R-:W-:Y:S04]  /*1a00*/  STL [R1+0x318], R0 ;  /* 0x0003180001007387 */ /* 0x000fe80000100800 */
[----:B------:R2:W-:Y:S04]  /*1a10*/  STL [R1+0x31c], R6 ;  /* 0x00031c0601007387 */ /* 0x0005e80000100800 */
[----:B------:R-:W-:-:S02]  /*1a20*/  ULEA UR57, UR6, UR5, 0xb ;  /* 0x0000000506397291 */ /* 0x000fc4000f8e583f */
[----:B------:R-:W-:Y:S01]  /*1a30*/  UIMAD UR56, UR6, 0x2c0, UR58 ;  /* 0x000002c0063878a4 */ /* 0x000fe2000f8e023a */
[----:B------:R-:W-:-:S03]  /*1a40*/  UMOV UR5, UR45 ;  /* 0x0000002d00057c82 */ /* 0x000fc60008000000 */
[----:B------:R-:W-:Y:S01]  /*1a50*/  UIADD3 UR6, UR56, 0x40, URZ ;  /* 0x0000004038067890 */ /* 0x000fe2000fffe03f */
[----:B------:R-:W-:Y:S02]  /*1a60*/  UMOV UR44, UR57 ;  /* 0x00000039002c7c82 */ /* 0x000fe40008000000 */
[----:B------:R-:W-:Y:S01]  /*1a70*/  UMOV UR46, UR56 ;  /* 0x00000038002e7c82 */ /* 0x000fe20008000000 */
[----:B------:R-:W-:Y:S01]  /*1a80*/  UMOV UR24, UR44 ;  /* 0x0000002c00187c82 */ /* 0x000fe20008000000 */
[----:B------:R-:W-:Y:S01]  /*1a90*/  IGMMA.64x16x32.S8.S8 R24, gdesc[UR44], RZ, !UPT, gsb0 ;  /* 0x006000002c1879f1 */ /* 0x000fe2000c0410ff */
[----:B------:R-:W-:Y:S01]  /*1aa0*/  UIADD3 UR10, UR56, 0x80, URZ ;  /* 0x00000080380a7890 */ /* 0x000fe2000fffe03f */
[----:B------:R-:W-:Y:S01]  /*1ab0*/  UMOV UR26, UR6 ;  /* 0x00000006001a7c82 */ /* 0x000fe20008000000 */
[----:B------:R-:W-:Y:S01]  /*1ac0*/  UMOV UR4, UR44 ;  /* 0x0000002c00047c82 */ /* 0x000fe20008000000 */
[----:B------:R-:W-:Y:S01]  /*1ad0*/  UIADD3 UR34, UR56, 0xc0, URZ ;  /* 0x000000c038227890 */ /* 0x000fe2000fffe03f */
[----:B------:R-:W-:-:S03]  /*1ae0*/  UMOV UR32, UR44 ;  /* 0x0000002c00207c82 */ /* 0x000fc60008000000 */
[----:B------:R-:W-:Y:S01]  /*1af0*/  UMOV UR6, UR10 ;  /* 0x0000000a00067c82 */ /* 0x000fe20008000000 */
[----:B------:R-:W-:Y:S01]  /*1b00*/  UIADD3 UR30, UR56, 0x100, URZ ;  /* 0x00000100381e7890 */ /* 0x000fe2000fffe03f */
        /* <DEDUP_REMOVED lines=9> */
[----:B------:R-:W-:Y:S01]  /*1ba0*/  UMOV UR36, UR26 ;  /* 0x0000001a00247c82 */ /* 0x000fe20008000000 */
[----:B------:R-:W-:Y:S01]  /*1bb0*/  UIADD3 UR42, UR56, 0x280, URZ ;  /* 0x00000280382a7890 */ /* 0x000fe2000fffe03f */
[----:B------:R-:W-:Y:S01]  /*1bc0*/  UMOV UR40, UR44 ;  /* 0x0000002c00287c82 */ /* 0x000fe20008000000 */
[----:B------:R-:W-:Y:S01]  /*1bd0*/  UMOV UR50, UR36 ;  /* 0x0000002400327c82 */ /* 0x000fe20008000000 */
[----:B------:R-:W-:-:S04]  /*1be0*/  UMOV UR38, UR30 ;  /* 0x0000001e00267c82 */ /* 0x000fc80008000000 */
[----:B------:R-:W-:Y:S01]  /*1bf0*/  UMOV UR54, UR42 ;  /* 0x0000002a00367c82 */ /* 0x000fe20008000000 */
[----:B------:R-:W-:Y:S02]  /*1c00*/  WARPGROUP.DEPBAR.LE gsb0, 0x0 ;  /* 0x00008000000079c5 */ /* 0x000fe40000010000 */
[----:B------:R-:W-:Y:S02]  /*1c10*/  IMAD.MOV.U32 R234, RZ, RZ, R24 ;  /* 0x000000ffffea7224 */ /* 0x000fe400078e0018 */
[----:B------:R-:W-:Y:S02]  /*1c20*/  IMAD.MOV.U32 R233, RZ, RZ, R25 ;  /* 0x000000ffffe97224 */ /* 0x000fe400078e0019 */
[----:B------:R-:W-:Y:S02]  /*1c30*/  IMAD.MOV.U32 R232, RZ, RZ, R26 ;  /* 0x000000ffffe87224 */ /* 0x000fe400078e001a */
[----:B------:R-:W-:Y:S02]  /*1c40*/  IMAD.MOV.U32 R21, RZ, RZ, R27 ;  /* 0x000000ffff157224 */ /* 0x000fe400078e001b */
[----:B------:R-:W-:-:S02]  /*1c50*/  IMAD.MOV.U32 R20, RZ, RZ, R28 ;  /* 0x000000ffff147224 */ /* 0x000fc400078e001c */
[----:B------:R-:W-:Y:S02]  /*1c60*/  IMAD.MOV.U32 R15, RZ, RZ, R29 ;  /* 0x000000ffff0f7224 */ /* 0x000fe400078e001d */
[----:B------:R-:W-:Y:S02]  /*1c70*/  IMAD.MOV.U32 R14, RZ, RZ, R30 ;  /* 0x000000ffff0e7224 */ /* 0x000fe400078e001e */
[----:B------:R-:W-:Y:S02]  /*1c80*/  IMAD.MOV.U32 R13, RZ, RZ, R31 ;  /* 0x000000ffff0d7224 */ /* 0x000fe400078e001f */
[----:B------:R-:W-:-:S06]  /*1c90*/  WARPGROUP.ARRIVE ;  /* 0x00000000000079c5 */ /* 0x000fcc0000000000 */
[----:B------:R-:W-:Y:S01]  /*1ca0*/  IGMMA.64x16x32.S8.S8 R24, gdesc[UR24], RZ, !UPT, gsb0 ;  /* 0x00600000181879f1 */ /* 0x000fe2000c0410ff */
[----:B------:R-:W-:Y:S01]  /*1cb0*/  UIADD3 UR26, UR56, 0x240, URZ ;  /* 0x00000240381a7890 */ /* 0x000fe2000fffe03f */
[----:B------:R-:W-:Y:S01]  /*1cc0*/  UMOV UR24, UR44 ;  /* 0x0000002c00187c82 */ /* 0x000fe20008000000 */
[----:B------:R-:W-:Y:S01]  /*1cd0*/  UMOV UR25, UR45 ;  /* 0x0000002d00197c82 */ /* 0x000fe20008000000 */
[----:B------:R-:W-:Y:S01]  /*1ce0*/  UMOV UR27, 0x80000020 ;  /* 0x80000020001b7882 */ /* 0x000fe20000000000 */
[----:B------:R-:W-:Y:S02]  /*1cf0*/  WARPGROUP.DEPBAR.LE gsb0, 0x0 ;  /* 0x00008000000079c5 */ /* 0x000fe40000010000 */
[----:B0-----:R-:W-:Y:S02]  /*1d00*/  IMAD.MOV.U32 R18, RZ, RZ, R28 ;  /* 0x000000ffff127224 */ /* 0x001fe400078e001c */
[----:B-1----:R-:W-:Y:S02]  /*1d10*/  IMAD.MOV.U32 R17, RZ, RZ, R29 ;  /* 0x000000ffff117224 */ /* 0x002fe400078e001d */
[----:B---3--:R-:W-:-:S02]  /*1d20*/  IMAD.MOV.U32 R16, RZ, RZ, R30 ;  /* 0x000000ffff107224 */ /* 0x008fc400078e001e */
[----:B----4-:R-:W-:Y:S02]  /*1d30*/  IMAD.MOV.U32 R3, RZ, RZ, R31 ;  /* 0x000000ffff037224 */ /* 0x010fe400078e001f */
[----:B------:R-:W-:Y:S01]  /*1d40*/  WARPGROUP.ARRIVE ;  /* 0x00000000000079c5 */ /* 0x000fe20000000000 */
[----:B------:R-:W-:Y:S02]  /*1d50*/  IMAD.MOV.U32 R235, RZ, RZ, R24 ;  /* 0x000000ffffeb7224 */ /* 0x000fe400078e0018 */
[----:B------:R-:W-:Y:S02]  /*1d60*/  IMAD.MOV.U32 R23, RZ, RZ, R25 ;  /* 0x000000ffff177224 */ /* 0x000fe400078e0019 */
[----:B------:R-:W-:Y:S01]  /*1d70*/  IMAD.MOV.U32 R22, RZ, RZ, R26 ;  /* 0x000000ffff167224 */ /* 0x000fe200078e001a */
[----:B------:R-:W-:Y:S01]  /*1d80*/  IGMMA.64x16x32.S8.S8 R28, gdesc[UR4], RZ, !UPT, gsb0 ;  /* 0x00600000041c79f1 */ /* 0x000fe2000c0410ff */
[----:B------:R-:W-:Y:S01]  /*1d90*/  IMAD.MOV.U32 R19, RZ, RZ, R27 ;  /* 0x000000ffff137224 */ /* 0x000fe200078e001b */
[----:B------:R-:W-:Y:S01]  /*1da0*/  UIADD3 UR4, UR57, 0x200, URZ ;  /* 0x0000020039047890 */ /* 0x000fe2000fffe03f */
[----:B------:R-:W-:-:S02]  /*1db0*/  WARPGROUP.DEPBAR.LE gsb0, 0x0 ;  /* 0x00008000000079c5 */ /* 0x000fc40000010000 */
[----:B------:R-:W-:Y:S02]  /*1dc0*/  IMAD.MOV.U32 R11, RZ, RZ, R32 ;  /* 0x000000ffff0b7224 */ /* 0x000fe400078e0020 */
[----:B--2---:R-:W-:Y:S02]  /*1dd0*/  IMAD.MOV.U32 R8, RZ, RZ, R33 ;  /* 0x000000ffff087224 */ /* 0x004fe400078e0021 */
[----:B------:R-:W-:Y:S02]  /*1de0*/  IMAD.MOV.U32 R6, RZ, RZ, R34 ;  /* 0x000000ffff067224 */ /* 0x000fe400078e0022 */
[----:B------:R-:W-:Y:S02]  /*1df0*/  IMAD.MOV.U32 R0, RZ, RZ, R35 ;  /* 0x000000ffff007224 */ /* 0x000fe400078e0023 */
[----:B------:R-:W-:Y:S01]  /*1e00*/  WARPGROUP.ARRIVE ;  /* 0x00000000000079c5 */ /* 0x000fe20000000000 */
[----:B------:R-:W-:Y:S02]  /*1e10*/  IMAD.MOV.U32 R24, RZ, RZ, R30 ;  /* 0x000000ffff187224 */ /* 0x000fe400078e001e */
[----:B------:R-:W-:-:S02]  /*1e20*/  IMAD.MOV.U32 R10, RZ, RZ, R28 ;  /* 0x000000ffff0a7224 */ /* 0x000fc400078e001c */
[----:B------:R-:W-:Y:S01]  /*1e30*/  IMAD.MOV.U32 R9, RZ, RZ, R29 ;  /* 0x000000ffff097224 */ /* 0x000fe200078e001d */
[----:B------:R-:W-:Y:S01]  /*1e40*/  IGMMA.64x16x32.S8.S8 R32, gdesc[UR32], RZ, !UPT, gsb0 ;  /* 0x00600000202079f1 */ /* 0x000fe2000c0410ff */
[----:B------:R-:W-:Y:S02]  /*1e50*/  IMAD.MOV.U32 R12, RZ, RZ, R31 ;  /* 0x000000ffff0c7224 */ /* 0x000fe400078e001f */
[----:B------:R-:W-:Y:S02]  /*1e60*/  WARPGROUP.DEPBAR.LE gsb0, 0x0 ;  /* 0x00008000000079c5 */ /* 0x000fe40000010000 */
[----:B------:R-:W-:Y:S01]  /*1e70*/  IMAD.MOV.U32 R30, RZ, RZ, R36 ;  /* 0x000000ffff1e7224 */ /* 0x000fe200078e0024 */
[----:B------:R0:W-:Y:S01]  /*1e80*/  STL.64 [R1+0xb8], R38 ;  /* 0x0000b82601007387 */ /* 0x0001e20000100a00 */
[----:B------:R-:W-:Y:S02]  /*1e90*/  IMAD.MOV.U32 R29, RZ, RZ, R37 ;  /* 0x000000ffff1d7224 */ /* 0x000fe400078e0025 */
[----:B------:R-:W-:-:S02]  /*1ea0*/  IMAD.MOV.U32 R28, RZ, RZ, R34 ;  /* 0x000000ffff1c7224 */ /* 0x000fc400078e0022 */
[----:B------:R-:W-:Y:S02]  /*1eb0*/  IMAD.MOV.U32 R27, RZ, RZ, R35 ;  /* 0x000000ffff1b7224 */ /* 0x000fe400078e0023 */
[----:B------:R-:W-:Y:S02]  /*1ec0*/  IMAD.MOV.U32 R26, RZ, RZ, R32 ;  /* 0x000000ffff1a7224 */ /* 0x000fe400078e0020 */
[----:B------:R-:W-:Y:S02]  /*1ed0*/  IMAD.MOV.U32 R25, RZ, RZ, R33 ;  /* 0x000000ffff197224 */ /* 0x000fe400078e0021 */
[----:B0-----:R-:W-:-:S06]  /*1ee0*/  WARPGROUP.ARRIVE ;  /* 0x00000000000079c5 */ /* 0x001fcc0000000000 */
[----:B------:R-:W-:Y:S03]  /*1ef0*/  IGMMA.64x16x32.S8.S8 R32, gdesc[UR28], RZ, !UPT, gsb0 ;  /* 0x006000001c2079f1 */ /* 0x000fe6000c0410ff */
[----:B------:R-:W-:Y:S02]  /*1f00*/  WARPGROUP.DEPBAR.LE gsb0, 0x0 ;  /* 0x00008000000079c5 */ /* 0x000fe40000010000 */
[----:B------:R-:W-:Y:S01]  /*1f10*/  WARPGROUP.ARRIVE ;  /* 0x00000000000079c5 */ /* 0x000fe20000000000 */
[----:B------:R-:W-:Y:S04]  /*1f20*/  STL.64 [R1+0x20], R32 ;  /* 0x0000202001007387 */ /* 0x000fe80000100a00 */
[----:B------:R-:W-:Y:S01]  /*1f30*/  STL.64 [R1+0x28], R34 ;  /* 0x0000282201007387 */ /* 0x000fe20000100a00 */
[----:B------:R-:W-:Y:S03]  /*1f40*/  IGMMA.64x16x32.S8.S8 R208, gdesc[UR20], RZ, !UPT, gsb0 ;  /* 0x0060000014d079f1 */ /* 0x000fe6000c0410ff */
[----:B------:R-:W-:Y:S04]  /*1f50*/  STL.64 [R1+0x30], R36 ;  /* 0x0000302401007387 */ /* 0x000fe80000100a00 */
[----:B------:R0:W-:Y:S01]  /*1f60*/  STL.64 [R1+0x38], R38 ;  /* 0x0000382601007387 */ /* 0x0001e20000100a00 */
[----:B------:R-:W-:-:S02]  /*1f70*/  WARPGROUP.DEPBAR.LE gsb0, 0x0 ;  /* 0x00008000000079c5 */ /* 0x000fc40000010000 */
[----:B------:R-:W-:Y:S01]  /*1f80*/  WARPGROUP.ARRIVE ;  /* 0x00000000000079c5 */ /* 0x000fe20000000000 */
[----:B------:R-:W-:Y:S04]  /*1f90*/  STL [R1+0x47c], R208 ;  /* 0x00047cd001007387 */ /* 0x000fe80000100800 */
[----:B------:R-:W-:Y:S01]  /*1fa0*/  STL [R1+0x478], R209 ;  /* 0x000478d101007387 */ /* 0x000fe20000100800 */
[----:B------:R-:W-:Y:S03]  /*1fb0*/  IGMMA.64x16x32.S8.S8 R176, gdesc[UR16], RZ, !UPT, gsb0 ;  /* 0x0060000010b079f1 */ /* 0x000fe6000c0410ff */
[----:B------:R-:W-:Y:S04]  /*1fc0*/  STL [R1+0x474], R210 ;  /* 0x000474d201007387 */ /* 0x000fe80000100800 */
[----:B------:R-:W-:Y:S04]  /*1fd0*/  STL [R1+0x470], R211 ;  /* 0x000470d301007387 */ /* 0x000fe80000100800 */
[----:B------:R-:W-:Y:S04]  /*1fe0*/  STL [R1+0x46c], R212 ;  /* 0x00046cd401007387 */ /* 0x000fe80000100800 */
[----:B------:R-:W-:Y:S04]  /*1ff0*/  STL [R1+0x468], R213 ;  /* 0x000468d501007387 */ /* 0x000fe80000100800 */
[----:B------:R-:W-:Y:S04]  /*2000*/  STL [R1+0x464], R214 ;  /* 0x000464d601007387 */ /* 0x000fe80000100800 */
[----:B------:R-:W-:Y:S01]  /*2010*/  STL [R1+0x460], R215 ;  /* 0x000460d701007387 */ /* 0x000fe20000100800 */
        /* <DEDUP_REMOVED lines=37> */
[----:B------:R-:W-:Y:S01]  /*2270*/  IGMMA.64x16x32.S8.S8 R48, gdesc[UR40], RZ, !UPT, gsb0 ;  /* 0x00600000283079f1 */ /* 0x000fe2000c0410ff */
[----:B------:R-:W-:Y:S01]  /*2280*/  UMOV UR40, UR4 ;  /* 0x0000000400287c82 */ /* 0x000fe20008000000 */
[----:B------:R-:W-:Y:S01]  /*2290*/  UMOV UR41, 0x80000020 ;  /* 0x8000002000297882 */ /* 0x000fe20000000000 */
[----:B------:R-:W-:Y:S01]  /*22a0*/  UMOV UR24, UR40 ;  /* 0x0000002800187c82 */ /* 0x000fe20008000000 */
        /* <DEDUP_REMOVED lines=11> */
[----:B------:R-:W-:Y:S01]  /*2360*/  STL [R1+0x3fc], R82 ;  /* 0x0003fc5201007387 */ /* 0x000fe20000100800 */
        /* <DEDUP_REMOVED lines=9> */
[----:B------:R-:W-:-:S02]  /*2400*/  UMOV UR45, UR41 ;  /* 0x00000029002d7c82 */ /* 0x000fc40008000000 */
[----:B------:R-:W-:Y:S04]  /*2410*/  STL [R1+0x3f0], R85 ;  /* 0x0003f05501007387 */ /* 0x000fe80000100800 */
[----:B------:R-:W-:Y:S04]  /*2420*/  STL [R1+0x3ec], R86 ;  /* 0x0003ec5601007387 */ /* 0x000fe80000100800 */
[----:B------:R-:W-:Y:S01]  /*2430*/  STL [R1+0x3e8], R87 ;  /* 0x0003e85701007387 */ /* 0x000fe20000100800 */
[----:B------:R-:W-:Y:S02]  /*2440*/  WARPGROUP.DEPBAR.LE gsb0, 0x0 ;  /* 0x00008000000079c5 */ /* 0x000fe40000010000 */
[----:B------:R-:W-:Y:S01]  /*2450*/  WARPGROUP.ARRIVE ;  /* 0x00000000000079c5 */ /* 0x000fe20000000000 */
[----:B------:R-:W-:Y:S04]  /*2460*/  STL [R1+0x41c], R48 ;  /* 0x00041c3001007387 */ /* 0x000fe80000100800 */
[----:B------:R-:W-:Y:S01]  /*2470*/  STL [R1+0x418], R49 ;  /* 0x0004183101007387 */ /* 0x000fe20000100800 */
[----:B------:R-:W-:Y:S01]  /*2480*/  IGMMA.64x16x32.S8.S8 R40, gdesc[UR40], RZ, !UPT, gsb0 ;  /* 0x00600000282879f1 */ /* 0x000fe2000c0410ff */
[----:B------:R-:W-:-:S02]  /*2490*/  UIADD3 UR40, UR57, 0x600, URZ ;  /* 0x0000060039287890 */ /* 0x000fc4000fffe03f */
[----:B------:R-:W-:Y:S01]  /*24a0*/  STL [R1+0x414], R50 ;  /* 0x0004143201007387 */ /* 0x000fe20000100800 */
[----:B------:R-:W-:-:S03]  /*24b0*/  UMOV UR41, 0x80000020 ;  /* 0x8000002000297882 */ /* 0x000fc60000000000 */
        /* <DEDUP_REMOVED lines=11> */
[----:B------:R-:W-:Y:S01]  /*2570*/  UMOV UR25, UR41 ;  /* 0x0000002900197c82 */ /* 0x000fe20008000000 */
        /* <DEDUP_REMOVED lines=18> */
[----:B------:R-:W-:-:S06]  /*26a0*/  WARPGROUP.ARRIVE ;  /* 0x00000000000079c5 */ /* 0x000fcc0000000000 */
[----:B------:R-:W-:Y:S03]  /*26b0*/  IGMMA.64x16x32.S8.S8 R136, gdesc[UR8], RZ, !UPT, gsb0 ;  /* 0x00600000088879f1 */ /* 0x000fe6000c0410ff */
[----:B------:R-:W-:Y:S02]  /*26c0*/  WARPGROUP.DEPBAR.LE gsb0, 0x0 ;  /* 0x00008000000079c5 */ /* 0x000fe40000010000 */
[----:B------:R-:W-:-:S06]  /*26d0*/  WARPGROUP.ARRIVE ;  /* 0x00000000000079c5 */ /* 0x000fcc0000000000 */
[----:B------:R-:W-:Y:S03]  /*26e0*/  IGMMA.64x16x32.S8.S8 R168, gdesc[UR16], RZ, !UPT, gsb0 ;  /* 0x0060000010a879f1 */ /* 0x000fe6000c0410ff */
[----:B------:R-:W-:Y:S02]  /*26f0*/  WARPGROUP.DEPBAR.LE gsb0, 0x0 ;  /* 0x00008000000079c5 */ /* 0x000fe40000010000 */
[----:B------:R-:W-:-:S06]  /*2700*/  WARPGROUP.ARRIVE ;  /* 0x00000000000079c5 */ /* 0x000fcc0000000000 */
[----:B------:R-:W-:Y:S03]  /*2710*/  IGMMA.64x16x32.S8.S8 R200, gdesc[UR20], RZ, !UPT, gsb0 ;  /* 0x0060000014c879f1 */ /* 0x000fe6000c0410ff */
[----:B------:R-:W-:Y:S02]  /*2720*/  WARPGROUP.DEPBAR.LE gsb0, 0x0 ;  /* 0x00008000000079c5 */ /* 0x000fe40000010000 */
[----:B0-----:R-:W-:-:S06]  /*2730*/  WARPGROUP.ARRIVE ;  /* 0x00000000000079c5 */ /* 0x001fcc0000000000 */
[----:B------:R-:W-:Y:S03]  /*2740*/  IGMMA.64x16x32.S8.S8 R32, gdesc[UR28], RZ, !UPT, gsb0 ;  /* 0x006000001c2079f1 */ /* 0x000fe6000c0410ff */
[----:B------:R-:W-:Y:S02]  /*2750*/  WARPGROUP.DEPBAR.LE gsb0, 0x0 ;  /* 0x00008000000079c5 */ /* 0x000fe40000010000 */
[----:B------:R-:W-:Y:S04]  /*2760*/  STL.64 [R1], R32 ;  /* 0x0000002001007387 */ /* 0x000fe80000100a00 */
[----:B------:R-:W-:Y:S04]  /*2770*/  STL.64 [R1+0x8], R34 ;  /* 0x0000082201007387 */ /* 0x000fe80000100a00 */
[----:B------:R-:W-:Y:S04]  /*2780*/  STL.64 [R1+0x10], R36 ;  /* 0x0000102401007387 */ /* 0x000fe80000100a00 */
[----:B------:R0:W-:Y:S02]  /*2790*/  STL.64 [R1+0x18], R38 ;  /* 0x0000182601007387 */ /* 0x0001e40000100a00 */
[----:B0-----:R-:W-:-:S06]  /*27a0*/  WARPGROUP.ARRIVE ;  /* 0x00000000000079c5 */ /* 0x001fcc0000000000 */
[----:B------:R-:W-:Y:S03]  /*27b0*/  IGMMA.64x16x32.S8.S8 R32, gdesc[UR32], RZ, !UPT, gsb0 ;  /* 0x00600000202079f1 */ /* 0x000fe6000c0410ff */
[----:B------:R-:W-:Y:S02]  /*27c0*/  WARPGROUP.DEPBAR.LE gsb0, 0x0 ;  /* 0x00008000000079c5 */ /* 0x000fe40000010000 */
[----:B------:R-:W-:Y:S02]  /*27d0*/  IMAD.MOV.U32 R84, RZ, RZ, R32 ;  /* 0x000000ffff547224 */ /* 0x000fe400078e0020 */
[----:B------:R-:W-:Y:S02]  /*27e0*/  IMAD.MOV.U32 R85, RZ, RZ, R33 ;  /* 0x000000ffff557224 */ /* 0x000fe400078e0021 */
[----:B------:R-:W-:Y:S02]  /*27f0*/  IMAD.MOV.U32 R86, RZ, RZ, R34 ;  /* 0x000000ffff567224 */ /* 0x000fe400078e0022 */
[----:B------:R-:W-:-:S02]  /*2800*/  IMAD.MOV.U32 R87, RZ, RZ, R35 ;  /* 0x000000ffff577224 */ /* 0x000fc400078e0023 */
[----:B------:R-:W-:Y:S02]  /*2810*/  IMAD.MOV.U32 R54, RZ, RZ, R36 ;  /* 0x000000ffff367224 */ /* 0x000fe400078e0024 */
[----:B------:R-:W-:Y:S02]  /*2820*/  IMAD.MOV.U32 R55, RZ, RZ, R37 ;  /* 0x000000ffff377224 */ /* 0x000fe400078e0025 */
[----:B------:R-:W-:Y:S02]  /*2830*/  IMAD.MOV.U32 R47, RZ, RZ, R38 ;  /* 0x000000ffff2f7224 */ /* 0x000fe400078e0026 */
[----:B------:R-:W-:Y:S02]  /*2840*/  IMAD.MOV.U32 R79, RZ, RZ, R39 ;  /* 0x000000ffff4f7224 */ /* 0x000fe400078e0027 */
[----:B------:R-:W-:-:S06]  /*2850*/  WARPGROUP.ARRIVE ;  /* 0x00000000000079c5 */ /* 0x000fcc0000000000 */
[----:B------:R-:W-:Y:S01]  /*2860*/  IGMMA.64x16x32.S8.S8 R32, gdesc[UR4], RZ, !UPT, gsb0 ;  /* 0x00600000042079f1 */ /* 0x000fe2000c0410ff */
[----:B------:R-:W-:Y:S02]  /*2870*/  UIADD3 UR4, UR57, 0x400, URZ ;  /* 0x0000040039047890 */ /* 0x000fe4000fffe03f */
        /* <DEDUP_REMOVED lines=11> */
[----:B------:R-:W-:Y:S01]  /*2930*/  UMOV UR50, UR36 ;  /* 0x0000002400327c82 */ /* 0x000fe20008000000 */
[----:B------:R-:W-:Y:S01]  /*2940*/  UMOV UR51, UR37 ;  /* 0x0000002500337c82 */ /* 0x000fe20008000000 */
        /* <DEDUP_REMOVED lines=31> */
[----:B------:R-:W-:-:S02]  /*2b40*/  WARPGROUP.DEPBAR.LE gsb0, 0x0 ;  /* 0x00008000000079c5 */ /* 0x000fc40000010000 */
[----:B------:R-:W-:Y:S02]  /*2b50*/  IMAD.MOV.U32 R210, RZ, RZ, R33 ;  /* 0x000000ffffd27224 */ /* 0x000fe400078e0021 */
[----:B------:R-:W-:Y:S02]  /*2b60*/  IMAD.MOV.U32 R211, RZ, RZ, R34 ;  /* 0x000000ffffd37224 */ /* 0x000fe400078e0022 */
[----:B------:R-:W-:Y:S02]  /*2b70*/  IMAD.MOV.U32 R212, RZ, RZ, R35 ;  /* 0x000000ffffd47224 */ /* 0x000fe400078e0023 */
[----:B------:R-:W-:Y:S02]  /*2b80*/  IMAD.MOV.U32 R213, RZ, RZ, R36 ;  /* 0x000000ffffd57224 */ /* 0x000fe400078e0024 */
[----:B------:R-:W-:Y:S02]  /*2b90*/  IMAD.MOV.U32 R214, RZ, RZ, R37 ;  /* 0x000000ffffd67224 */ /* 0x000fe400078e0025 */
[----:B------:R-:W-:-:S02]  /*2ba0*/  IMAD.MOV.U32 R215, RZ, RZ, R38 ;  /* 0x000000ffffd77224 */ /* 0x000fc400078e0026 */
[----:B------:R-:W-:Y:S02]  /*2bb0*/  IMAD.MOV.U32 R182, RZ, RZ, R39 ;  /* 0x000000ffffb67224 */ /* 0x000fe400078e0027 */
[----:B------:R-:W-:Y:S02]  /*2bc0*/  IMAD.MOV.U32 R183, RZ, RZ, R32 ;  /* 0x000000ffffb77224 */ /* 0x000fe400078e0020 */
[----:B------:R-:W-:-:S06]  /*2bd0*/  WARPGROUP.ARRIVE ;  /* 0x00000000000079c5 */ /* 0x000fcc0000000000 */
        /* <DEDUP_REMOVED lines=14> */
[----:B------:R-:W-:Y:S01]  /*2cc0*/  UMOV UR50, UR26 ;  /* 0x0000001a00327c82 */ /* 0x000fe20008000000 */
[----:B------:R-:W-:Y:S01]  /*2cd0*/  UMOV UR51, UR27 ;  /* 0x0000001b00337c82 */ /* 0x000fe20008000000 */
[----:B------:R-:W-:Y:S01]  /*2ce0*/  UMOV UR44, UR40 ;  /* 0x00000028002c7c82 */ /* 0x000fe20008000000 */
[----:B------:R-:W-:Y:S01]  /*2cf0*/  UMOV UR45, UR41 ;  /* 0x00000029002d7c82 */ /* 0x000fe20008000000 */
[----:B------:R-:W-:Y:S02]  /*2d00*/  WARPGROUP.DEPBAR.LE gsb0, 0x0 ;  /* 0x00008000000079c5 */ /* 0x000fe40000010000 */
[----:B------:R-:W-:Y:S02]  /*2d10*/  IMAD.MOV.U32 R112, RZ, RZ, R34 ;  /* 0x000000ffff707224 */ /* 0x000fe400078e0022 */
[----:B------:R-:W-:-:S02]  /*2d20*/  IMAD.MOV.U32 R113, RZ, RZ, R35 ;  /* 0x000000ffff717224 */ /* 0x000fc400078e0023 */
[----:B------:R-:W-:Y:S02]  /*2d30*/  IMAD.MOV.U32 R114, RZ, RZ, R36 ;  /* 0x000000ffff727224 */ /* 0x000fe400078e0024 */
[----:B------:R-:W-:Y:S02]  /*2d40*/  IMAD.MOV.U32 R115, RZ, RZ, R37 ;  /* 0x000000ffff737224 */ /* 0x000fe400078e0025 */
[----:B------:R-:W-:Y:S02]  /*2d50*/  IMAD.MOV.U32 R116, RZ, RZ, R38 ;  /* 0x000000ffff747224 */ /* 0x000fe400078e0026 */
[----:B------:R-:W-:Y:S02]  /*2d60*/  IMAD.MOV.U32 R117, RZ, RZ, R39 ;  /* 0x000000ffff757224 */ /* 0x000fe400078e0027 */
[----:B------:R-:W-:Y:S02]  /*2d70*/  IMAD.MOV.U32 R118, RZ, RZ, R32 ;  /* 0x000000ffff767224 */ /* 0x000fe400078e0020 */
[----:B------:R-:W-:-:S02]  /*2d80*/  IMAD.MOV.U32 R119, RZ, RZ, R33 ;  /* 0x000000ffff777224 */ /* 0x000fc400078e0021 */
[----:B------:R-:W-:-:S06]  /*2d90*/  WARPGROUP.ARRIVE ;  /* 0x00000000000079c5 */ /* 0x000fcc0000000000 */
[----:B------:R-:W-:Y:S01]  /*2da0*/  IGMMA.64x16x32.S8.S8 R32, gdesc[UR4], RZ, !UPT, gsb0 ;  /* 0x00600000042079f1 */ /* 0x000fe2000c0410ff */
[----:B------:R-:W-:Y:S01]  /*2db0*/  UIADD3 UR4, UR57, 0x2, URZ ;  /* 0x0000000239047890 */ /* 0x000fe2000fffe03f */
        /* <DEDUP_REMOVED lines=11> */
[----:B------:R-:W-:Y:S03]  /*2e70*/  IGMMA.64x16x32.S8.S8 R32, gdesc[UR32], RZ, !UPT, gsb0 ;  /* 0x00600000202079f1 */ /* 0x000fe6000c0410ff */
[----:B------:R-:W-:Y:S02]  /*2e80*/  WARPGROUP.DEPBAR.LE gsb0, 0x0 ;  /* 0x00008000000079c5 */ /* 0x000fe40000010000 */
[----:B------:R-:W-:Y:S01]  /*2e90*/  WARPGROUP.ARRIVE ;  /* 0x00000000000079c5 */ /* 0x000fe20000000000 */
[----:B------:R-:W-:Y:S02]  /*2ea0*/  IMAD.MOV.U32 R144, RZ, RZ, R32 ;  /* 0x000000ffff907224 */ /* 0x000fe400078e0020 */
[----:B------:R-:W-:Y:S02]  /*2eb0*/  IMAD.MOV.U32 R145, RZ, RZ, R33 ;  /* 0x000000ffff917224 */ /* 0x000fe400078e0021 */
[----:B------:R-:W-:Y:S01]  /*2ec0*/  IMAD.MOV.U32 R146, RZ, RZ, R34 ;  /* 0x000000ffff927224 */ /* 0x000fe200078e0022 */
[----:B------:R-:W-:Y:S01]  /*2ed0*/  IGMMA.64x16x32.S8.S8 R224, gdesc[UR28], RZ, !UPT, gsb0 ;  /* 0x006000001ce079f1 */ /* 0x000fe2000c0410ff */
[----:B------:R-:W-:Y:S01]  /*2ee0*/  IMAD.MOV.U32 R147, RZ, RZ, R35 ;  /* 0x000000ffff937224 */ /* 0x000fe200078e0023 */
[----:B------:R-:W-:Y:S01]  /*2ef0*/  UMOV UR28, UR40 ;  /* 0x00000028001c7c82 */ /* 0x000fe20008000000 */
[----:B------:R-:W-:Y:S01]  /*2f00*/  IMAD.MOV.U32 R148, RZ, RZ, R36 ;  /* 0x000000ffff947224 */ /* 0x000fe200078e0024 */
[----:B------:R-:W-:Y:S01]  /*2f10*/  UMOV UR29, UR41 ;  /* 0x00000029001d7c82 */ /* 0x000fe20008000000 */
[----:B------:R-:W-:-:S02]  /*2f20*/  IMAD.MOV.U32 R149, RZ, RZ, R37 ;  /* 0x000000ffff957224 */ /* 0x000fc400078e0025 */
[----:B------:R-:W-:Y:S02]  /*2f30*/  IMAD.MOV.U32 R150, RZ, RZ, R38 ;  /* 0x000000ffff967224 */ /* 0x000fe400078e0026 */
[----:B------:R-:W-:Y:S01]  /*2f40*/  IMAD.MOV.U32 R151, RZ, RZ, R39 ;  /* 0x000000ffff977224 */ /* 0x000fe200078e0027 */
[----:B------:R-:W-:Y:S02]  /*2f50*/  WARPGROUP.DEPBAR.LE gsb0, 0x0 ;  /* 0x00008000000079c5 */ /* 0x000fe40000010000 */
[----:B------:R-:W-:Y:S01]  /*2f60*/  WARPGROUP.ARRIVE ;  /* 0x00000000000079c5 */ /* 0x000fe20000000000 */
[----:B------:R0:W-:Y:S04]  /*2f70*/  STL [R1+0x330], R227 ;  /* 0x000330e301007387 */ /* 0x0001e80000100800 */
[----:B------:R1:W-:Y:S01]  /*2f80*/  STL [R1+0x32c], R228 ;  /* 0x00032ce401007387 */ /* 0x0003e20000100800 */
[----:B------:R-:W-:Y:S03]  /*2f90*/  IGMMA.64x16x32.S8.S8 R192, gdesc[UR20], RZ, !UPT, gsb0 ;  /* 0x0060000014c079f1 */ /* 0x000fe6000c0410ff */
[----:B------:R2:W-:Y:S01]  /*2fa0*/  STL [R1+0x328], R229 ;  /* 0x000328e501007387 */ /* 0x0005e20000100800 */
[----:B0-----:R-:W-:-:S03]  /*2fb0*/  IMAD.MOV.U32 R227, RZ, RZ, R11 ;  /* 0x000000ffffe37224 */ /* 0x001fc600078e000b */
[----:B------:R0:W-:Y:S01]  /*2fc0*/  STL [R1+0x324], R230 ;  /* 0x000324e601007387 */ /* 0x0001e20000100800 */
[----:B-1----:R-:W-:-:S03]  /*2fd0*/  IMAD.MOV.U32 R228, RZ, RZ, R12 ;  /* 0x000000ffffe47224 */ /* 0x002fc600078e000c */
[----:B------:R1:W-:Y:S01]  /*2fe0*/  STL [R1+0x320], R231 ;  /* 0x000320e701007387 */ /* 0x0003e20000100800 */
[----:B--2---:R-:W-:Y:S02]  /*2ff0*/  IMAD.MOV.U32 R229, RZ, RZ, R24 ;  /* 0x000000ffffe57224 */ /* 0x004fe400078e0018 */
[----:B0-----:R-:W-:Y:S02]  /*3000*/  IMAD.MOV.U32 R230, RZ, RZ, R9 ;  /* 0x000000ffffe67224 */ /* 0x001fe400078e0009 */
[----:B-1----:R-:W-:Y:S01]  /*3010*/  IMAD.MOV.U32 R231, RZ, RZ, R10 ;  /* 0x000000ffffe77224 */ /* 0x002fe200078e000a */
[----:B------:R-:W-:Y:S02]  /*3020*/  WARPGROUP.DEPBAR.LE gsb0, 0x0 ;  /* 0x00008000000079c5 */ /* 0x000fe40000010000 */
[----:B------:R-:W-:Y:S01]  /*3030*/  WARPGROUP.ARRIVE ;  /* 0x00000000000079c5 */ /* 0x000fe20000000000 */
[----:B------:R0:W-:Y:S04]  /*3040*/  STL.64 [R1+0x350], R198 ;  /* 0x000350c601007387 */ /* 0x0001e80000100a00 */
[----:B------:R1:W-:Y:S01]  /*3050*/  STL.64 [R1+0x348], R196 ;  /* 0x000348c401007387 */ /* 0x0003e20000100a00 */
[----:B------:R-:W-:Y:S01]  /*3060*/  IGMMA.64x16x32.S8.S8 R160, gdesc[UR16], RZ, !UPT, gsb0 ;  /* 0x0060000010a079f1 */ /* 0x000fe2000c0410ff */
[----:B------:R-:W-:Y:S01]  /*3070*/  UMOV UR16, UR4 ;  /* 0x0000000400107c82 */ /* 0x000fe20008000000 */
[----:B------:R-:W-:Y:S01]  /*3080*/  UMOV UR4, UR40 ;  /* 0x0000002800047c82 */ /* 0x000fe20008000000 */
[----:B------:R2:W-:Y:S01]  /*3090*/  STL.64 [R1+0x340], R194 ;  /* 0x000340c201007387 */ /* 0x0005e20000100a00 */
[----:B------:R-:W-:Y:S01]  /*30a0*/  UMOV UR17, 0x80000020 ;  /* 0x8000002000117882 */ /* 0x000fe20000000000 */
[----:B------:R-:W-:Y:S01]  /*30b0*/  UMOV UR20, UR16 ;  /* 0x0000001000147c82 */ /* 0x000fe20008000000 */
[----:B------:R-:W-:Y:S01]  /*30c0*/  UMOV UR21, UR17 ;  /* 0x0000001100157c82 */ /* 0x000fe20008000000 */
[----:B0-----:R-:W-:Y:S01]  /*30d0*/  IMAD.MOV.U32 R198, RZ, RZ, R30 ;  /* 0x000000ffffc67224 */ /* 0x001fe200078e001e */
[----:B------:R0:W-:Y:S01]  /*30e0*/  STL.64 [R1+0x338], R192 ;  /* 0x000338c001007387 */ /* 0x0001e20000100a00 */
[----:B------:R-:W-:Y:S01]  /*30f0*/  IMAD.MOV.U32 R199, RZ, RZ, R29 ;  /* 0x000000ffffc77224 */ /* 0x000fe200078e001d */
[----:B------:R-:W-:Y:S01]  /*3100*/  UIADD3 UR30, UR56, 0x182, URZ ;  /* 0x00000182381e7890 */ /* 0x000fe2000fffe03f */
[----:B-1----:R-:W-:Y:S01]  /*3110*/  IMAD.MOV.U32 R196, RZ, RZ, R28 ;  /* 0x000000ffffc47224 */ /* 0x002fe200078e001c */
[----:B------:R-:W-:Y:S01]  /*3120*/  UMOV UR31, 0x80000020 ;  /* 0x80000020001f7882 */ /* 0x000fe20000000000 */
[----:B------:R-:W-:Y:S01]  /*3130*/  IMAD.MOV.U32 R197, RZ, RZ, R27 ;  /* 0x000000ffffc57224 */ /* 0x000fe200078e001b */
[----:B------:R-:W-:Y:S01]  /*3140*/  UMOV UR32, UR16 ;  /* 0x0000001000207c82 */ /* 0x000fe20008000000 */
[----:B--2---:R-:W-:Y:S01]  /*3150*/  IMAD.MOV.U32 R194, RZ, RZ, R26 ;  /* 0x000000ffffc27224 */ /* 0x004fe200078e001a */
[----:B------:R-:W-:Y:S01]  /*3160*/  UMOV UR33, UR17 ;  /* 0x0000001100217c82 */ /* 0x000fe20008000000 */
[----:B------:R-:W-:-:S02]  /*3170*/  IMAD.MOV.U32 R195, RZ, RZ, R25 ;  /* 0x000000ffffc37224 */ /* 0x000fc400078e0019 */
[----:B0-----:R-:W-:Y:S02]  /*3180*/  IMAD.MOV.U32 R192, RZ, RZ, R14 ;  /* 0x000000ffffc07224 */ /* 0x001fe400078e000e */
[----:B------:R-:W-:Y:S01]  /*3190*/  IMAD.MOV.U32 R193, RZ, RZ, R13 ;  /* 0x000000ffffc17224 */ /* 0x000fe200078e000d */
[----:B------:R-:W-:Y:S02]  /*31a0*/  WARPGROUP.DEPBAR.LE gsb0, 0x0 ;  /* 0x00008000000079c5 */ /* 0x000fe40000010000 */
[----:B------:R-:W-:Y:S01]  /*31b0*/  WARPGROUP.ARRIVE ;  /* 0x00000000000079c5 */ /* 0x000fe20000000000 */
[----:B------:R-:W-:Y:S04]  /*31c0*/  STL.64 [R1+0x370], R166 ;  /* 0x000370a601007387 */ /* 0x000fe80000100a00 */
[----:B------:R-:W-:Y:S01]  /*31d0*/  STL.64 [R1+0x368], R164 ;  /* 0x000368a401007387 */ /* 0x000fe20000100a00 */
[----:B------:R-:W-:Y:S01]  /*31e0*/  IGMMA.64x16x32.S8.S8 R128, gdesc[UR8], RZ, !UPT, gsb0 ;  /* 0x00600000088079f1 */ /* 0x000fe2000c0410ff */
[----:B------:R-:W-:Y:S01]  /*31f0*/  UMOV UR8, UR40 ;  /* 0x0000002800087c82 */ /* 0x000fe20008000000 */
[----:B------:R-:W-:Y:S01]  /*3200*/  UMOV UR9, UR41 ;  /* 0x0000002900097c82 */ /* 0x000fe20008000000 */
[----:B------:R-:W-:Y:S04]  /*3210*/  STL.64 [R1+0x360], R162 ;  /* 0x000360a201007387 */ /* 0x000fe80000100a00 */
[----:B------:R0:W-:Y:S01]  /*3220*/  STL.64 [R1+0x358], R160 ;  /* 0x000358a001007387 */ /* 0x0001e20000100a00 */
[----:B------:R-:W-:-:S02]  /*3230*/  WARPGROUP.DEPBAR.LE gsb0, 0x0 ;  /* 0x00008000000079c5 */ /* 0x000fc40000010000 */
[----:B------:R-:W-:Y:S01]  /*3240*/  WARPGROUP.ARRIVE ;  /* 0x00000000000079c5 */ /* 0x000fe20000000000 */
[----:B------:R-:W-:Y:S04]  /*3250*/  STL.64 [R1+0x390], R134 ;  /* 0x0003908601007387 */ /* 0x000fe80000100a00 */
[----:B------:R-:W-:Y:S01]  /*3260*/  STL.64 [R1+0x388], R132 ;  /* 0x0003888401007387 */ /* 0x000fe20000100a00 */
[----:B------:R-:W-:Y:S01]  /*3270*/  IGMMA.64x16x32.S8.S8 R96, gdesc[UR12], RZ, !UPT, gsb0 ;  /* 0x006000000c6079f1 */ /* 0x000fe2000c0410ff */
[----:B------:R-:W-:Y:S01]  /*3280*/  UMOV UR12, UR40 ;  /* 0x00000028000c7c82 */ /* 0x000fe20008000000 */
[----:B------:R-:W-:Y:S01]  /*3290*/  UMOV UR13, UR41 ;  /* 0x00000029000d7c82 */ /* 0x000fe20008000000 */
[----:B------:R-:W-:Y:S04]  /*32a0*/  STL.64 [R1+0x380], R130 ;  /* 0x0003808201007387 */ /* 0x000fe80000100a00 */
[----:B------:R-:W-:Y:S01]  /*32b0*/  STL.64 [R1+0x378], R128 ;  /* 0x0003788001007387 */ /* 0x000fe20000100a00 */
[----:B------:R-:W-:-:S02]  /*32c0*/  WARPGROUP.DEPBAR.LE gsb0, 0x0 ;  /* 0x00008000000079c5 */ /* 0x000fc40000010000 */
[----:B------:R-:W-:Y:S01]  /*32d0*/  WARPGROUP.ARRIVE ;  /* 0x00000000000079c5 */ /* 0x000fe20000000000 */
[----:B------:R-:W-:Y:S04]  /*32e0*/  STL.64 [R1+0x3b0], R102 ;  /* 0x0003b06601007387 */ /* 0x000fe80000100a00 */
[----:B------:R-:W-:Y:S01]  /*32f0*/  STL.64 [R1+0x3a8], R100 ;  /* 0x0003a86401007387 */ /* 0x000fe20000100a00 */
[----:B------:R-:W-:Y:S01]  /*3300*/  IGMMA.64x16x32.S8.S8 R64, gdesc[UR48], RZ, !UPT, gsb0 ;  /* 0x00600000304079f1 */ /* 0x000fe2000c0410ff */
[----:B------:R-:W-:Y:S01]  /*3310*/  UMOV UR50, UR36 ;  /* 0x0000002400327c82 */ /* 0x000fe20008000000 */
[----:B------:R-:W-:Y:S01]  /*3320*/  UMOV UR51, UR37 ;  /* 0x0000002500337c82 */ /* 0x000fe20008000000 */
[----:B------:R-:W-:Y:S01]  /*3330*/  UMOV UR36, UR40 ;  /* 0x0000002800247c82 */ /* 0x000fe20008000000 */
[----:B------:R-:W-:Y:S01]  /*3340*/  UMOV UR37, UR41 ;  /* 0x0000002900257c82 */ /* 0x000fe20008000000 */
        /* <DEDUP_REMOVED lines=13> */
[----:B------:R-:W-:Y:S01]  /*3420*/  STL.64 [R1+0x3c0], R66 ;  /* 0x0003c04201007387 */ /* 0x000fe20000100a00 */
[----:B------:R-:W-:Y:S01]  /*3430*/  UIADD3 UR18, UR56, 0x2, URZ ;  /* 0x0000000238127890 */ /* 0x000fe2000fffe03f */
[----:B------:R-:W-:-:S02]  /*3440*/  UMOV UR19, 0x80000020 ;  /* 0x8000002000137882 */ /* 0x000fc40000000000 */
[----:B------:R1:W-:Y:S01]  /*3450*/  STL.64 [R1+0x3b8], R64 ;  /* 0x0003b84001007387 */ /* 0x0003e20000100a00 */
[----:B------:R-:W-:Y:S02]  /*3460*/  WARPGROUP.DEPBAR.LE gsb0, 0x0 ;  /* 0x00008000000079c5 */ /* 0x000fe40000010000 */
        /* <DEDUP_REMOVED lines=10> */
[----:B------:R-:W-:Y:S02]  /*3510*/  WARPGROUP.DEPBAR.LE gsb0, 0x0 ;  /* 0x00008000000079c5 */ /* 0x000fe40000010000 */
[----:B------:R-:W-:-:S06]  /*3520*/  WARPGROUP.ARRIVE ;  /* 0x00000000000079c5 */ /* 0x000fcc0000000000 */
[----:B------:R-:W-:Y:S01]  /*3530*/  IGMMA.64x16x32.S8.S8 R56, gdesc[UR24], RZ, !UPT, gsb0 ;  /* 0x00600000183879f1 */ /* 0x000fe2000c0410ff */
[----:B------:R-:W-:Y:S01]  /*3540*/  UMOV UR7, 0x80000020 ;  /* 0x8000002000077882 */ /* 0x000fe20000000000 */
[----:B------:R-:W-:Y:S01]  /*3550*/  UMOV UR24, UR16 ;  /* 0x0000001000187c82 */ /* 0x000fe20008000000 */
[----:B------:R-:W-:Y:S01]  /*3560*/  UMOV UR25, UR17 ;  /* 0x0000001100197c82 */ /* 0x000fe20008000000 */
        /* <DEDUP_REMOVED lines=12> */
[----:B------:R-:W-:Y:S02]  /*3630*/  UIADD3 UR15, UR56, 0x42, URZ ;  /* 0x00000042380f7890 */ /* 0x000fe4000fffe03f */
[----:B------:R-:W-:Y:S01]  /*3640*/  UIADD3 UR14, UR56, 0x82, URZ ;  /* 0x00000082380e7890 */ /* 0x000fe2000fffe03f */
        /* <DEDUP_REMOVED lines=10> */
[----:B------:R-:W-:Y:S01]  /*36f0*/  UIADD3 UR22, UR56, 0x102, URZ ;  /* 0x0000010238167890 */ /* 0x000fe2000fffe03f */
[----:B------:R-:W-:Y:S01]  /*3700*/  UMOV UR23, 0x80000020 ;  /* 0x8000002000177882 */ /* 0x000fe20000000000 */
[----:B------:R-:W-:Y:S01]  /*3710*/  UIADD3 UR26, UR56, 0x142, URZ ;  /* 0x00000142381a7890 */ /* 0x000fe2000fffe03f */
[----:B------:R-:W-:Y:S01]  /*3720*/  UMOV UR27, 0x80000020 ;  /* 0x80000020001b7882 */ /* 0x000fe20000000000 */
[----:B------:R-:W-:Y:S01]  /*3730*/  UMOV UR28, UR16 ;  /* 0x00000010001c7c82 */ /* 0x000fe20008000000 */
[----:B------:R-:W-:Y:S01]  /*3740*/  UMOV UR29, UR17 ;  /* 0x00000011001d7c82 */ /* 0x000fe20008000000 */
[----:B------:R-:W-:-:S02]  /*3750*/  WARPGROUP.DEPBAR.LE gsb0, 0x0 ;  /* 0x00008000000079c5 */ /* 0x000fc40000010000 */
[----:B------:R-:W-:-:S06]  /*3760*/  WARPGROUP.ARRIVE ;  /* 0x00000000000079c5 */ /* 0x000fcc0000000000 */
[----:B------:R-:W-:Y:S01]  /*3770*/  IGMMA.64x16x32.S8.S8 R184, gdesc[UR40], RZ, !UPT, gsb0 ;  /* 0x0060000028b879f1 */ /* 0x000fe2000c0410ff */
[----:B------:R-:W-:Y:S01]  /*3780*/  UIADD3 UR34, UR56, 0x1c2, URZ ;  /* 0x000001c238227890 */ /* 0x000fe2000fffe03f */
[----:B------:R-:W-:Y:S01]  /*3790*/  UMOV UR35, 0x80000020 ;  /* 0x8000002000237882 */ /* 0x000fe20000000000 */
[----:B------:R-:W-:Y:S01]  /*37a0*/  UMOV UR40, UR16 ;  /* 0x0000001000287c82 */ /* 0x000fe20008000000 */
[----:B------:R-:W-:Y:S01]  /*37b0*/  UMOV UR41, UR17 ;  /* 0x0000001100297c82 */ /* 0x000fe20008000000 */
[----:B------:R-:W-:Y:S02]  /*37c0*/  WARPGROUP.DEPBAR.LE gsb0, 0x0 ;  /* 0x00008000000079c5 */ /* 0x000fe40000010000 */
[----:B------:R-:W-:-:S06]  /*37d0*/  WARPGROUP.ARRIVE ;  /* 0x00000000000079c5 */ /* 0x000fcc0000000000 */
[----:B------:R-:W-:Y:S01]  /*37e0*/  IGMMA.64x16x32.S8.S8 R216, gdesc[UR36], RZ, !UPT, gsb0 ;  /* 0x0060000024d879f1 */ /* 0x000fe2000c0410ff */
[----:B------:R-:W-:Y:S02]  /*37f0*/  R2UR UR39, R7 ;  /* 0x00000000072772ca */ /* 0x000fe400000e0000 */
[----:B------:R-:W-:Y:S02]  /*3800*/  R2UR UR38, R5 ;  /* 0x00000000052672ca */ /* 0x000fe400000e0000 */
[----:B------:R-:W-:Y:S02]  /*3810*/  R2UR UR37, R4 ;  /* 0x00000000042572ca */ /* 0x000fe400000e0000 */
[----:B------:R-:W-:Y:S01]  /*3820*/  R2UR UR36, R2 ;  /* 0x00000000022472ca */ /* 0x000fe200000e0000 */
[----:B------:R-:W-:Y:S02]  /*3830*/  WARPGROUP.DEPBAR.LE gsb0, 0x0 ;  /* 0x00008000000079c5 */ /* 0x000fe40000010000 */
[----:B0-----:R-:W-:-:S06]  /*3840*/  WARPGROUP.ARRIVE ;  /* 0x00000000000079c5 */ /* 0x001fcc0000000000 */
[----:B------:R-:W-:Y:S01]  /*3850*/  IGMMA.64x16x32.S8.S8 R160, gdesc[UR52], RZ, !UPT, gsb0 ;  /* 0x0060000034a079f1 */ /* 0x000fe2000c0410ff */
[----:B------:R-:W-:Y:S01]  /*3860*/  UMOV UR52, UR16 ;  /* 0x0000001000347c82 */ /* 0x000fe20008000000 */
[----:B------:R-:W-:Y:S01]  /*3870*/  UMOV UR53, UR17 ;  /* 0x0000001100357c82 */ /* 0x000fe20008000000 */
[----:B------:R-:W-:Y:S02]  /*3880*/  WARPGROUP.DEPBAR.LE gsb0, 0x0 ;  /* 0x00008000000079c5 */ /* 0x000fe40000010000 */
[----:B-1----:R-:W-:Y:S01]  /*3890*/  WARPGROUP.ARRIVE ;  /* 0x00000000000079c5 */ /* 0x002fe20000000000 */
[----:B------:R-:W-:Y:S02]  /*38a0*/  IMAD.MOV.U32 R10, RZ, RZ, R162 ;  /* 0x000000ffff0a7224 */ /* 0x000fe400078e00a2 */
[----:B------:R-:W-:Y:S02]  /*38b0*/  IMAD.MOV.U32 R9, RZ, RZ, R163 ;  /* 0x000000ffff097224 */ /* 0x000fe400078e00a3 */
[----:B------:R-:W-:Y:S01]  /*38c0*/  IMAD.MOV.U32 R7, RZ, RZ, R164 ;  /* 0x000000ffff077224 */ /* 0x000fe200078e00a4 */
[----:B------:R-:W-:Y:S01]  /*38d0*/  IGMMA.64x16x32.S8.S8 R64, gdesc[UR44], RZ, !UPT, gsb0 ;  /* 0x006000002c4079f1 */ /* 0x000fe2000c0410ff */
[----:B------:R-:W-:-:S02]  /*38e0*/  IMAD.MOV.U32 R5, RZ, RZ, R165 ;  /* 0x000000ffff057224 */ /* 0x000fc400078e00a5 */
        /* <DEDUP_REMOVED lines=24> */
[----:B------:R-:W-:Y:S01]  /*3a70*/  IMAD.MOV.U32 R192, RZ, RZ, R16 ;  /* 0x000000ffffc07224 */ /* 0x000fe200078e0010 */
        /* <DEDUP_REMOVED lines=9> */
[----:B------:R-:W-:Y:S01]  /*3b10*/  WARPGROUP.ARRIVE ;  /* 0x00000000000079c5 */ /* 0x000fe20000000000 */
        /* <DEDUP_REMOVED lines=25> */
[----:B------:R-:W-:Y:S01]  /*3cb0*/  IMAD.MOV.U32 R166, RZ, RZ, R227 ;  /* 0x000000ffffa67224 */ /* 0x000fe200078e00e3 */
[----:B------:R-:W-:Y:S02]  /*3cc0*/  WARPGROUP.DEPBAR.LE gsb0, 0x0 ;  /* 0x00008000000079c5 */ /* 0x000fe40000010000 */
        /* <DEDUP_REMOVED lines=18> */
[----:B------:R-:W-:Y:S01]  /*3df0*/  IMAD.MOV.U32 R161, RZ, RZ, R193 ;  /* 0x000000ffffa17224 */ /* 0x000fe200078e00c1 */
[----:B------:R-:W2:Y:S01]  /*3e00*/  LDL.LU R192, [R1+0xb8] ;  /* 0x0000b80001c07983 */ /* 0x000ea20000300800 */
[----:B------:R-:W-:Y:S02]  /*3e10*/  IMAD.MOV.U32 R227, RZ, RZ, R64 ;  /* 0x000000ffffe37224 */ /* 0x000fe400078e0040 */
[----:B------:R-:W-:Y:S01]  /*3e20*/  IMAD.MOV.U32 R228, RZ, RZ, R65 ;  /* 0x000000ffffe47224 */ /* 0x000fe200078e0041 */
[----:B------:R-:W3:Y:S01]  /*3e30*/  LDL.LU R193, [R1+0xbc] ;  /* 0x0000bc0001c17983 */ /* 0x000ee20000300800 */
        /* <DEDUP_REMOVED lines=16> */
[----:B------:R-:W-:Y:S01]  /*3f40*/  WARPGROUP.ARRIVE ;  /* 0x00000000000079c5 */ /* 0x000fe20000000000 */
[----:B------:R-:W-:Y:S01]  /*3f50*/  IMAD.MOV.U32 R101, RZ, RZ, R133 ;  /* 0x000000ffff657224 */ /* 0x000fe200078e0085 */
[----:B------:R-:W4:Y:S01]  /*3f60*/  LDL.LU R194, [R1+0x20] ;  /* 0x0000200001c27983 */ /* 0x000f220000300800 */
[----:B------:R-:W-:Y:S02]  /*3f70*/  IMAD.MOV.U32 R132, RZ, RZ, R164 ;  /* 0x000000ffff847224 */ /* 0x000fe400078e00a4 */
[----:B------:R-:W-:Y:S01]  /*3f80*/  IMAD.MOV.U32 R163, RZ, RZ, R195 ;  /* 0x000000ffffa37224 */ /* 0x000fe200078e00c3 */
[----:B------:R-:W-:Y:S01]  /*3f90*/  IGMMA.64x16x32.S8.S8 R64, gdesc[UR16], R64, gsb0 ;  /* 0x00600000104079f1 */ /* 0x000fe20008041040 */
[----:B------:R-:W-:Y:S01]  /*3fa0*/  IMAD.MOV.U32 R102, RZ, RZ, R134 ;  /* 0x000000ffff667224 */ /* 0x000fe200078e0086 */
[----:B------:R-:W4:Y:S01]  /*3fb0*/  LDL.LU R195, [R1+0x24] ;  /* 0x0000240001c37983 */ /* 0x000f220000300800 */
[----:B------:R-:W-:-:S02]  /*3fc0*/  IMAD.MOV.U32 R133, RZ, RZ, R165 ;  /* 0x000000ffff857224 */ /* 0x000fc400078e00a5 */
[----:B------:R-:W-:Y:S02]  /*3fd0*/  IMAD.MOV.U32 R164, RZ, RZ, R196 ;  /* 0x000000ffffa47224 */ /* 0x000fe400078e00c4 */
[----:B------:R-:W-:Y:S01]  /*3fe0*/  IMAD.MOV.U32 R103, RZ, RZ, R135 ;  /* 0x000000ffff677224 */ /* 0x000fe200078e0087 */
[----:B------:R-:W4:Y:S01]  /*3ff0*/  LDL.LU R196, [R1+0x28] ;  /* 0x0000280001c47983 */ /* 0x000f220000300800 */
[----:B------:R-:W-:Y:S02]  /*4000*/  IMAD.MOV.U32 R134, RZ, RZ, R166 ;  /* 0x000000ffff867224 */ /* 0x000fe400078e00a6 */
[----:B------:R-:W-:Y:S02]  /*4010*/  IMAD.MOV.U32 R165, RZ, RZ, R197 ;  /* 0x000000ffffa57224 */ /* 0x000fe400078e00c5 */
[----:B------:R-:W-:Y:S01]  /*4020*/  IMAD.MOV.U32 R135, RZ, RZ, R167 ;  /* 0x000000ffff877224 */ /* 0x000fe200078e00a7 */
[----:B------:R-:W4:Y:S01]  /*4030*/  LDL.LU R197, [R1+0x2c] ;  /* 0x00002c0001c57983 */ /* 0x000f220000300800 */
[----:B------:R-:W-:-:S02]  /*4040*/  IMAD.MOV.U32 R166, RZ, RZ, R198 ;  /* 0x000000ffffa67224 */ /* 0x000fc400078e00c6 */
[----:B------:R-:W-:Y:S01]  /*4050*/  IMAD.MOV.U32 R167, RZ, RZ, R199 ;  /* 0x000000ffffa77224 */ /* 0x000fe200078e00c7 */
[----:B------:R-:W4:Y:S04]  /*4060*/  LDL.LU R198, [R1+0x30] ;  /* 0x0000300001c67983 */ /* 0x000f280000300800 */
[----:B------:R-:W4:Y:S01]  /*4070*/  LDL.LU R199, [R1+0x34] ;  /* 0x0000340001c77983 */ /* 0x000f220000300800 */
[----:B------:R-:W-:-:S03]  /*4080*/  WARPGROUP.DEPBAR.LE gsb0, 0x0 ;  /* 0x00008000000079c5 */ /* 0x000fc60000010000 */
[----:B------:R-:W-:Y:S04]  /*4090*/  STL.64 [R1+0x220], R64 ;  /* 0x0002204001007387 */ /* 0x000fe80000100a00 */
[----:B------:R-:W-:Y:S04]  /*40a0*/  STL.64 [R1+0x228], R66 ;  /* 0x0002284201007387 */ /* 0x000fe80000100a00 */
[----:B------:R-:W-:Y:S04]  /*40b0*/  STL.64 [R1+0x230], R68 ;  /* 0x0002304401007387 */ /* 0x000fe80000100a00 */
[----:B------:R0:W-:Y:S02]  /*40c0*/  STL.64 [R1+0x238], R70 ;  /* 0x0002384601007387 */ /* 0x0001e40000100a00 */
[----:B0-----:R-:W-:-:S02]  /*40d0*/  IMAD.MOV.U32 R70, RZ, RZ, R128 ;  /* 0x000000ffff467224 */ /* 0x001fc400078e0080 */
[----:B------:R-:W-:Y:S02]  /*40e0*/  IMAD.MOV.U32 R71, RZ, RZ, R129 ;  /* 0x000000ffff477224 */ /* 0x000fe400078e0081 */
[----:B------:R-:W-:Y:S02]  /*40f0*/  IMAD.MOV.U32 R128, RZ, RZ, R160 ;  /* 0x000000ffff807224 */ /* 0x000fe400078e00a0 */
[----:B------:R-:W-:Y:S02]  /*4100*/  IMAD.MOV.U32 R129, RZ, RZ, R161 ;  /* 0x000000ffff817224 */ /* 0x000fe400078e00a1 */
[----:B--2---:R-:W-:Y:S02]  /*4110*/  IMAD.MOV.U32 R160, RZ, RZ, R192 ;  /* 0x000000ffffa07224 */ /* 0x004fe400078e00c0 */
[----:B------:R-:W2:Y:S01]  /*4120*/  LDL.LU R192, [R1+0x38] ;  /* 0x0000380001c07983 */ /* 0x000ea20000300800 */
[----:B---3--:R-:W-:-:S03]  /*4130*/  IMAD.MOV.U32 R161, RZ, RZ, R193 ;  /* 0x000000ffffa17224 */ /* 0x008fc600078e00c1 */
[----:B------:R-:W3:Y:S01]  /*4140*/  LDL.LU R193, [R1+0x3c] ;  /* 0x00003c0001c17983 */ /* 0x000ee20000300800 */
[----:B------:R-:W-:Y:S02]  /*4150*/  IMAD.MOV.U32 R64, RZ, RZ, R98 ;  /* 0x000000ffff407224 */ /* 0x000fe400078e0062 */
[----:B------:R-:W-:Y:S02]  /*4160*/  IMAD.MOV.U32 R65, RZ, RZ, R99 ;  /* 0x000000ffff417224 */ /* 0x000fe400078e0063 */
[----:B------:R-:W-:Y:S02]  /*4170*/  IMAD.MOV.U32 R66, RZ, RZ, R100 ;  /* 0x000000ffff427224 */ /* 0x000fe400078e0064 */
[----:B------:R-:W-:Y:S02]  /*4180*/  IMAD.MOV.U32 R67, RZ, RZ, R101 ;  /* 0x000000ffff437224 */ /* 0x000fe400078e0065 */
[----:B------:R-:W-:Y:S02]  /*4190*/  IMAD.MOV.U32 R68, RZ, RZ, R102 ;  /* 0x000000ffff447224 */ /* 0x000fe400078e0066 */
[----:B------:R-:W-:Y:S01]  /*41a0*/  IMAD.MOV.U32 R69, RZ, RZ, R103 ;  /* 0x000000ffff457224 */ /* 0x000fe200078e0067 */
[----:B------:R-:W-:Y:S01]  /*41b0*/  UMOV UR54, UR15 ;  /* 0x0000000f00367c82 */ /* 0x000fe20008000000 */
[----:B------:R-:W-:-:S04]  /*41c0*/  UMOV UR55, 0x80000020 ;  /* 0x8000002000377882 */ /* 0x000fc80000000000 */
[----:B------:R-:W-:-:S06]  /*41d0*/  WARPGROUP.ARRIVE ;  /* 0x00000000000079c5 */ /* 0x000fcc0000000000 */
[----:B------:R-:W-:Y:S01]  /*41e0*/  IGMMA.64x16x32.S8.S8 R64, gdesc[UR52], R64, gsb0 ;  /* 0x00600000344079f1 */ /* 0x000fe20008041040 */
[----:B------:R-:W-:Y:S02]  /*41f0*/  IMAD.MOV.U32 R98, RZ, RZ, R130 ;  /* 0x000000ffff627224 */ /* 0x000fe400078e0082 */
[----:B------:R-:W-:Y:S02]  /*4200*/  IMAD.MOV.U32 R99, RZ, RZ, R131 ;  /* 0x000000ffff637224 */ /* 0x000fe400078e0083 */
[----:B------:R-:W-:Y:S02]  /*4210*/  IMAD.MOV.U32 R130, RZ, RZ, R162 ;  /* 0x000000ffff827224 */ /* 0x000fe400078e00a2 */
[----:B------:R-:W-:Y:S02]  /*4220*/  IMAD.MOV.U32 R100, RZ, RZ, R132 ;  /* 0x000000ffff647224 */ /* 0x000fe400078e0084 */
[----:B------:R-:W-:Y:S02]  /*4230*/  IMAD.MOV.U32 R131, RZ, RZ, R163 ;  /* 0x000000ffff837224 */ /* 0x000fe400078e00a3 */
[----:B----4-:R-:W-:-:S02]  /*4240*/  IMAD.MOV.U32 R162, RZ, RZ, R194 ;  /* 0x000000ffffa27224 */ /* 0x010fc400078e00c2 */
[----:B------:R-:W-:Y:S02]  /*4250*/  IMAD.MOV.U32 R101, RZ, RZ, R133 ;  /* 0x000000ffff657224 */ /* 0x000fe400078e0085 */
[----:B------:R-:W-:Y:S02]  /*4260*/  IMAD.MOV.U32 R132, RZ, RZ, R164 ;  /* 0x000000ffff847224 */ /* 0x000fe400078e00a4 */
[----:B------:R-:W-:Y:S02]  /*4270*/  IMAD.MOV.U32 R163, RZ, RZ, R195 ;  /* 0x000000ffffa37224 */ /* 0x000fe400078e00c3 */
[----:B------:R-:W-:Y:S02]  /*4280*/  IMAD.MOV.U32 R194, RZ, RZ, R112 ;  /* 0x000000ffffc27224 */ /* 0x000fe400078e0070 */
[----:B------:R-:W-:Y:S01]  /*4290*/  IMAD.MOV.U32 R102, RZ, RZ, R134 ;  /* 0x000000ffff667224 */ /* 0x000fe200078e0086 */
[----:B------:R-:W4:Y:S01]  /*42a0*/  LDL.LU R112, [R1+0x4d4] ;  /* 0x0004d40001707983 */ /* 0x000f220000300800 */
[----:B------:R-:W-:-:S02]  /*42b0*/  IMAD.MOV.U32 R133, RZ, RZ, R165 ;  /* 0x000000ffff857224 */ /* 0x000fc400078e00a5 */
[----:B------:R-:W-:Y:S02]  /*42c0*/  IMAD.MOV.U32 R164, RZ, RZ, R196 ;  /* 0x000000ffffa47224 */ /* 0x000fe400078e00c4 */
[----:B------:R-:W-:Y:S02]  /*42d0*/  IMAD.MOV.U32 R195, RZ, RZ, R113 ;  /* 0x000000ffffc37224 */ /* 0x000fe400078e0071 */
[----:B------:R-:W-:Y:S01]  /*42e0*/  IMAD.MOV.U32 R103, RZ, RZ, R135 ;  /* 0x000000ffff677224 */ /* 0x000fe200078e0087 */
[----:B------:R-:W4:Y:S01]  /*42f0*/  LDL.LU R113, [R1+0x4d0] ;  /* 0x0004d00001717983 */ /* 0x000f220000300800 */
[----:B------:R-:W-:Y:S02]  /*4300*/  IMAD.MOV.U32 R134, RZ, RZ, R166 ;  /* 0x000000ffff867224 */ /* 0x000fe400078e00a6 */
[----:B------:R-:W-:Y:S02]  /*4310*/  IMAD.MOV.U32 R165, RZ, RZ, R197 ;  /* 0x000000ffffa57224 */ /* 0x000fe400078e00c5 */
[----:B------:R-:W-:-:S02]  /*4320*/  IMAD.MOV.U32 R196, RZ, RZ, R114 ;  /* 0x000000ffffc47224 */ /* 0x000fc400078e0072 */
[----:B------:R-:W-:Y:S01]  /*4330*/  IMAD.MOV.U32 R135, RZ, RZ, R167 ;  /* 0x000000ffff877224 */ /* 0x000fe200078e00a7 */
[----:B------:R-:W4:Y:S01]  /*4340*/  LDL.LU R114, [R1+0x4cc] ;  /* 0x0004cc0001727983 */ /* 0x000f220000300800 */
[----:B------:R-:W-:Y:S02]  /*4350*/  IMAD.MOV.U32 R166, RZ, RZ, R198 ;  /* 0x000000ffffa67224 */ /* 0x000fe400078e00c6 */
[----:B------:R-:W-:Y:S02]  /*4360*/  IMAD.MOV.U32 R197, RZ, RZ, R115 ;  /* 0x000000ffffc57224 */ /* 0x000fe400078e0073 */
[----:B------:R-:W-:Y:S01]  /*4370*/  IMAD.MOV.U32 R167, RZ, RZ, R199 ;  /* 0x000000ffffa77224 */ /* 0x000fe200078e00c7 */
[----:B------:R-:W4:Y:S01]  /*4380*/  LDL.LU R115, [R1+0x4c8] ;  /* 0x0004c80001737983 */ /* 0x000f220000300800 */
[----:B------:R-:W-:Y:S02]  /*4390*/  IMAD.MOV.U32 R198, RZ, RZ, R116 ;  /* 0x000000ffffc67224 */ /* 0x000fe400078e0074 */
[----:B------:R-:W-:Y:S01]  /*43a0*/  IMAD.MOV.U32 R199, RZ, RZ, R117 ;  /* 0x000000ffffc77224 */ /* 0x000fe200078e0075 */
[----:B------:R-:W4:Y:S04]  /*43b0*/  LDL.LU R116, [R1+0x4c4] ;  /* 0x0004c40001747983 */ /* 0x000f280000300800 */
[----:B------:R-:W4:Y:S01]  /*43c0*/  LDL.LU R117, [R1+0x4c0] ;  /* 0x0004c00001757983 */ /* 0x000f220000300800 */
[----:B------:R-:W-:-:S03]  /*43d0*/  WARPGROUP.DEPBAR.LE gsb0, 0x0 ;  /* 0x00008000000079c5 */ /* 0x000fc60000010000 */
[----:B------:R0:W-:Y:S04]  /*43e0*/  STL.64 [R1+0x1a0], R64 ;  /* 0x0001a04001007387 */ /* 0x0001e80000100a00 */
[----:B------:R1:W-:Y:S04]  /*43f0*/  STL.64 [R1+0x1a8], R66 ;  /* 0x0001a84201007387 */ /* 0x0003e80000100a00 */
[----:B------:R1:W-:Y:S04]  /*4400*/  STL.64 [R1+0x1b0], R68 ;  /* 0x0001b04401007387 */ /* 0x0003e80000100a00 */
[----:B------:R1:W-:Y:S01]  /*4410*/  STL.64 [R1+0x1b8], R70 ;  /* 0x0001b84601007387 */ /* 0x0003e20000100a00 */
[----:B0-----:R-:W-:-:S02]  /*4420*/  IMAD.MOV.U32 R64, RZ, RZ, R98 ;  /* 0x000000ffff407224 */ /* 0x001fc400078e0062 */
[----:B------:R-:W-:Y:S02]  /*4430*/  IMAD.MOV.U32 R65, RZ, RZ, R99 ;  /* 0x000000ffff417224 */ /* 0x000fe400078e0063 */
[----:B-1----:R-:W-:Y:S02]  /*4440*/  IMAD.MOV.U32 R66, RZ, RZ, R100 ;  /* 0x000000ffff427224 */ /* 0x002fe400078e0064 */
[----:B------:R-:W-:Y:S02]  /*4450*/  IMAD.MOV.U32 R67, RZ, RZ, R101 ;  /* 0x000000ffff437224 */ /* 0x000fe400078e0065 */
[----:B------:R-:W-:Y:S02]  /*4460*/  IMAD.MOV.U32 R68, RZ, RZ, R102 ;  /* 0x000000ffff447224 */ /* 0x000fe400078e0066 */
[----:B------:R-:W-:Y:S02]  /*4470*/  IMAD.MOV.U32 R69, RZ, RZ, R103 ;  /* 0x000000ffff457224 */ /* 0x000fe400078e0067 */
[----:B------:R-:W-:-:S02]  /*4480*/  IMAD.MOV.U32 R70, RZ, RZ, R128 ;  /* 0x000000ffff467224 */ /* 0x000fc400078e0080 */
[----:B------:R-:W-:-:S06]  /*4490*/  IMAD.MOV.U32 R71, RZ, RZ, R129 ;  /* 0x000000ffff477224 */ /* 0x000fcc00078e0081 */
[----:B------:R-:W-:-:S06]  /*44a0*/  WARPGROUP.ARRIVE ;  /* 0x00000000000079c5 */ /* 0x000fcc0000000000 */
[----:B------:R-:W-:Y:S01]  /*44b0*/  IGMMA.64x16x32.S8.S8 R64, gdesc[UR4], R64, gsb0 ;  /* 0x00600000044079f1 */ /* 0x000fe20008041040 */
        /* <DEDUP_REMOVED lines=25> */
[----:B------:R-:W-:Y:S01]  /*4650*/  IMAD.MOV.U32 R199, RZ, RZ, R149 ;  /* 0x000000ffffc77224 */ /* 0x000fe200078e0095 */
[----:B------:R-:W-:Y:S02]  /*4660*/  WARPGROUP.DEPBAR.LE gsb0, 0x0 ;  /* 0x00008000000079c5 */ /* 0x000fe40000010000 */
[----:B------:R-:W-:Y:S01]  /*4670*/  UIADD3 UR8, UR56, 0xc2, URZ ;  /* 0x000000c238087890 */ /* 0x000fe2000fffe03f */
[----:B------:R-:W-:-:S06]  /*4680*/  UMOV UR15, 0x80000020 ;  /* 0x80000020000f7882 */ /* 0x000fcc0000000000 */
[----:B------:R-:W-:Y:S01]  /*4690*/  UMOV UR14, UR8 ;  /* 0x00000008000e7c82 */ /* 0x000fe20008000000 */
[----:B--2---:R-:W-:Y:S02]  /*46a0*/  IMAD.MOV.U32 R160, RZ, RZ, R192 ;  /* 0x000000ffffa07224 */ /* 0x004fe400078e00c0 */
[----:B------:R-:W-:Y:S02]  /*46b0*/  IMAD.MOV.U32 R192, RZ, RZ, R118 ;  /* 0x000000ffffc07224 */ /* 0x000fe400078e0076 */
[----:B---3--:R-:W-:Y:S01]  /*46c0*/  IMAD.MOV.U32 R161, RZ, RZ, R193 ;  /* 0x000000ffffa17224 */ /* 0x008fe200078e00c1 */
[----:B------:R-:W4:Y:S01]  /*46d0*/  LDL.LU R118, [R1+0x4bc] ;  /* 0x0004bc0001767983 */ /* 0x000f220000300800 */
[----:B------:R-:W-:-:S03]  /*46e0*/  IMAD.MOV.U32 R193, RZ, RZ, R119 ;  /* 0x000000ffffc17224 */ /* 0x000fc600078e0077 */
[----:B------:R-:W4:Y:S04]  /*46f0*/  LDL.LU R119, [R1+0x4b8] ;  /* 0x0004b80001777983 */ /* 0x000f280000300800 */
[----:B------:R-:W2:Y:S04]  /*4700*/  LDL.LU R144, [R1+0x4b4] ;  /* 0x0004b40001907983 */ /* 0x000ea80000300800 */
[----:B------:R-:W2:Y:S04]  /*4710*/  LDL.LU R145, [R1+0x4b0] ;  /* 0x0004b00001917983 */ /* 0x000ea80000300800 */
[----:B------:R-:W2:Y:S04]  /*4720*/  LDL.LU R146, [R1+0x4ac] ;  /* 0x0004ac0001927983 */ /* 0x000ea80000300800 */
[----:B------:R-:W2:Y:S04]  /*4730*/  LDL.LU R147, [R1+0x4a8] ;  /* 0x0004a80001937983 */ /* 0x000ea80000300800 */
[----:B------:R-:W2:Y:S04]  /*4740*/  LDL.LU R148, [R1+0x4a4] ;  /* 0x0004a40001947983 */ /* 0x000ea80000300800 */
[----:B------:R-:W2:Y:S04]  /*4750*/  LDL.LU R149, [R1+0x4a0] ;  /* 0x0004a00001957983 */ /* 0x000ea80000300800 */
        /* <DEDUP_REMOVED lines=8> */
[----:B---3--:R-:W-:Y:S02]  /*47e0*/  IMAD.MOV.U32 R68, RZ, RZ, R102 ;  /* 0x000000ffff447224 */ /* 0x008fe400078e0066 */
        /* <DEDUP_REMOVED lines=11> */
[----:B------:R-:W-:Y:S01]  /*48a0*/  IMAD.MOV.U32 R99, RZ, RZ, R131 ;  /* 0x000000ffff637224 */ /* 0x000fe200078e0083 */
[----:B------:R-:W2:Y:S01]  /*48b0*/  LDL.LU R150, [R1+0x49c] ;  /* 0x00049c0001967983 */ /* 0x000ea20000300800 */
[----:B------:R-:W-:Y:S02]  /*48c0*/  IMAD.MOV.U32 R130, RZ, RZ, R194 ;  /* 0x000000ffff827224 */ /* 0x000fe400078e00c2 */
[----:B------:R-:W-:Y:S02]  /*48d0*/  IMAD.MOV.U32 R193, RZ, RZ, R151 ;  /* 0x000000ffffc17224 */ /* 0x000fe400078e0097 */
[----:B------:R-:W-:Y:S01]  /*48e0*/  IMAD.MOV.U32 R100, RZ, RZ, R132 ;  /* 0x000000ffff647224 */ /* 0x000fe200078e0084 */
[----:B------:R-:W2:Y:S01]  /*48f0*/  LDL.LU R151, [R1+0x498] ;  /* 0x0004980001977983 */ /* 0x000ea20000300800 */
[----:B------:R-:W-:Y:S02]  /*4900*/  IMAD.MOV.U32 R131, RZ, RZ, R195 ;  /* 0x000000ffff837224 */ /* 0x000fe400078e00c3 */
[----:B------:R-:W-:-:S02]  /*4910*/  IMAD.MOV.U32 R194, RZ, RZ, R176 ;  /* 0x000000ffffc27224 */ /* 0x000fc400078e00b0 */
[----:B------:R-:W-:Y:S01]  /*4920*/  IMAD.MOV.U32 R101, RZ, RZ, R133 ;  /* 0x000000ffff657224 */ /* 0x000fe200078e0085 */
[----:B------:R-:W3:Y:S01]  /*4930*/  LDL.LU R176, [R1+0x494] ;  /* 0x0004940001b07983 */ /* 0x000ee20000300800 */
[----:B------:R-:W-:Y:S02]  /*4940*/  IMAD.MOV.U32 R132, RZ, RZ, R196 ;  /* 0x000000ffff847224 */ /* 0x000fe400078e00c4 */
[----:B------:R-:W-:Y:S02]  /*4950*/  IMAD.MOV.U32 R195, RZ, RZ, R177 ;  /* 0x000000ffffc37224 */ /* 0x000fe400078e00b1 */
[----:B------:R-:W-:Y:S01]  /*4960*/  IMAD.MOV.U32 R102, RZ, RZ, R134 ;  /* 0x000000ffff667224 */ /* 0x000fe200078e0086 */
[----:B------:R-:W3:Y:S01]  /*4970*/  LDL.LU R177, [R1+0x490] ;  /* 0x0004900001b17983 */ /* 0x000ee20000300800 */
        /* <DEDUP_REMOVED lines=9> */
[----:B------:R-:W-:Y:S01]  /*4a10*/  IMAD.MOV.U32 R199, RZ, RZ, R181 ;  /* 0x000000ffffc77224 */ /* 0x000fe200078e00b5 */
[----:B------:R-:W3:Y:S04]  /*4a20*/  LDL.LU R180, [R1+0x484] ;  /* 0x0004840001b47983 */ /* 0x000ee80000300800 */
[----:B------:R-:W3:Y:S01]  /*4a30*/  LDL.LU R181, [R1+0x480] ;  /* 0x0004800001b57983 */ /* 0x000ee20000300800 */
        /* <DEDUP_REMOVED lines=21> */
[----:B------:R-:W-:Y:S01]  /*4b90*/  IMAD.MOV.U32 R100, RZ, RZ, R132 ;  /* 0x000000ffff647224 */ /* 0x000fe200078e0084 */
[----:B------:R-:W4:Y:S01]  /*4ba0*/  LDL.LU R209, [R1+0x478] ;  /* 0x0004780001d17983 */ /* 0x000f220000300800 */
[----:B------:R-:W-:Y:S02]  /*4bb0*/  IMAD.MOV.U32 R131, RZ, RZ, R195 ;  /* 0x000000ffff837224 */ /* 0x000fe400078e00c3 */
[----:B------:R-:W-:Y:S01]  /*4bc0*/  IMAD.MOV.U32 R194, RZ, RZ, R210 ;  /* 0x000000ffffc27224 */ /* 0x000fe200078e00d2 */
[----:B------:R-:W-:Y:S01]  /*4bd0*/  WARPGROUP.ARRIVE ;  /* 0x00000000000079c5 */ /* 0x000fe20000000000 */
[----:B------:R-:W-:Y:S01]  /*4be0*/  IMAD.MOV.U32 R101, RZ, RZ, R133 ;  /* 0x000000ffff657224 */ /* 0x000fe200078e0085 */
[----:B------:R-:W4:Y:S01]  /*4bf0*/  LDL.LU R210, [R1+0x474] ;  /* 0x0004740001d27983 */ /* 0x000f220000300800 */
[----:B------:R-:W-:-:S02]  /*4c00*/  IMAD.MOV.U32 R132, RZ, RZ, R196 ;  /* 0x000000ffff847224 */ /* 0x000fc400078e00c4 */
[----:B------:R-:W-:Y:S01]  /*4c10*/  IMAD.MOV.U32 R195, RZ, RZ, R211 ;  /* 0x000000ffffc37224 */ /* 0x000fe200078e00d3 */
[----:B------:R-:W-:Y:S01]  /*4c20*/  IGMMA.64x16x32.S8.S8 R64, gdesc[UR20], R64, gsb0 ;  /* 0x00600000144079f1 */ /* 0x000fe20008041040 */
[----:B------:R-:W-:Y:S01]  /*4c30*/  IMAD.MOV.U32 R102, RZ, RZ, R134 ;  /* 0x000000ffff667224 */ /* 0x000fe200078e0086 */
[----:B------:R-:W4:Y:S01]  /*4c40*/  LDL.LU R211, [R1+0x470] ;  /* 0x0004700001d37983 */ /* 0x000f220000300800 */
        /* <DEDUP_REMOVED lines=10> */
[----:B------:R-:W4:Y:S04]  /*4cf0*/  LDL.LU R214, [R1+0x464] ;  /* 0x0004640001d67983 */ /* 0x000f280000300800 */
[----:B------:R-:W4:Y:S01]  /*4d00*/  LDL.LU R215, [R1+0x460] ;  /* 0x0004600001d77983 */ /* 0x000f220000300800 */
        /* <DEDUP_REMOVED lines=16> */
[----:B------:R-:W-:Y:S01]  /*4e10*/  STL.64 [R1+0x20], R64 ;  /* 0x0000204001007387 */ /* 0x000fe20000100a00 */
[----:B------:R-:W-:Y:S02]  /*4e20*/  IMAD.MOV.U32 R128, RZ, RZ, R130 ;  /* 0x000000ffff807224 */ /* 0x000fe400078e0082 */
[----:B------:R-:W-:Y:S01]  /*4e30*/  IMAD.MOV.U32 R196, RZ, RZ, R197 ;  /* 0x000000ffffc47224 */ /* 0x000fe200078e00c5 */
[----:B------:R-:W-:Y:S01]  /*4e40*/  STL.64 [R1+0x28], R66 ;  /* 0x0000284201007387 */ /* 0x000fe20000100a00 */
[----:B------:R-:W-:-:S02]  /*4e50*/  IMAD.MOV.U32 R130, RZ, RZ, R132 ;  /* 0x000000ffff827224 */ /* 0x000fc400078e0084 */
[----:B------:R-:W-:Y:S01]  /*4e60*/  IMAD.MOV.U32 R197, RZ, RZ, R198 ;  /* 0x000000ffffc57224 */ /* 0x000fe200078e00c6 */
[----:B------:R-:W-:Y:S01]  /*4e70*/  STL.64 [R1+0x30], R68 ;  /* 0x0000304401007387 */ /* 0x000fe20000100a00 */
[----:B------:R-:W-:Y:S02]  /*4e80*/  IMAD.MOV.U32 R132, RZ, RZ, R134 ;  /* 0x000000ffff847224 */ /* 0x000fe400078e0086 */
[----:B------:R-:W-:Y:S01]  /*4e90*/  IMAD.MOV.U32 R198, RZ, RZ, R199 ;  /* 0x000000ffffc67224 */ /* 0x000fe200078e00c7 */
[----:B------:R-:W-:Y:S01]  /*4ea0*/  STL.64 [R1+0x38], R70 ;  /* 0x0000384601007387 */ /* 0x000fe20000100a00 */
[----:B------:R-:W-:Y:S02]  /*4eb0*/  IMAD.MOV.U32 R134, RZ, RZ, R192 ;  /* 0x000000ffff867224 */ /* 0x000fe400078e00c0 */
[----:B------:R-:W-:Y:S02]  /*4ec0*/  IMAD.MOV.U32 R199, RZ, RZ, R182 ;  /* 0x000000ffffc77224 */ /* 0x000fe400078e00b6 */
[----:B------:R-:W3:Y:S01]  /*4ed0*/  LDL.LU R182, [R1+0x45c] ;  /* 0x00045c0001b67983 */ /* 0x000ee20000300800 */
[----:B------:R-:W-:-:S03]  /*4ee0*/  IMAD.MOV.U32 R192, RZ, RZ, R183 ;  /* 0x000000ffffc07224 */ /* 0x000fc600078e00b7 */
[----:B------:R-:W3:Y:S01]  /*4ef0*/  LDL.LU R183, [R1+0x458] ;  /* 0x0004580001b77983 */ /* 0x000ee20000300800 */
[----:B------:R-:W-:Y:S01]  /*4f00*/  UIADD3 UR42, UR56, 0x202, URZ ;  /* 0x00000202382a7890 */ /* 0x000fe2000fffe03f */
[----:B------:R-:W-:Y:S01]  /*4f10*/  UMOV UR43, 0x80000020 ;  /* 0x80000020002b7882 */ /* 0x000fe20000000000 */
[----:B----4-:R-:W-:-:S06]  /*4f20*/  WARPGROUP.ARRIVE ;  /* 0x00000000000079c5 */ /* 0x010fcc0000000000 */
[----:B------:R-:W-:Y:S03]  /*4f30*/  IGMMA.64x16x32.S8.S8 R208, gdesc[UR24], R208, gsb0 ;  /* 0x0060000018d079f1 */ /* 0x000fe600080410d0 */
[----:B------:R-:W-:Y:S02]  /*4f40*/  WARPGROUP.DEPBAR.LE gsb0, 0x0 ;  /* 0x00008000000079c5 */ /* 0x000fe40000010000 */
[----:B---3--:R-:W-:-:S06]  /*4f50*/  WARPGROUP.ARRIVE ;  /* 0x00000000000079c5 */ /* 0x008fcc0000000000 */
[----:B------:R-:W-:Y:S03]  /*4f60*/  IGMMA.64x16x32.S8.S8 R176, gdesc[UR28], R176, gsb0 ;  /* 0x006000001cb079f1 */ /* 0x000fe600080410b0 */
[----:B------:R-:W-:Y:S02]  /*4f70*/  WARPGROUP.DEPBAR.LE gsb0, 0x0 ;  /* 0x00008000000079c5 */ /* 0x000fe40000010000 */
[----:B--2---:R-:W-:-:S06]  /*4f80*/  WARPGROUP.ARRIVE ;  /* 0x00000000000079c5 */ /* 0x004fcc0000000000 */
[----:B------:R-:W-:Y:S01]  /*4f90*/  IGMMA.64x16x32.S8.S8 R144, gdesc[UR32], R144, gsb0 ;  /* 0x00600000209079f1 */ /* 0x000fe20008041090 */
[----:B------:R-:W-:Y:S02]  /*4fa0*/  STL.64 [R1+0x290], R214 ;  /* 0x000290d601007387 */ /* 0x000fe40000100a00 */
[----:B------:R-:W-:Y:S02]  /*4fb0*/  WARPGROUP.DEPBAR.LE gsb0, 0x0 ;  /* 0x00008000000079c5 */ /* 0x000fe40000010000 */
[----:B------:R-:W-:-:S06]  /*4fc0*/  WARPGROUP.ARRIVE ;  /* 0x00000000000079c5 */ /* 0x000fcc0000000000 */
[----:B------:R-:W-:Y:S01]  /*4fd0*/  IGMMA.64x16x32.S8.S8 R112, gdesc[UR40], R112, gsb0 ;  /* 0x00600000287079f1 */ /* 0x000fe20008041070 */
[----:B------:R-:W-:Y:S04]  /*4fe0*/  STL.64 [R1+0x288], R212 ;  /* 0x000288d401007387 */ /* 0x000fe80000100a00 */
        /* <DEDUP_REMOVED lines=9> */
[----:B------:R-:W-:Y:S01]  /*5080*/  STL.64 [R1+0x2b8], R144 ;  /* 0x0002b89001007387 */ /* 0x000fe20000100a00 */
[----:B------:R-:W-:-:S03]  /*5090*/  WARPGROUP.DEPBAR.LE gsb0, 0x0 ;  /* 0x00008000000079c5 */ /* 0x000fc60000010000 */
[----:B------:R0:W-:Y:S04]  /*50a0*/  STL.64 [R1+0x2f0], R118 ;  /* 0x0002f07601007387 */ /* 0x0001e80000100a00 */
[----:B------:R1:W-:Y:S04]  /*50b0*/  STL.64 [R1+0x2e8], R116 ;  /* 0x0002e87401007387 */ /* 0x0003e80000100a00 */
[----:B------:R2:W-:Y:S04]  /*50c0*/  STL.64 [R1+0x2e0], R114 ;  /* 0x0002e07201007387 */ /* 0x0005e80000100a00 */
[----:B------:R3:W-:Y:S01]  /*50d0*/  STL.64 [R1+0x2d8], R112 ;  /* 0x0002d87001007387 */ /* 0x0007e20000100a00 */
[----:B0-----:R-:W-:-:S02]  /*50e0*/  IMAD.MOV.U32 R118, RZ, RZ, R78 ;  /* 0x000000ffff767224 */ /* 0x001fc400078e004e */
[----:B-1----:R-:W-:Y:S02]  /*50f0*/  IMAD.MOV.U32 R116, RZ, RZ, R76 ;  /* 0x000000ffff747224 */ /* 0x002fe400078e004c */
[----:B--2---:R-:W-:Y:S02]  /*5100*/  IMAD.MOV.U32 R114, RZ, RZ, R74 ;  /* 0x000000ffff727224 */ /* 0x004fe400078e004a */
[----:B---3--:R-:W-:Y:S02]  /*5110*/  IMAD.MOV.U32 R112, RZ, RZ, R72 ;  /* 0x000000ffff707224 */ /* 0x008fe400078e0048 */
[----:B------:R-:W2:Y:S01]  /*5120*/  LDL.LU R72, [R1+0x454] ;  /* 0x0004540001487983 */ /* 0x000ea20000300800 */
[----:B------:R-:W-:Y:S02]  /*5130*/  IMAD.MOV.U32 R113, RZ, RZ, R73 ;  /* 0x000000ffff717224 */ /* 0x000fe400078e0049 */
[----:B------:R-:W-:Y:S01]  /*5140*/  IMAD.MOV.U32 R115, RZ, RZ, R75 ;  /* 0x000000ffff737224 */ /* 0x000fe200078e004b */
[----:B------:R-:W2:Y:S01]  /*5150*/  LDL.LU R73, [R1+0x450] ;  /* 0x0004500001497983 */ /* 0x000ea20000300800 */
[----:B------:R-:W-:-:S03]  /*5160*/  IMAD.MOV.U32 R117, RZ, RZ, R77 ;  /* 0x000000ffff757224 */ /* 0x000fc600078e004d */
        /* <DEDUP_REMOVED lines=9> */
[----:B------:R-:W-:Y:S02]  /*5200*/  IMAD.MOV.U32 R146, RZ, RZ, R162 ;  /* 0x000000ffff927224 */ /* 0x000fe400078e00a2 */
[----:B------:R-:W-:Y:S01]  /*5210*/  IMAD.MOV.U32 R161, RZ, RZ, R42 ;  /* 0x000000ffffa17224 */ /* 0x000fe200078e002a */
[----:B------:R-:W3:Y:S01]  /*5220*/  LDL.LU R40, [R1+0x438] ;  /* 0x0004380001287983 */ /* 0x000ee20000300800 */
[----:B------:R-:W-:Y:S02]  /*5230*/  IMAD.MOV.U32 R147, RZ, RZ, R163 ;  /* 0x000000ffff937224 */ /* 0x000fe400078e00a3 */
[----:B------:R-:W-:Y:S01]  /*5240*/  IMAD.MOV.U32 R162, RZ, RZ, R43 ;  /* 0x000000ffffa27224 */ /* 0x000fe200078e002b */
[----:B------:R-:W3:Y:S01]  /*5250*/  LDL.LU R41, [R1+0x434] ;  /* 0x0004340001297983 */ /* 0x000ee20000300800 */
[----:B------:R-:W-:Y:S02]  /*5260*/  IMAD.MOV.U32 R148, RZ, RZ, R164 ;  /* 0x000000ffff947224 */ /* 0x000fe400078e00a4 */
[----:B------:R-:W-:Y:S01]  /*5270*/  IMAD.MOV.U32 R163, RZ, RZ, R44 ;  /* 0x000000ffffa37224 */ /* 0x000fe200078e002c */
[----:B------:R-:W3:Y:S01]  /*5280*/  LDL.LU R42, [R1+0x430] ;  /* 0x00043000012a7983 */ /* 0x000ee20000300800 */
[----:B------:R-:W-:-:S02]  /*5290*/  IMAD.MOV.U32 R149, RZ, RZ, R165 ;  /* 0x000000ffff957224 */ /* 0x000fc400078e00a5 */
        /* <DEDUP_REMOVED lines=13> */
[----:B------:R-:W4:Y:S01]  /*5370*/  LDL.LU R48, [R1+0x41c] ;  /* 0x00041c0001307983 */ /* 0x000f220000300800 */
[----:B------:R-:W-:Y:S02]  /*5380*/  IMAD.MOV.U32 R178, RZ, RZ, R130 ;  /* 0x000000ffffb27224 */ /* 0x000fe400078e0082 */
[----:B------:R-:W-:Y:S01]  /*5390*/  IMAD.MOV.U32 R129, RZ, RZ, R51 ;  /* 0x000000ffff817224 */ /* 0x000fe200078e0033 */
[----:B------:R-:W4:Y:S01]  /*53a0*/  LDL.LU R49, [R1+0x418] ;  /* 0x0004180001317983 */ /* 0x000f220000300800 */
[----:B------:R-:W-:-:S02]  /*53b0*/  IMAD.MOV.U32 R179, RZ, RZ, R131 ;  /* 0x000000ffffb37224 */ /* 0x000fc400078e0083 */
[----:B------:R-:W-:Y:S01]  /*53c0*/  IMAD.MOV.U32 R130, RZ, RZ, R52 ;  /* 0x000000ffff827224 */ /* 0x000fe200078e0034 */
[----:B------:R-:W4:Y:S01]  /*53d0*/  LDL.LU R50, [R1+0x414] ;  /* 0x0004140001327983 */ /* 0x000f220000300800 */
        /* <DEDUP_REMOVED lines=11> */
[----:B------:R-:W2:Y:S01]  /*5490*/  LDL.LU R80, [R1+0x404] ;  /* 0x0004040001507983 */ /* 0x000ea20000300800 */
[----:B------:R-:W-:-:S03]  /*54a0*/  IMAD.MOV.U32 R135, RZ, RZ, R83 ;  /* 0x000000ffff877224 */ /* 0x000fc600078e0053 */
[----:B------:R-:W2:Y:S04]  /*54b0*/  LDL.LU R81, [R1+0x400] ;  /* 0x0004000001517983 */ /* 0x000ea80000300800 */
[----:B------:R-:W2:Y:S04]  /*54c0*/  LDL.LU R82, [R1+0x3fc] ;  /* 0x0003fc0001527983 */ /* 0x000ea80000300800 */
[----:B------:R-:W2:Y:S04]  /*54d0*/  LDL.LU R83, [R1+0x3f8] ;  /* 0x0003f80001537983 */ /* 0x000ea80000300800 */
[----:B------:R-:W3:Y:S04]  /*54e0*/  LDL.LU R64, [R1] ;  /* 0x0000000001407983 */ /* 0x000ee80000300800 */
[----:B------:R-:W3:Y:S04]  /*54f0*/  LDL.LU R65, [R1+0x4] ;  /* 0x0000040001417983 */ /* 0x000ee80000300800 */
[----:B------:R-:W3:Y:S01]  /*5500*/  LDL.LU R66, [R1+0x8] ;  /* 0x0000080001427983 */ /* 0x000ee20000300800 */
[----:B------:R-:W-:-:S03]  /*5510*/  IMAD.MOV.U32 R208, RZ, RZ, R96 ;  /* 0x000000ffffd07224 */ /* 0x000fc600078e0060 */
        /* <DEDUP_REMOVED lines=9> */
[----:B------:R-:W-:Y:S02]  /*55b0*/  IMAD.MOV.U32 R211, RZ, RZ, R99 ;  /* 0x000000ffffd37224 */ /* 0x000fe400078e0063 */
[----:B------:R-:W-:Y:S01]  /*55c0*/  IMAD.MOV.U32 R98, RZ, RZ, R86 ;  /* 0x000000ffff627224 */ /* 0x000fe200078e0056 */
[----:B------:R-:W2:Y:S01]  /*55d0*/  LDL.LU R84, [R1+0x3f4] ;  /* 0x0003f40001547983 */ /* 0x000ea20000300800 */
[----:B------:R-:W-:-:S03]  /*55e0*/  IMAD.MOV.U32 R99, RZ, RZ, R87 ;  /* 0x000000ffff637224 */ /* 0x000fc600078e0057 */
[----:B------:R-:W2:Y:S04]  /*55f0*/  LDL.LU R85, [R1+0x3f0] ;  /* 0x0003f00001557983 */ /* 0x000ea80000300800 */
[----:B------:R-:W2:Y:S04]  /*5600*/  LDL.LU R86, [R1+0x3ec] ;  /* 0x0003ec0001567983 */ /* 0x000ea80000300800 */
[----:B------:R-:W2:Y:S01]  /*5610*/  LDL.LU R87, [R1+0x3e8] ;  /* 0x0003e80001577983 */ /* 0x000ea20000300800 */
[----:B------:R-:W-:Y:S02]  /*5620*/  IMAD.MOV.U32 R212, RZ, RZ, R100 ;  /* 0x000000ffffd47224 */ /* 0x000fe400078e0064 */
[----:B------:R-:W-:-:S02]  /*5630*/  IMAD.MOV.U32 R213, RZ, RZ, R101 ;  /* 0x000000ffffd57224 */ /* 0x000fc400078e0065 */
[----:B------:R-:W-:Y:S02]  /*5640*/  IMAD.MOV.U32 R100, RZ, RZ, R54 ;  /* 0x000000ffff647224 */ /* 0x000fe400078e0036 */
[----:B------:R-:W4:Y:S01]  /*5650*/  LDL.LU R54, [R1+0x3e4] ;  /* 0x0003e40001367983 */ /* 0x000f220000300800 */
[----:B------:R-:W-:-:S03]  /*5660*/  IMAD.MOV.U32 R101, RZ, RZ, R55 ;  /* 0x000000ffff657224 */ /* 0x000fc600078e0037 */
[----:B------:R-:W4:Y:S01]  /*5670*/  LDL.LU R55, [R1+0x3e0] ;  /* 0x0003e00001377983 */ /* 0x000f220000300800 */
[----:B------:R-:W-:Y:S02]  /*5680*/  IMAD.MOV.U32 R214, RZ, RZ, R102 ;  /* 0x000000ffffd67224 */ /* 0x000fe400078e0066 */
[----:B------:R-:W-:Y:S02]  /*5690*/  IMAD.MOV.U32 R102, RZ, RZ, R47 ;  /* 0x000000ffff667224 */ /* 0x000fe400078e002f */
[----:B------:R-:W3:Y:S01]  /*56a0*/  LDL.LU R47, [R1+0x3dc] ;  /* 0x0003dc00012f7983 */ /* 0x000ee20000300800 */
[----:B------:R-:W-:Y:S02]  /*56b0*/  IMAD.MOV.U32 R215, RZ, RZ, R103 ;  /* 0x000000ffffd77224 */ /* 0x000fe400078e0067 */
[----:B------:R-:W-:Y:S02]  /*56c0*/  IMAD.MOV.U32 R103, RZ, RZ, R79 ;  /* 0x000000ffff677224 */ /* 0x000fe400078e004f */
[----:B------:R-:W3:Y:S01]  /*56d0*/  LDL.LU R79, [R1+0x3d8] ;  /* 0x0003d800014f7983 */ /* 0x000ee20000300800 */
[----:B------:R-:W-:Y:S01]  /*56e0*/  UIADD3 UR10, UR56, 0x242, URZ ;  /* 0x00000242380a7890 */ /* 0x000fe2000fffe03f */
[----:B------:R-:W-:Y:S01]  /*56f0*/  UMOV UR8, UR16 ;  /* 0x0000001000087c82 */ /* 0x000fe20008000000 */
[----:B------:R-:W-:Y:S01]  /*5700*/  UMOV UR9, UR17 ;  /* 0x0000001100097c82 */ /* 0x000fe20008000000 */
[----:B------:R-:W-:Y:S01]  /*5710*/  UMOV UR11, 0x80000020 ;  /* 0x80000020000b7882 */ /* 0x000fe20000000000 */
[----:B------:R-:W-:Y:S01]  /*5720*/  UIADD3 UR46, UR56, 0x282, URZ ;  /* 0x00000282382e7890 */ /* 0x000fe2000fffe03f */
[----:B------:R-:W-:Y:S01]  /*5730*/  UMOV UR44, UR16 ;  /* 0x00000010002c7c82 */ /* 0x000fe20008000000 */
[----:B------:R-:W-:Y:S01]  /*5740*/  UMOV UR45, UR17 ;  /* 0x00000011002d7c82 */ /* 0x000fe20008000000 */
[----:B------:R-:W-:Y:S01]  /*5750*/  UMOV UR47, 0x80000020 ;  /* 0x80000020002f7882 */ /* 0x000fe20000000000 */
[----:B------:R-:W-:Y:S01]  /*5760*/  UIADD3 UR4, UR57, 0x202, URZ ;  /* 0x0000020239047890 */ /* 0x000fe2000fffe03f */
[----:B--2---:R-:W-:-:S06]  /*5770*/  WARPGROUP.ARRIVE ;  /* 0x00000000000079c5 */ /* 0x004fcc0000000000 */
[----:B------:R-:W-:Y:S03]  /*5780*/  IGMMA.64x16x32.S8.S8 R80, gdesc[UR8], R80, gsb0 ;  /* 0x00600000085079f1 */ /* 0x000fe60008041050 */
[----:B------:R-:W-:Y:S02]  /*5790*/  WARPGROUP.DEPBAR.LE gsb0, 0x0 ;  /* 0x00008000000079c5 */ /* 0x000fe40000010000 */
[----:B----4-:R-:W-:-:S06]  /*57a0*/  WARPGROUP.ARRIVE ;  /* 0x00000000000079c5 */ /* 0x010fcc0000000000 */
[----:B------:R-:W-:Y:S01]  /*57b0*/  IGMMA.64x16x32.S8.S8 R48, gdesc[UR44], R48, gsb0 ;  /* 0x006000002c3079f1 */ /* 0x000fe20008041030 */
[----:B------:R-:W-:Y:S01]  /*57c0*/  UMOV UR44, UR4 ;  /* 0x00000004002c7c82 */ /* 0x000fe20008000000 */
[----:B------:R-:W-:Y:S01]  /*57d0*/  UMOV UR45, 0x80000020 ;  /* 0x80000020002d7882 */ /* 0x000fe20000000000 */
[----:B------:R-:W-:Y:S02]  /*57e0*/  WARPGROUP.DEPBAR.LE gsb0, 0x0 ;  /* 0x00008000000079c5 */ /* 0x000fe40000010000 */
[----:B---3--:R-:W-:-:S06]  /*57f0*/  WARPGROUP.ARRIVE ;  /* 0x00000000000079c5 */ /* 0x008fcc0000000000 */
[----:B------:R-:W-:Y:S01]  /*5800*/  IGMMA.64x16x32.S8.S8 R40, gdesc[UR44], R40, gsb0 ;  /* 0x006000002c2879f1 */ /* 0x000fe20008041028 */
[----:B------:R-:W-:Y:S01]  /*5810*/  UMOV UR8, UR44 ;  /* 0x0000002c00087c82 */ /* 0x000fe20008000000 */
[----:B------:R-:W-:Y:S01]  /*5820*/  UMOV UR9, UR45 ;  /* 0x0000002d00097c82 */ /* 0x000fe20008000000 */
[----:B------:R-:W-:Y:S02]  /*5830*/  WARPGROUP.DEPBAR.LE gsb0, 0x0 ;  /* 0x00008000000079c5 */ /* 0x000fe40000010000 */
[----:B------:R-:W-:-:S06]  /*5840*/  WARPGROUP.ARRIVE ;  /* 0x00000000000079c5 */ /* 0x000fcc0000000000 */
        /* <DEDUP_REMOVED lines=50> */
[----:B------:R-:W-:Y:S01]  /*5b70*/  UIADD3 UR4, UR57, 0x402, URZ ;  /* 0x0000040239047890 */ /* 0x000fe2000fffe03f */
[----:B------:R-:W-:-:S06]  /*5b80*/  UMOV UR17, 0x80000020 ;  /* 0x8000002000117882 */ /* 0x000fcc0000000000 */
        /* <DEDUP_REMOVED lines=18> */
[----:B------:R-:W-:Y:S04]  /*5cb0*/  STL.64 [R1], R64 ;  /* 0x0000004001007387 */ /* 0x000fe80000100a00 */
[----:B------:R-:W-:Y:S04]  /*5cc0*/  STL.64 [R1+0x8], R66 ;  /* 0x0000084201007387 */ /* 0x000fe80000100a00 */
[----:B------:R-:W-:Y:S04]  /*5cd0*/  STL.64 [R1+0x10], R68 ;  /* 0x0000104401007387 */ /* 0x000fe80000100a00 */
[----:B------:R0:W-:Y:S04]  /*5ce0*/  STL.64 [R1+0x18], R70 ;  /* 0x0000184601007387 */ /* 0x0001e80000100a00 */
[----:B0-----:R-:W2:Y:S04]  /*5cf0*/  LDL.LU.64 R70, [R1+0x3d0] ;  /* 0x0003d00001467983 */ /* 0x001ea80000300a00 */
[----:B------:R-:W2:Y:S04]  /*5d00*/  LDL.LU.64 R68, [R1+0x3c8] ;  /* 0x0003c80001447983 */ /* 0x000ea80000300a00 */
[----:B------:R-:W2:Y:S04]  /*5d10*/  LDL.LU.64 R66, [R1+0x3c0] ;  /* 0x0003c00001427983 */ /* 0x000ea80000300a00 */
[----:B------:R-:W2:Y:S01]  /*5d20*/  LDL.LU.64 R64, [R1+0x3b8] ;  /* 0x0003b80001407983 */ /* 0x000ea20000300a00 */
[----:B------:R-:W-:-:S02]  /*5d30*/  WARPGROUP.DEPBAR.LE gsb0, 0x0 ;  /* 0x00008000000079c5 */ /* 0x000fc40000010000 */
[----:B------:R-:W-:-:S06]  /*5d40*/  WARPGROUP.ARRIVE ;  /* 0x00000000000079c5 */ /* 0x000fcc0000000000 */
[----:B------:R-:W-:Y:S01]  /*5d50*/  IGMMA.64x16x32.S8.S8 R208, gdesc[UR12], R208, gsb0 ;  /* 0x006000000cd079f1 */ /* 0x000fe200080410d0 */
[----:B------:R-:W-:Y:S04]  /*5d60*/  STL.64 [R1+0x80], R96 ;  /* 0x0000806001007387 */ /* 0x000fe80000100a00 */
[----:B------:R-:W-:Y:S04]  /*5d70*/  STL.64 [R1+0x88], R98 ;  /* 0x0000886201007387 */ /* 0x000fe80000100a00 */
[----:B------:R-:W-:Y:S04]  /*5d80*/  STL.64 [R1+0x90], R100 ;  /* 0x0000906401007387 */ /* 0x000fe80000100a00 */
[----:B------:R0:W-:Y:S04]  /*5d90*/  STL.64 [R1+0x98], R102 ;  /* 0x0000986601007387 */ /* 0x0001e80000100a00 */
[----:B0-----:R-:W3:Y:S04]  /*5da0*/  LDL.LU.64 R102, [R1+0x3b0] ;  /* 0x0003b00001667983 */ /* 0x001ee80000300a00 */
[----:B------:R-:W3:Y:S04]  /*5db0*/  LDL.LU.64 R100, [R1+0x3a8] ;  /* 0x0003a80001647983 */ /* 0x000ee80000300a00 */
[----:B------:R-:W3:Y:S04]  /*5dc0*/  LDL.LU.64 R98, [R1+0x3a0] ;  /* 0x0003a00001627983 */ /* 0x000ee80000300a00 */
[----:B------:R-:W3:Y:S04]  /*5dd0*/  LDL.LU.64 R96, [R1+0x398] ;  /* 0x0003980001607983 */ /* 0x000ee80000300a00 */
[----:B------:R-:W-:Y:S04]  /*5de0*/  STL.64 [R1+0x100], R128 ;  /* 0x0001008001007387 */ /* 0x000fe80000100a00 */
[----:B------:R-:W-:Y:S04]  /*5df0*/  STL.64 [R1+0x108], R130 ;  /* 0x0001088201007387 */ /* 0x000fe80000100a00 */
[----:B------:R-:W-:Y:S04]  /*5e00*/  STL.64 [R1+0x110], R132 ;  /* 0x0001108401007387 */ /* 0x000fe80000100a00 */
[----:B------:R0:W-:Y:S04]  /*5e10*/  STL.64 [R1+0x118], R134 ;  /* 0x0001188601007387 */ /* 0x0001e80000100a00 */
[----:B0-----:R-:W4:Y:S04]  /*5e20*/  LDL.LU.64 R134, [R1+0x390] ;  /* 0x0003900001867983 */ /* 0x001f280000300a00 */
[----:B------:R-:W4:Y:S04]  /*5e30*/  LDL.LU.64 R132, [R1+0x388] ;  /* 0x0003880001847983 */ /* 0x000f280000300a00 */
[----:B------:R-:W4:Y:S04]  /*5e40*/  LDL.LU.64 R130, [R1+0x380] ;  /* 0x0003800001827983 */ /* 0x000f280000300a00 */
[----:B------:R-:W4:Y:S04]  /*5e50*/  LDL.LU.64 R128, [R1+0x378] ;  /* 0x0003780001807983 */ /* 0x000f280000300a00 */
[----:B------:R-:W-:Y:S04]  /*5e60*/  STL.64 [R1+0x180], R160 ;  /* 0x000180a001007387 */ /* 0x000fe80000100a00 */
[----:B------:R-:W-:Y:S04]  /*5e70*/  STL.64 [R1+0x188], R162 ;  /* 0x000188a201007387 */ /* 0x000fe80000100a00 */
[----:B------:R-:W-:Y:S04]  /*5e80*/  STL.64 [R1+0x190], R164 ;  /* 0x000190a401007387 */ /* 0x000fe80000100a00 */
[----:B------:R0:W-:Y:S04]  /*5e90*/  STL.64 [R1+0x198], R166 ;  /* 0x000198a601007387 */ /* 0x0001e80000100a00 */
[----:B0-----:R-:W2:Y:S04]  /*5ea0*/  LDL.LU.64 R166, [R1+0x370] ;  /* 0x0003700001a67983 */ /* 0x001ea80000300a00 */
[----:B------:R-:W2:Y:S04]  /*5eb0*/  LDL.LU.64 R164, [R1+0x368] ;  /* 0x0003680001a47983 */ /* 0x000ea80000300a00 */
[----:B------:R-:W2:Y:S04]  /*5ec0*/  LDL.LU.64 R162, [R1+0x360] ;  /* 0x0003600001a27983 */ /* 0x000ea80000300a00 */
[----:B------:R-:W2:Y:S04]  /*5ed0*/  LDL.LU.64 R160, [R1+0x358] ;  /* 0x0003580001a07983 */ /* 0x000ea80000300a00 */
        /* <DEDUP_REMOVED lines=18> */
[----:B------:R-:W-:Y:S04]  /*6000*/  STL.64 [R1+0xe8], R178 ;  /* 0x0000e8b201007387 */ /* 0x000fe80000100a00 */
[----:B------:R-:W-:Y:S04]  /*6010*/  STL.64 [R1+0xf0], R180 ;  /* 0x0000f0b401007387 */ /* 0x000fe80000100a00 */
[----:B------:R-:W-:Y:S04]  /*6020*/  STL.64 [R1+0xf8], R182 ;  /* 0x0000f8b601007387 */ /* 0x000fe80000100a00 */
[----:B------:R0:W-:Y:S04]  /*6030*/  STL.64 [R1+0x60], R208 ;  /* 0x000060d001007387 */ /* 0x0001e80000100a00 */
[----:B------:R1:W-:Y:S04]  /*6040*/  STL.64 [R1+0x68], R210 ;  /* 0x000068d201007387 */ /* 0x0003e80000100a00 */
[----:B------:R1:W-:Y:S04]  /*6050*/  STL.64 [R1+0x70], R212 ;  /* 0x000070d401007387 */ /* 0x0003e80000100a00 */
[----:B------:R4:W-:Y:S01]  /*6060*/  STL.64 [R1+0x78], R214 ;  /* 0x000078d601007387 */ /* 0x0009e20000100a00 */
[----:B0-----:R-:W-:-:S02]  /*6070*/  IMAD.MOV.U32 R208, RZ, RZ, R227 ;  /* 0x000000ffffd07224 */ /* 0x001fc400078e00e3 */
[----:B------:R-:W-:Y:S01]  /*6080*/  IMAD.MOV.U32 R209, RZ, RZ, R228 ;  /* 0x000000ffffd17224 */ /* 0x000fe200078e00e4 */
[----:B------:R-:W4:Y:S01]  /*6090*/  LDL.LU R227, [R1+0x330] ;  /* 0x0003300001e37983 */ /* 0x000f220000300800 */
[----:B-1----:R-:W-:Y:S02]  /*60a0*/  IMAD.MOV.U32 R210, RZ, RZ, R229 ;  /* 0x000000ffffd27224 */ /* 0x002fe400078e00e5 */
[----:B------:R-:W-:Y:S01]  /*60b0*/  IMAD.MOV.U32 R211, RZ, RZ, R230 ;  /* 0x000000ffffd37224 */ /* 0x000fe200078e00e6 */
[----:B------:R-:W4:Y:S01]  /*60c0*/  LDL.LU R228, [R1+0x32c] ;  /* 0x00032c0001e47983 */ /* 0x000f220000300800 */
[----:B------:R-:W-:-:S03]  /*60d0*/  IMAD.MOV.U32 R212, RZ, RZ, R231 ;  /* 0x000000ffffd47224 */ /* 0x000fc600078e00e7 */
[----:B------:R-:W4:Y:S04]  /*60e0*/  LDL.LU R229, [R1+0x328] ;  /* 0x0003280001e57983 */ /* 0x000f280000300800 */
[----:B------:R-:W4:Y:S04]  /*60f0*/  LDL.LU R230, [R1+0x324] ;  /* 0x0003240001e67983 */ /* 0x000f280000300800 */
[----:B------:R-:W4:Y:S01]  /*6100*/  LDL.LU R231, [R1+0x320] ;  /* 0x0003200001e77983 */ /* 0x000f220000300800 */
        /* <DEDUP_REMOVED lines=10> */
[----:B----4-:R-:W-:-:S06]  /*61b0*/  WARPGROUP.ARRIVE ;  /* 0x00000000000079c5 */ /* 0x010fcc0000000000 */
[----:B------:R-:W-:Y:S03]  /*61c0*/  IGMMA.64x16x32.S8.S8 R224, gdesc[UR20], R224, gsb0 ;  /* 0x0060000014e079f1 */ /* 0x000fe600080410e0 */
[----:B------:R-:W-:Y:S02]  /*61d0*/  WARPGROUP.DEPBAR.LE gsb0, 0x0 ;  /* 0x00008000000079c5 */ /* 0x000fe40000010000 */
[----:B---3--:R-:W-:-:S06]  /*61e0*/  WARPGROUP.ARRIVE ;  /* 0x00000000000079c5 */ /* 0x008fcc0000000000 */
[----:B------:R-:W-:Y:S03]  /*61f0*/  IGMMA.64x16x32.S8.S8 R192, gdesc[UR24], R192, gsb0 ;  /* 0x0060000018c079f1 */ /* 0x000fe600080410c0 */
[----:B------:R-:W-:Y:S02]  /*6200*/  WARPGROUP.DEPBAR.LE gsb0, 0x0 ;  /* 0x00008000000079c5 */ /* 0x000fe40000010000 */
[----:B--2---:R-:W-:-:S06]  /*6210*/  WARPGROUP.ARRIVE ;  /* 0x00000000000079c5 */ /* 0x004fcc0000000000 */
[----:B------:R-:W-:Y:S03]  /*6220*/  IGMMA.64x16x32.S8.S8 R160, gdesc[UR28], R160, gsb0 ;  /* 0x006000001ca079f1 */ /* 0x000fe600080410a0 */
[----:B------:R-:W-:Y:S02]  /*6230*/  WARPGROUP.DEPBAR.LE gsb0, 0x0 ;  /* 0x00008000000079c5 */ /* 0x000fe40000010000 */
[----:B------:R-:W-:-:S06]  /*6240*/  WARPGROUP.ARRIVE ;  /* 0x00000000000079c5 */ /* 0x000fcc0000000000 */
[----:B------:R-:W-:Y:S03]  /*6250*/  IGMMA.64x16x32.S8.S8 R128, gdesc[UR32], R128, gsb0 ;  /* 0x00600000208079f1 */ /* 0x000fe60008041080 */
        /* <DEDUP_REMOVED lines=57> */
[----:B------:R-:W-:Y:S01]  /*65f0*/  UMOV UR12, UR44 ;  /* 0x0000002c000c7c82 */ /* 0x000fe20008000000 */
[----:B------:R-:W-:Y:S01]  /*6600*/  UMOV UR13, UR45 ;  /* 0x0000002d000d7c82 */ /* 0x000fe20008000000 */
[----:B------:R-:W-:-:S03]  /*6610*/  WARPGROUP.DEPBAR.LE gsb0, 0x0 ;  /* 0x00008000000079c5 */ /* 0x000fc60000010000 */
        /* <DEDUP_REMOVED lines=25> */
[----:B------:R-:W-:Y:S01]  /*67b0*/  UMOV UR6, UR52 ;  /* 0x0000003400067c82 */ /* 0x000fe20008000000 */
[----:B------:R-:W-:Y:S01]  /*67c0*/  UMOV UR7, UR53 ;  /* 0x0000003500077c82 */ /* 0x000fe20008000000 */
[----:B------:R-:W-:Y:S02]  /*67d0*/  WARPGROUP.DEPBAR.LE gsb0, 0x0 ;  /* 0x00008000000079c5 */ /* 0x000fe40000010000 */
[----:B------:R-:W-:-:S06]  /*67e0*/  WARPGROUP.ARRIVE ;  /* 0x00000000000079c5 */ /* 0x000fcc0000000000 */
[----:B------:R-:W-:Y:S01]  /*67f0*/  IGMMA.64x16x32.S8.S8 R176, gdesc[UR4], R176, gsb0 ;  /* 0x0060000004b079f1 */ /* 0x000fe200080410b0 */
[----:B------:R-:W-:Y:S02]  /*6800*/  IMAD.MOV.U32 R213, RZ, RZ, R6 ;  /* 0x000000ffffd57224 */ /* 0x000fe400078e0006 */
[----:B------:R-:W-:Y:S02]  /*6810*/  IMAD.MOV.U32 R214, RZ, RZ, R0 ;  /* 0x000000ffffd67224 */ /* 0x000fe400078e0000 */
[----:B------:R-:W-:Y:S01]  /*6820*/  IMAD.MOV.U32 R215, RZ, RZ, R8 ;  /* 0x000000ffffd77224 */ /* 0x000fe200078e0008 */
[----:B------:R-:W-:Y:S01]  /*6830*/  UMOV UR16, UR44 ;  /* 0x0000002c00107c82 */ /* 0x000fe20008000000 */
[----:B------:R-:W-:Y:S01]  /*6840*/  UMOV UR17, UR45 ;  /* 0x0000002d00117c82 */ /* 0x000fe20008000000 */
[----:B------:R0:W5:Y:S04]  /*6850*/  LDL.LU R6, [R1+0x31c] ;  /* 0x00031c0001067983 */ /* 0x0001680000300800 */
        /* <DEDUP_REMOVED lines=8> */
[----:B------:R0:W5:Y:S01]  /*68e0*/  LDL.LU R3, [R1+0x2f8] ;  /* 0x0002f80001037983 */ /* 0x0001620000300800 */
[----:B------:R-:W-:-:S02]  /*68f0*/  WARPGROUP.DEPBAR.LE gsb0, 0x0 ;  /* 0x00008000000079c5 */ /* 0x000fc40000010000 */
[----:B------:R-:W-:-:S06]  /*6900*/  WARPGROUP.ARRIVE ;  /* 0x00000000000079c5 */ /* 0x000fcc0000000000 */
[----:B------:R-:W-:Y:S01]  /*6910*/  IGMMA.64x16x32.S8.S8 R208, gdesc[UR16], R208, gsb0 ;  /* 0x0060000010d079f1 */ /* 0x000fe200080410d0 */
[----:B------:R-:W-:Y:S04]  /*6920*/  STL.64 [R1+0x40], R112 ;  /* 0x0000407001007387 */ /* 0x000fe80000100a00 */
[----:B------:R-:W-:Y:S04]  /*6930*/  STL.64 [R1+0x48], R114 ;  /* 0x0000487201007387 */ /* 0x000fe80000100a00 */
[----:B------:R-:W-:Y:S04]  /*6940*/  STL.64 [R1+0x50], R116 ;  /* 0x0000507401007387 */ /* 0x000fe80000100a00 */
[----:B------:R1:W-:Y:S04]  /*6950*/  STL.64 [R1+0x58], R118 ;  /* 0x0000587601007387 */ /* 0x0003e80000100a00 */
[----:B-1----:R0:W5:Y:S04]  /*6960*/  LDL.LU.64 R118, [R1+0x2f0] ;  /* 0x0002f00001767983 */ /* 0x0021680000300a00 */
[----:B------:R0:W5:Y:S04]  /*6970*/  LDL.LU.64 R116, [R1+0x2e8] ;  /* 0x0002e80001747983 */ /* 0x0001680000300a00 */
[----:B------:R0:W5:Y:S04]  /*6980*/  LDL.LU.64 R114, [R1+0x2e0] ;  /* 0x0002e00001727983 */ /* 0x0001680000300a00 */
[----:B------:R0:W5:Y:S04]  /*6990*/  LDL.LU.64 R112, [R1+0x2d8] ;  /* 0x0002d80001707983 */ /* 0x0001680000300a00 */
        /* <DEDUP_REMOVED lines=11> */
[----:B------:R1:W-:Y:S01]  /*6a50*/  STL.64 [R1+0x158], R182 ;  /* 0x000158b601007387 */ /* 0x0003e20000100a00 */
[----:B------:R-:W-:-:S03]  /*6a60*/  WARPGROUP.DEPBAR.LE gsb0, 0x0 ;  /* 0x00008000000079c5 */ /* 0x000fc60000010000 */
        /* <DEDUP_REMOVED lines=11> */
[----:B------:R0:W5:Y:S01]  /*6b20*/  LDL.LU.64 R208, [R1+0x278] ;  /* 0x0002780001d07983 */ /* 0x0001620000300a00 */
[----:B------:R-:W-:Y:S05]  /*6b30*/  @!P1 BRA `(.L_x_18) ;  /* 0x0000004c001c9947 */ /* 0x000fea0003800000 */
[----:B------:R-:W2:Y:S01]  /*6b40*/  LDL R2, [R1+0x264] ;  /* 0x0002640001027983 */ /* 0x000ea20000100800 */
[----:B-----5:R-:W-:-:S13]  /*6b50*/  R2UR UR5, R8 ;  /* 0x00000000080572ca */ /* 0x020fda00000e0000 */
[----:B------:R-:W-:Y:S02]  /*6b60*/  UIADD3 UR56, UR5, 0x1, URZ ;  /* 0x0000000105387890 */ /* 0x000fe4000fffe03f */
[----:B------:R-:W-:Y:S02]  /*6b70*/  UMOV UR59, UR5 ;  /* 0x00000005003b7c82 */ /* 0x000fe40008000000 */
[----:B------:R-:W-:-:S04]  /*6b80*/  UISETP.NE.AND UP0, UPT, UR56, 0x5, UPT ;  /* 0x000000053800788c */ /* 0x000fc8000bf05270 */
[----:B------:R-:W-:Y:S02]  /*6b90*/  USEL UR4, URZ, 0x1, UP0 ;  /* 0x000000013f047887 */ /* 0x000fe40008000000 */
[----:B------:R-:W-:Y:S01]  /*6ba0*/  USEL UR56, UR56, URZ, UP0 ;  /* 0x0000003f38387287 */ /* 0x000fe20008000000 */
[----:B--2---:R-:W-:-:S13]  /*6bb0*/  R2UR UR6, R2 ;  /* 0x00000000020672ca */ /* 0x004fda00000e0000 */
[----:B------:R-:W-:-:S06]  /*6bc0*/  ULOP3.LUT UR4, UR6, UR4, URZ, 0x3c, !UPT ;  /* 0x0000000406047292 */ /* 0x000fcc000f8e3c3f */
[----:B------:R-:W-:-:S07]  /*6bd0*/  IMAD.U32 R2, RZ, RZ, UR4 ;  /* 0x00000004ff027e24 */ /* 0x000fce000f8e00ff */
.L_x_25:
[----:B------:R-:W-:Y:S05]  /*6be0*/  @!P0 BRA `(.L_x_19) ;  /* 0x0000000000048947 */ /* 0x000fea0003800000 */
[----:B------:R-:W-:Y:S01]  /*6bf0*/  BPT.TRAP 0x1 ;  /* 0x000000040000795c */ /* 0x000fe20000300000 */
.L_x_19:
[----:B------:R-:W1:Y:S01]  /*6c00*/  S2UR UR5, SR_CgaCtaId ;  /* 0x00000000000579c3 */ /* 0x000e620000008800 */
[----:B------:R-:W-:Y:S01]  /*6c10*/  UMOV UR4, 0x400 ;  /* 0x0000040000047882 */ /* 0x000fe20000000000 */
[----:B------:R-:W-:Y:S01]  /*6c20*/  IMAD.U32 R4, RZ, RZ, UR56 ;  /* 0x00000038ff047e24 */ /* 0x000fe2000f8e00ff */
[----:B------:R-:W-:Y:S01]  /*6c30*/  SHF.L.U32 R5, R2, 0x1f, RZ ;  /* 0x0000001f02057819 */ /* 0x000fe200000006ff */
[----:B-1----:R-:W-:-:S06]  /*6c40*/  ULEA UR4, UR5, UR4, 0x18 ;  /* 0x0000000405047291 */ /* 0x002fcc000f8ec03f */
[----:B------:R-:W-:-:S04]  /*6c50*/  IMAD.U32 R0, RZ, RZ, UR4 ;  /* 0x00000004ff007e24 */ /* 0x000fc8000f8e00ff */
[----:B------:R-:W-:-:S04]  /*6c60*/  IMAD R4, R4, 0x8, R0 ;  /* 0x0000000804047824 */ /* 0x000fc800078e0200 */
[----:B------:R1:W2:Y:S01]  /*6c70*/  SYNCS.PHASECHK.TRANS64.TRYWAIT P1, [R4+URZ], R5 ;  /* 0x00000005040075a7 */ /* 0x0002a2000802017f */
[----:B------:R-:W-:Y:S05]  /*6c80*/  @!P0 BRA `(.L_x_20) ;  /* 0x0000000000048947 */ /* 0x000fea0003800000 */
[----:B------:R-:W-:Y:S01]  /*6c90*/  BPT.TRAP 0x1 ;  /* 0x000000040000795c */ /* 0x000fe20000300000 */
.L_x_20:
[----:B--2---:R-:W-:Y:S05]  /*6ca0*/  @P1 BRA `(.L_x_21) ;  /* 0x0000000000081947 */ /* 0x004fea0003800000 */
[----:B------:R-:W2:Y:S02]  /*6cb0*/  SYNCS.PHASECHK.TRANS64.TRYWAIT P1, [R4+URZ], R5 ;  /* 0x00000005040075a7 */ /* 0x000ea4000802017f */
[----:B--2---:R-:W-:Y:S05]  /*6cc0*/  @!P1 BRA `(.L_x_22) ;  /* 0x0000019c00d49947 */ /* 0x004fea0003800000 */
.L_x_21:
[----:B------:R-:W-:Y:S04]  /*6cd0*/  STL.64 [R1+0x570], R126 ;  /* 0x0005707e01007387 */ /* 0x000fe80000100a00 */
[----:B------:R-:W-:Y:S04]  /*6ce0*/  STL.64 [R1+0x568], R124 ;  /* 0x0005687c01007387 */ /* 0x000fe80000100a00 */
[----:B------:R-:W-:Y:S04]  /*6cf0*/  STL.64 [R1+0x560], R122 ;  /* 0x0005607a01007387 */ /* 0x000fe80000100a00 */
[----:B------:R3:W-:Y:S04]  /*6d00*/  STL.64 [R1+0x558], R120 ;  /* 0x0005587801007387 */ /* 0x0007e80000100a00 */
[----:B---3--:R-:W3:Y:S04]  /*6d10*/  LDL.LU.64 R120, [R1+0x220] ;  /* 0x0002200001787983 */ /* 0x008ee80000300a00 */
[----:B------:R-:W3:Y:S04]  /*6d20*/  LDL.LU.64 R122, [R1+0x228] ;  /* 0x00022800017a7983 */ /* 0x000ee80000300a00 */
[----:B------:R-:W3:Y:S04]  /*6d30*/  LDL.LU.64 R124, [R1+0x230] ;  /* 0x00023000017c7983 */ /* 0x000ee80000300a00 */
[----:B------:R-:W3:Y:S04]  /*6d40*/  LDL.LU.64 R126, [R1+0x238] ;  /* 0x00023800017e7983 */ /* 0x000ee80000300a00 */
[----:B------:R-:W-:Y:S04]  /*6d50*/  STL.64 [R1+0x550], R158 ;  /* 0x0005509e01007387 */ /* 0x000fe80000100a00 */
[----:B------:R-:W-:Y:S04]  /*6d60*/  STL.64 [R1+0x548], R156 ;  /* 0x0005489c01007387 */ /* 0x000fe80000100a00 */
[----:B------:R-:W-:Y:S04]  /*6d70*/  STL.64 [R1+0x540], R154 ;  /* 0x0005409a01007387 */ /* 0x000fe80000100a00 */
[----:B------:R4:W-:Y:S04]  /*6d80*/  STL.64 [R1+0x538], R152 ;  /* 0x0005389801007387 */ /* 0x0009e80000100a00 */
[----:B----4-:R-:W4:Y:S04]  /*6d90*/  LDL.LU.64 R152, [R1+0x1a0] ;  /* 0x0001a00001987983 */ /* 0x010f280000300a00 */
[----:B------:R-:W4:Y:S04]  /*6da0*/  LDL.LU.64 R154, [R1+0x1a8] ;  /* 0x0001a800019a7983 */ /* 0x000f280000300a00 */
[----:B------:R-:W4:Y:S04]  /*6db0*/  LDL.LU.64 R156, [R1+0x1b0] ;  /* 0x0001b000019c7983 */ /* 0x000f280000300a00 */
[----:B------:R-:W4:Y:S04]  /*6dc0*/  LDL.LU.64 R158, [R1+0x1b8] ;  /* 0x0001b800019e7983 */ /* 0x000f280000300a00 */
[----:B------:R-:W-:Y:S04]  /*6dd0*/  STL.64 [R1+0x530], R190 ;  /* 0x000530be01007387 */ /* 0x000fe80000100a00 */
[----:B------:R-:W-:Y:S04]  /*6de0*/  STL.64 [R1+0x528], R188 ;  /* 0x000528bc01007387 */ /* 0x000fe80000100a00 */
[----:B------:R-:W-:Y:S04]  /*6df0*/  STL.64 [R1+0x520], R186 ;  /* 0x000520ba01007387 */ /* 0x000fe80000100a00 */
[----:B------:R0:W-:Y:S04]  /*6e00*/  STL.64 [R1+0x518], R184 ;  /* 0x000518b801007387 */ /* 0x0001e80000100a00 */
[----:B0-----:R-:W4:Y:S04]  /*6e10*/  LDL.LU.64 R184, [R1+0x120] ;  /* 0x0001200001b87983 */ /* 0x001f280000300a00 */
[----:B------:R-:W4:Y:S04]  /*6e20*/  LDL.LU.64 R186, [R1+0x128] ;  /* 0x0001280001ba7983 */ /* 0x000f280000300a00 */
[----:B------:R-:W4:Y:S04]  /*6e30*/  LDL.LU.64 R188, [R1+0x130] ;  /* 0x0001300001bc7983 */ /* 0x000f280000300a00 */
[----:B------:R-:W4:Y:S01]  /*6e40*/  LDL.LU.64 R190, [R1+0x138] ;  /* 0x0001380001be7983 */ /* 0x000f220000300a00 */
[----:B------:R-:W-:Y:S01]  /*6e50*/  R2UR UR4, R6 ;  /* 0x00000000060472ca */ /* 0x000fe200000e0000 */
[----:B------:R-:W-:Y:S01]  /*6e60*/  UMOV UR9, 0x80000020 ;  /* 0x8000002000097882 */ /* 0x000fe20000000000 */
[----:B------:R-:W-:Y:S01]  /*6e70*/  UMOV UR11, 0x80000020 ;  /* 0x80000020000b7882 */ /* 0x000fe20000000000 */
[----:B------:R-:W-:Y:S04]  /*6e80*/  STL.64 [R1+0x510], R222 ;  /* 0x000510de01007387 */ /* 0x000fe80000100a00 */
[----:B------:R-:W-:Y:S04]  /*6e90*/  STL.64 [R1+0x508], R220 ;  /* 0x000508dc01007387 */ /* 0x000fe80000100a00 */
[----:B------:R-:W-:Y:S02]  /*6ea0*/  STL.64 [R1+0x500], R218 ;  /* 0x000500da01007387 */ /* 0x000fe40000100a00 */
[----:B------:R-:W-:-:S02]  /*6eb0*/  ULEA UR57, UR56, UR4, 0xb ;  /* 0x0000000438397291 */ /* 0x000fc4000f8e583f */
[----:B------:R-:W-:Y:S01]  /*6ec0*/  UIMAD UR4, UR56, 0x2c0, UR58 ;  /* 0x000002c0380478a4 */ /* 0x000fe2000f8e023a */
[----:B------:R0:W-:Y:S04]  /*6ed0*/  STL.64 [R1+0x4f8], R216 ;  /* 0x0004f8d801007387 */ /* 0x0001e80000100a00 */
[----:B------:R-:W-:Y:S02]  /*6ee0*/  UMOV UR8, UR57 ;  /* 0x0000003900087c82 */ /* 0x000fe40008000000 */
[----:B------:R-:W-:Y:S01]  /*6ef0*/  UMOV UR10, UR4 ;  /* 0x00000004000a7c82 */ /* 0x000fe20008000000 */
[----:B0-----:R-:W4:Y:S04]  /*6f00*/  LDL.LU.64 R216, [R1+0xa0] ;  /* 0x0000a00001d87983 */ /* 0x001f280000300a00 */
[----:B------:R-:W4:Y:S04]  /*6f10*/  LDL.LU.64 R218, [R1+0xa8] ;  /* 0x0000a80001da7983 */ /* 0x000f280000300a00 */
[----:B------:R-:W4:Y:S04]  /*6f20*/  LDL.LU.64 R220, [R1+0xb0] ;  /* 0x0000b00001dc7983 */ /* 0x000f280000300a00 */
[----:B------:R-:W4:Y:S01]  /*6f30*/  LDL.LU.64 R222, [R1+0xb8] ;  /* 0x0000b80001de7983 */ /* 0x000f220000300a00 */
[----:B------:R-:W-:Y:S01]  /*6f40*/  UIADD3 UR14, UR4, 0x40, URZ ;  /* 0x00000040040e7890 */ /* 0x000fe2000fffe03f */
[----:B---3--:R-:W-:-:S02]  /*6f50*/  WARPGROUP.ARRIVE ;  /* 0x00000000000079c5 */ /* 0x008fc40000000000 */
[----:B------:R-:W-:Y:S01]  /*6f60*/  STL [R1+0x318], R23 ;  /* 0x0003181701007387 */ /* 0x000fe20000100800 */
[----:B------:R-:W-:Y:S01]  /*6f70*/  UMOV UR13, UR9 ;  /* 0x00000009000d7c82 */ /* 0x000fe20008000000 */
[----:B------:R-:W-:Y:S01]  /*6f80*/  UMOV UR15, 0x80000020 ;  /* 0x80000020000f7882 */ /* 0x000fe20000000000 */
[----:B------:R-:W-:Y:S01]  /*6f90*/  UIADD3 UR18, UR4, 0x80, URZ ;  /* 0x0000008004127890 */ /* 0x000fe2000fffe03f */
[----:B------:R-:W-:Y:S01]  /*6fa0*/  STL [R1+0x314], R22 ;  /* 0x0003141601007387 */ /* 0x000fe20000100800 */
[----:B------:R-:W-:Y:S03]  /*6fb0*/  IGMMA.64x16x32.S8.S8 R120, gdesc[UR8], R120, gsb0 ;  /* 0x00600000087879f1 */ /* 0x000fe60008041078 */
[----:B------:R-:W-:Y:S04]  /*6fc0*/  STL [R1+0x310], R19 ;  /* 0x0003101301007387 */ /* 0x000fe80000100800 */
[----:B------:R-:W-:Y:S04]  /*6fd0*/  STL [R1+0x30c], R18 ;  /* 0x00030c1201007387 */ /* 0x000fe80000100800 */
[----:B------:R-:W-:Y:S04]  /*6fe0*/  STL [R1+0x308], R17 ;  /* 0x0003081101007387 */ /* 0x000fe80000100800 */
[----:B------:R-:W-:Y:S04]  /*6ff0*/  STL [R1+0x304], R16 ;  /* 0x0003041001007387 */ /* 0x000fe80000100800 */
[----:B------:R-:W-:Y:S04]  /*7000*/  STL [R1+0x300], R3 ;  /* 0x0003000301007387 */ /* 0x000fe80000100800 */
[----:B------:R-:W-:Y:S04]  /*7010*/  STL [R1+0x2fc], R2 ;  /* 0x0002fc0201007387 */ /* 0x000fe80000100800 */
[----:B------:R-:W-:Y:S04]  /*7020*/  STL [R1+0x2f8], R0 ;  /* 0x0002f80001007387 */ /* 0x000fe80000100800 */
[----:B------:R-:W-:Y:S01]  /*7030*/  STL [R1+0x31c], R6 ;  /* 0x00031c0601007387 */ /* 0x000fe20000100800 */
[----:B------:R-:W-:-:S03]  /*7040*/  WARPGROUP.DEPBAR.LE gsb0, 0x0 ;  /* 0x00008000000079c5 */ /* 0x000fc60000010000 */
        /* <DEDUP_REMOVED lines=8> */
[----:B-12---:R-:W2:Y:S04]  /*70d0*/  LDL.LU.64 R4, [R1+0x20] ;  /* 0x0000200001047983 */ /* 0x006ea80000300a00 */
[----:B------:R-:W2:Y:S04]  /*70e0*/  LDL.LU.64 R6, [R1+0x28] ;  /* 0x0000280001067983 */ /* 0x000ea80000300a00 */
[----:B------:R-:W2:Y:S04]  /*70f0*/  LDL.LU.64 R8, [R1+0x30] ;  /* 0x0000300001087983 */ /* 0x000ea80000300a00 */
[----:B------:R-:W2:Y:S01]  /*7100*/  LDL.LU.64 R10, [R1+0x38] ;  /* 0x00003800010a7983 */ /* 0x000ea20000300a00 */
[----:B----4-:R-:W-:Y:S01]  /*7110*/  WARPGROUP.ARRIVE ;  /* 0x00000000000079c5 */ /* 0x010fe20000000000 */
[----:B------:R-:W-:Y:S01]  /*7120*/  UMOV UR12, UR8 ;  /* 0x00000008000c7c82 */ /* 0x000fe20008000000 */
[----:B------:R-:W-:Y:S01]  /*7130*/  UMOV UR17, UR9 ;  /* 0x0000000900117c82 */ /* 0x000fe20008000000 */
[----:B------:R-:W-:Y:S01]  /*7140*/  UMOV UR19, 0x80000020 ;  /* 0x8000002000137882 */ /* 0x000fe20000000000 */
[----:B------:R-:W-:-:S02]  /*7150*/  UIADD3 UR22, UR4, 0xc0, URZ ;  /* 0x000000c004167890 */ /* 0x000fc4000fffe03f */
[----:B------:R-:W-:Y:S01]  /*7160*/  IGMMA.64x16x32.S8.S8 R152, gdesc[UR12], R152, gsb0 ;  /* 0x006000000c9879f1 */ /* 0x000fe20008041098 */
[----:B------:R-:W-:Y:S02]  /*7170*/  UMOV UR16, UR8 ;  /* 0x0000000800107c82 */ /* 0x000fe40008000000 */
[----:B------:R-:W-:Y:S02]  /*7180*/  WARPGROUP.DEPBAR.LE gsb0, 0x0 ;  /* 0x00008000000079c5 */ /* 0x000fe40000010000 */
[----:B------:R-:W-:Y:S01]  /*7190*/  WARPGROUP.ARRIVE ;  /* 0x00000000000079c5 */ /* 0x000fe20000000000 */
[----:B------:R-:W-:Y:S01]  /*71a0*/  UMOV UR20, UR8 ;  /* 0x0000000800147c82 */ /* 0x000fe20008000000 */
[----:B------:R-:W-:Y:S01]  /*71b0*/  UMOV UR21, UR9 ;  /* 0x0000000900157c82 */ /* 0x000fe20008000000 */
[----:B------:R-:W-:Y:S01]  /*71c0*/  UMOV UR23, 0x80000020 ;  /* 0x8000002000177882 */ /* 0x000fe20000000000 */
[----:B------:R-:W-:Y:S01]  /*71d0*/  UIADD3 UR26, UR4, 0x100, URZ ;  /* 0x00000100041a7890 */ /* 0x000fe2000fffe03f */
[----:B------:R-:W-:Y:S01]  /*71e0*/  STL.64 [R1+0x1a0], R152 ;  /* 0x0001a09801007387 */ /* 0x000fe20000100a00 */
[----:B------:R-:W-:Y:S01]  /*71f0*/  IGMMA.64x16x32.S8.S8 R184, gdesc[UR16], R184, gsb0 ;  /* 0x0060000010b879f1 */ /* 0x000fe200080410b8 */
[----:B------:R-:W-:Y:S01]  /*7200*/  UMOV UR24, UR8 ;  /* 0x0000000800187c82 */ /* 0x000fe20008000000 */
[----:B------:R-:W-:Y:S01]  /*7210*/  UMOV UR25, UR9 ;  /* 0x0000000900197c82 */ /* 0x000fe20008000000 */
[----:B------:R-:W-:Y:S01]  /*7220*/  UMOV UR27, 0x80000020 ;  /* 0x80000020001b7882 */ /* 0x000fe20000000000 */
[----:B------:R-:W-:Y:S01]  /*7230*/  UIADD3 UR30, UR4, 0x140, URZ ;  /* 0x00000140041e7890 */ /* 0x000fe2000fffe03f */
[----:B------:R-:W-:Y:S01]  /*7240*/  STL.64 [R1+0x1a8], R154 ;  /* 0x0001a89a01007387 */ /* 0x000fe20000100a00 */
        /* <DEDUP_REMOVED lines=9> */
[----:B------:R0:W-:Y:S01]  /*72e0*/  STL.64 [R1+0x1b8], R158 ;  /* 0x0001b89e01007387 */ /* 0x0001e20000100a00 */
        /* <DEDUP_REMOVED lines=12> */
[----:B0-----:R-:W4:Y:S01]  /*73b0*/  LDL.LU.64 R158, [R1+0x550] ;  /* 0x00055000019e7983 */ /* 0x001f220000300a00 */
[----:B------:R-:W-:Y:S01]  /*73c0*/  UMOV UR52, UR8 ;  /* 0x0000000800347c82 */ /* 0x000fe20008000000 */
[----:B------:R-:W-:Y:S01]  /*73d0*/  UMOV UR53, UR9 ;  /* 0x0000000900357c82 */ /* 0x000fe20008000000 */
[----:B------:R-:W-:Y:S01]  /*73e0*/  UMOV UR55, 0x80000020 ;  /* 0x8000002000377882 */ /* 0x000fe20000000000 */
[----:B------:R-:W-:Y:S01]  /*73f0*/  UIADD3 UR5, UR57, 0x200, URZ ;  /* 0x0000020039057890 */ /* 0x000fe2000fffe03f */
[----:B------:R-:W4:Y:S04]  /*7400*/  LDL.LU.64 R156, [R1+0x548] ;  /* 0x00054800019c7983 */ /* 0x000f280000300a00 */
[----:B------:R-:W4:Y:S04]  /*7410*/  LDL.LU.64 R154, [R1+0x540] ;  /* 0x00054000019a7983 */ /* 0x000f280000300a00 */
[----:B------:R-:W4:Y:S01]  /*7420*/  LDL.LU.64 R152, [R1+0x538] ;  /* 0x0005380001987983 */ /* 0x000f220000300a00 */
[----:B------:R-:W-:-:S02]  /*7430*/  WARPGROUP.DEPBAR.LE gsb0, 0x0 ;  /* 0x00008000000079c5 */ /* 0x000fc40000010000 */
[----:B------:R-:W-:Y:S01]  /*7440*/  WARPGROUP.ARRIVE ;  /* 0x00000000000079c5 */ /* 0x000fe20000000000 */
[----:B------:R-:W-:Y:S04]  /*7450*/  STL.64 [R1+0x120], R184 ;  /* 0x000120b801007387 */ /* 0x000fe80000100a00 */
[----:B------:R-:W-:Y:S01]  /*7460*/  STL.64 [R1+0x128], R186 ;  /* 0x000128ba01007387 */ /* 0x000fe20000100a00 */
[----:B------:R-:W-:Y:S03]  /*7470*/  IGMMA.64x16x32.S8.S8 R216, gdesc[UR20], R216, gsb0 ;  /* 0x0060000014d879f1 */ /* 0x000fe600080410d8 */
[----:B------:R-:W-:Y:S04]  /*7480*/  STL.64 [R1+0x130], R188 ;  /* 0x000130bc01007387 */ /* 0x000fe80000100a00 */
[----:B------:R0:W-:Y:S04]  /*7490*/  STL.64 [R1+0x138], R190 ;  /* 0x000138be01007387 */ /* 0x0001e80000100a00 */
[----:B0-----:R-:W4:Y:S04]  /*74a0*/  LDL.LU.64 R190, [R1+0x530] ;  /* 0x0005300001be7983 */ /* 0x001f280000300a00 */
[----:B------:R-:W4:Y:S04]  /*74b0*/  LDL.LU.64 R188, [R1+0x528] ;  /* 0x0005280001bc7983 */ /* 0x000f280000300a00 */
[----:B------:R-:W4:Y:S04]  /*74c0*/  LDL.LU.64 R186, [R1+0x520] ;  /* 0x0005200001ba7983 */ /* 0x000f280000300a00 */
[----:B------:R-:W4:Y:S01]  /*74d0*/  LDL.LU.64 R184, [R1+0x518] ;  /* 0x0005180001b87983 */ /* 0x000f220000300a00 */
[----:B------:R-:W-:-:S03]  /*74e0*/  WARPGROUP.DEPBAR.LE gsb0, 0x0 ;  /* 0x00008000000079c5 */ /* 0x000fc60000010000 */
        /* <DEDUP_REMOVED lines=8> */
[----:B--2---:R-:W-:-:S06]  /*7570*/  WARPGROUP.ARRIVE ;  /* 0x00000000000079c5 */ /* 0x004fcc0000000000 */
[----:B------:R-:W-:Y:S03]  /*7580*/  IGMMA.64x16x32.S8.S8 R4, gdesc[UR24], R4, gsb0 ;  /* 0x00600000180479f1 */ /* 0x000fe60008041004 */
[----:B------:R-:W-:Y:S02]  /*7590*/  WARPGROUP.DEPBAR.LE gsb0, 0x0 ;  /* 0x00008000000079c5 */ /* 0x000fe40000010000 */
[----:B------:R-:W-:Y:S01]  /*75a0*/  WARPGROUP.ARRIVE ;  /* 0x00000000000079c5 */ /* 0x000fe20000000000 */
[----:B------:R-:W-:Y:S01]  /*75b0*/  STL.64 [R1+0x20], R4 ;  /* 0x0000200401007387 */ /* 0x000fe20000100a00 */
[----:B------:R-:W-:Y:S02]  /*75c0*/  IMAD.MOV.U32 R23, RZ, RZ, R9 ;  /* 0x000000ffff177224 */ /* 0x000fe400078e0009 */
[----:B------:R-:W-:Y:S01]  /*75d0*/  IMAD.MOV.U32 R22, RZ, RZ, R10 ;  /* 0x000000ffff167224 */ /* 0x000fe200078e000a */
[----:B------:R0:W-:Y:S01]  /*75e0*/  STL.64 [R1+0x28], R6 ;  /* 0x0000280601007387 */ /* 0x0001e20000100a00 */
[----:B------:R-:W-:Y:S03]  /*75f0*/  IGMMA.64x16x32.S8.S8 R208, gdesc[UR28], R208, gsb0 ;  /* 0x006000001cd079f1 */ /* 0x000fe600080410d0 */
[----:B------:R1:W-:Y:S01]  /*7600*/  STL [R1+0x30], R8 ;  /* 0x0000300801007387 */ /* 0x0003e20000100800 */
[----:B0-----:R-:W-:-:S03]  /*7610*/  IMAD.MOV.U32 R6, RZ, RZ, R11 ;  /* 0x000000ffff067224 */ /* 0x001fc600078e000b */
[----:B-1----:R-:W2:Y:S04]  /*7620*/  LDL.LU.64 R8, [R1+0x100] ;  /* 0x0001000001087983 */ /* 0x002ea80000300a00 */
[----:B------:R-:W2:Y:S04]  /*7630*/  LDL.LU.64 R10, [R1+0x108] ;  /* 0x00010800010a7983 */ /* 0x000ea80000300a00 */
[----:B------:R-:W2:Y:S04]  /*7640*/  LDL.LU.64 R12, [R1+0x110] ;  /* 0x00011000010c7983 */ /* 0x000ea80000300a00 */
[----:B------:R-:W2:Y:S01]  /*7650*/  LDL.LU.64 R14, [R1+0x118] ;  /* 0x00011800010e7983 */ /* 0x000ea20000300a00 */
[----:B------:R-:W-:-:S02]  /*7660*/  WARPGROUP.DEPBAR.LE gsb0, 0x0 ;  /* 0x00008000000079c5 */ /* 0x000fc40000010000 */
[----:B------:R-:W-:Y:S01]  /*7670*/  WARPGROUP.ARRIVE ;  /* 0x00000000000079c5 */ /* 0x000fe20000000000 */
[----:B------:R-:W-:Y:S04]  /*7680*/  STL.64 [R1+0x4f0], R214 ;  /* 0x0004f0d601007387 */ /* 0x000fe80000100a00 */
[----:B------:R-:W-:Y:S01]  /*7690*/  STL.64 [R1+0x4e8], R212 ;  /* 0x0004e8d401007387 */ /* 0x000fe20000100a00 */
[----:B------:R-:W-:Y:S03]  /*76a0*/  IGMMA.64x16x32.S8.S8 R176, gdesc[UR32], R176, gsb0 ;  /* 0x0060000020b079f1 */ /* 0x000fe600080410b0 */
[----:B------:R-:W-:Y:S04]  /*76b0*/  STL.64 [R1+0x4e0], R210 ;  /* 0x0004e0d201007387 */ /* 0x000fe80000100a00 */
[----:B------:R0:W-:Y:S04]  /*76c0*/  STL.64 [R1+0x4d8], R208 ;  /* 0x0004d8d001007387 */ /* 0x0001e80000100a00 */
[----:B0-----:R-:W3:Y:S04]  /*76d0*/  LDL.LU.64 R208, [R1+0x80] ;  /* 0x0000800001d07983 */ /* 0x001ee80000300a00 */
[----:B------:R-:W3:Y:S04]  /*76e0*/  LDL.LU.64 R210, [R1+0x88] ;  /* 0x0000880001d27983 */ /* 0x000ee80000300a00 */
[----:B------:R-:W3:Y:S04]  /*76f0*/  LDL.LU.64 R212, [R1+0x90] ;  /* 0x0000900001d47983 */ /* 0x000ee80000300a00 */
[----:B------:R-:W3:Y:S01]  /*7700*/  LDL.LU.64 R214, [R1+0x98] ;  /* 0x0000980001d67983 */ /* 0x000ee20000300a00 */
[----:B------:R-:W-:-:S02]  /*7710*/  WARPGROUP.DEPBAR.LE gsb0, 0x0 ;  /* 0x00008000000079c5 */ /* 0x000fc40000010000 */
[----:B------:R-:W-:Y:S01]  /*7720*/  WARPGROUP.ARRIVE ;  /* 0x00000000000079c5 */ /* 0x000fe20000000000 */
[----:B------:R-:W-:Y:S04]  /*7730*/  STL [R1+0x4d4], R180 ;  /* 0x0004d4b401007387 */ /* 0x000fe80000100800 */
[----:B------:R-:W-:Y:S01]  /*7740*/  STL [R1+0x4d0], R181 ;  /* 0x0004d0b501007387 */ /* 0x000fe20000100800 */
[----:B------:R-:W-:Y:S03]  /*7750*/  IGMMA.64x16x32.S8.S8 R144, gdesc[UR40], R144, gsb0 ;  /* 0x00600000289079f1 */ /* 0x000fe60008041090 */
[----:B------:R-:W-:Y:S04]  /*7760*/  STL [R1+0x4cc], R182 ;  /* 0x0004ccb601007387 */ /* 0x000fe80000100800 */
[----:B------:R-:W-:Y:S01]  /*7770*/  STL [R1+0x4c8], R183 ;  /* 0x0004c8b701007387 */ /* 0x000fe20000100800 */
[----:B------:R-:W-:-:S02]  /*7780*/  WARPGROUP.DEPBAR.LE gsb0, 0x0 ;  /* 0x00008000000079c5 */ /* 0x000fc40000010000 */
[----:B------:R-:W-:Y:S01]  /*7790*/  WARPGROUP.ARRIVE ;  /* 0x00000000000079c5 */ /* 0x000fe20000000000 */
[----:B------:R-:W-:Y:S04]  /*77a0*/  STL [R1+0x4c4], R144 ;  /* 0x0004c49001007387 */ /* 0x000fe80000100800 */
[----:B------:R0:W-:Y:S01]  /*77b0*/  STL [R1+0x4c0], R145 ;  /* 0x0004c09101007387 */ /* 0x0001e20000100800 */
[----:B------:R-:W-:Y:S03]  /*77c0*/  IGMMA.64x16x32.S8.S8 R112, gdesc[UR44], R112, gsb0 ;  /* 0x006000002c7079f1 */ /* 0x000fe60008041070 */
[----:B------:R-:W-:Y:S04]  /*77d0*/  STL [R1+0x4bc], R146 ;  /* 0x0004bc9201007387 */ /* 0x000fe80000100800 */
[----:B------:R1:W-:Y:S04]  /*77e0*/  STL [R1+0x4b8], R147 ;  /* 0x0004b89301007387 */ /* 0x0003e80000100800 */
[----:B------:R-:W-:Y:S04]  /*77f0*/  STL [R1+0x4b4], R148 ;  /* 0x0004b49401007387 */ /* 0x000fe80000100800 */
[----:B------:R1:W-:Y:S04]  /*7800*/  STL [R1+0x4b0], R149 ;  /* 0x0004b09501007387 */ /* 0x0003e80000100800 */
[----:B------:R-:W-:Y:S04]  /*7810*/  STL [R1+0x4ac], R150 ;  /* 0x0004ac9601007387 */ /* 0x000fe80000100800 */
[----:B------:R4:W-:Y:S04]  /*7820*/  STL [R1+0x4a8], R151 ;  /* 0x0004a89701007387 */ /* 0x0009e80000100800 */
[----:B0-----:R-:W2:Y:S04]  /*7830*/  LDL.LU.64 R144, [R1] ;  /* 0x0000000001907983 */ /* 0x001ea80000300a00 */
[----:B-1----:R-:W2:Y:S04]  /*7840*/  LDL.LU.64 R146, [R1+0x8] ;  /* 0x0000080001927983 */ /* 0x002ea80000300a00 */
[----:B------:R-:W2:Y:S04]  /*7850*/  LDL.LU.64 R148, [R1+0x10] ;  /* 0x0000100001947983 */ /* 0x000ea80000300a00 */
[----:B----4-:R-:W2:Y:S01]  /*7860*/  LDL.LU.64 R150, [R1+0x18] ;  /* 0x0000180001967983 */ /* 0x010ea20000300a00 */
        /* <DEDUP_REMOVED lines=10> */
[----:B------:R3:W-:Y:S01]  /*7910*/  STL [R1+0x488], R119 ;  /* 0x0004887701007387 */ /* 0x0007e20000100800 */
[----:B------:R-:W-:-:S02]  /*7920*/  WARPGROUP.DEPBAR.LE gsb0, 0x0 ;  /* 0x00008000000079c5 */ /* 0x000fc40000010000 */
[----:B------:R-:W-:Y:S01]  /*7930*/  WARPGROUP.ARRIVE ;  /* 0x00000000000079c5 */ /* 0x000fe20000000000 */
[----:B------:R-:W-:Y:S04]  /*7940*/  STL [R1+0x404], R80 ;  /* 0x0004045001007387 */ /* 0x000fe80000100800 */
[----:B------:R-:W-:Y:S01]  /*7950*/  STL [R1+0x400], R81 ;  /* 0x0004005101007387 */ /* 0x000fe20000100800 */
[----:B------:R-:W-:Y:S01]  /*7960*/  IGMMA.64x16x32.S8.S8 R48, gdesc[UR52], R48, gsb0 ;  /* 0x00600000343079f1 */ /* 0x000fe20008041030 */
        /* <DEDUP_REMOVED lines=24> */
[----:B------:R-:W-:Y:S03]  /*7af0*/  IGMMA.64x16x32.S8.S8 R40, gdesc[UR52], R40, gsb0 ;  /* 0x00600000342879f1 */ /* 0x000fe60008041028 */
        /* <DEDUP_REMOVED lines=43> */
[----:B------:R-:W-:Y:S03]  /*7db0*/  IGMMA.64x16x32.S8.S8 R168, gdesc[UR32], R168, gsb0 ;  /* 0x0060000020a879f1 */ /* 0x000fe600080410a8 */
[----:B------:R-:W-:Y:S04]  /*7dc0*/  STL [R1+0x47c], R142 ;  /* 0x00047c8e01007387 */ /* 0x000fe80000100800 */
[----:B------:R-:W-:Y:S04]  /*7dd0*/  STL [R1+0x478], R143 ;  /* 0x0004788f01007387 */ /* 0x000fe80000100800 */
[----:B0-----:R-:W3:Y:S04]  /*7de0*/  LDL.LU.64 R112, [R1+0x180] ;  /* 0x0001800001707983 */ /* 0x001ee80000300a00 */
[----:B-1----:R-:W3:Y:S04]  /*7df0*/  LDL.LU.64 R114, [R1+0x188] ;  /* 0x0001880001727983 */ /* 0x002ee80000300a00 */
[----:B----4-:R-:W4:Y:S01]  /*7e00*/  LDL.LU.64 R116, [R1+0x190] ;  /* 0x0001900001747983 */ /* 0x010f220000300a00 */
[----:B------:R-:W-:-:S02]  /*7e10*/  WARPGROUP.DEPBAR.LE gsb0, 0x0 ;  /* 0x00008000000079c5 */ /* 0x000fc40000010000 */
[----:B------:R-:W-:-:S06]  /*7e20*/  WARPGROUP.ARRIVE ;  /* 0x00000000000079c5 */ /* 0x000fcc0000000000 */
[----:B------:R-:W-:Y:S03]  /*7e30*/  IGMMA.64x16x32.S8.S8 R200, gdesc[UR28], R200, gsb0 ;  /* 0x006000001cc879f1 */ /* 0x000fe600080410c8 */
[----:B------:R-:W-:Y:S02]  /*7e40*/  WARPGROUP.DEPBAR.LE gsb0, 0x0 ;  /* 0x00008000000079c5 */ /* 0x000fe40000010000 */
[----:B--2---:R-:W-:-:S06]  /*7e50*/  WARPGROUP.ARRIVE ;  /* 0x00000000000079c5 */ /* 0x004fcc0000000000 */
[----:B------:R-:W-:Y:S01]  /*7e60*/  IGMMA.64x16x32.S8.S8 R144, gdesc[UR24], R144, gsb0 ;  /* 0x00600000189079f1 */ /* 0x000fe20008041090 */
[----:B------:R-:W-:Y:S01]  /*7e70*/  UMOV UR20, UR52 ;  /* 0x0000003400147c82 */ /* 0x000fe20008000000 */
[----:B------:R-:W-:Y:S01]  /*7e80*/  UMOV UR21, UR53 ;  /* 0x0000003500157c82 */ /* 0x000fe20008000000 */
[----:B------:R-:W-:Y:S02]  /*7e90*/  WARPGROUP.DEPBAR.LE gsb0, 0x0 ;  /* 0x00008000000079c5 */ /* 0x000fe40000010000 */
[----:B------:R0:W-:Y:S01]  /*7ea0*/  STL.64 [R1], R144 ;  /* 0x0000009001007387 */ /* 0x0001e20000100a00 */
[----:B---3--:R-:W-:-:S03]  /*7eb0*/  WARPGROUP.ARRIVE ;  /* 0x00000000000079c5 */ /* 0x008fc60000000000 */
[----:B------:R1:W-:Y:S03]  /*7ec0*/  STL.64 [R1+0x8], R146 ;  /* 0x0000089201007387 */ /* 0x0003e60000100a00 */
[----:B------:R-:W-:Y:S01]  /*7ed0*/  IGMMA.64x16x32.S8.S8 R208, gdesc[UR20], R208, gsb0 ;  /* 0x0060000014d079f1 */ /* 0x000fe200080410d0 */
[----:B------:R2:W-:Y:S04]  /*7ee0*/  STL.64 [R1+0x10], R148 ;  /* 0x0000109401007387 */ /* 0x0005e80000100a00 */
[----:B------:R3:W-:Y:S04]  /*7ef0*/  STL.64 [R1+0x18], R150 ;  /* 0x0000189601007387 */ /* 0x0007e80000100a00 */
[----:B------:R-:W4:Y:S04]  /*7f00*/  LDL.LU.64 R118, [R1+0x198] ;  /* 0x0001980001767983 */ /* 0x000f280000300a00 */
[----:B------:R-:W4:Y:S01]  /*7f10*/  LDL.LU.64 R104, [R1+0x200] ;  /* 0x0002000001687983 */ /* 0x000f220000300a00 */
[----:B------:R-:W-:-:S03]  /*7f20*/  UMOV UR16, UR52 ;  /* 0x0000003400107c82 */ /* 0x000fc60008000000 */
[----:B------:R-:W4:Y:S01]  /*7f30*/  LDL.LU.64 R106, [R1+0x208] ;  /* 0x00020800016a7983 */ /* 0x000f220000300a00 */
[----:B------:R-:W-:-:S03]  /*7f40*/  UMOV UR17, UR53 ;  /* 0x0000003500117c82 */ /* 0x000fc60008000000 */
[----:B------:R-:W4:Y:S04]  /*7f50*/  LDL.LU.64 R108, [R1+0x210] ;  /* 0x00021000016c7983 */ /* 0x000f280000300a00 */
[----:B------:R-:W4:Y:S01]  /*7f60*/  LDL.LU.64 R110, [R1+0x218] ;  /* 0x00021800016e7983 */ /* 0x000f220000300a00 */
[----:B------:R-:W-:Y:S02]  /*7f70*/  WARPGROUP.DEPBAR.LE gsb0, 0x0 ;  /* 0x00008000000079c5 */ /* 0x000fe40000010000 */
[----:B------:R-:W-:-:S06]  /*7f80*/  WARPGROUP.ARRIVE ;  /* 0x00000000000079c5 */ /* 0x000fcc0000000000 */
[----:B------:R-:W-:Y:S03]  /*7f90*/  IGMMA.64x16x32.S8.S8 R8, gdesc[UR16], R8, gsb0 ;  /* 0x00600000100879f1 */ /* 0x000fe60008041008 */
[----:B------:R-:W-:Y:S02]  /*7fa0*/  WARPGROUP.DEPBAR.LE gsb0, 0x0 ;  /* 0x00008000000079c5 */ /* 0x000fe40000010000 */
[----:B------:R-:W-:Y:S02]  /*7fb0*/  IMAD.MOV.U32 R50, RZ, RZ, R8 ;  /* 0x000000ffff327224 */ /* 0x000fe400078e0008 */
[----:B------:R-:W-:Y:S02]  /*7fc0*/  IMAD.MOV.U32 R51, RZ, RZ, R9 ;  /* 0x000000ffff337224 */ /* 0x000fe400078e0009 */
[----:B------:R-:W-:Y:S01]  /*7fd0*/  IMAD.MOV.U32 R52, RZ, RZ, R10 ;  /* 0x000000ffff347224 */ /* 0x000fe200078e000a */
[----:B------:R-:W4:Y:S01]  /*7fe0*/  LDL.LU.64 R8, [R1+0x1e0] ;  /* 0x0001e00001087983 */ /* 0x000f220000300a00 */
[----:B------:R-:W-:-:S02]  /*7ff0*/  IMAD.MOV.U32 R53, RZ, RZ, R11 ;  /* 0x000000ffff357224 */ /* 0x000fc400078e000b */
[----:B------:R-:W-:Y:S01]  /*8000*/  IMAD.MOV.U32 R80, RZ, RZ, R12 ;  /* 0x000000ffff507224 */ /* 0x000fe200078e000c */
[----:B------:R-:W4:Y:S01]  /*8010*/  LDL.LU.64 R10, [R1+0x1e8] ;  /* 0x0001e800010a7983 */ /* 0x000f220000300a00 */
[----:B------:R-:W-:Y:S02]  /*8020*/  IMAD.MOV.U32 R81, RZ, RZ, R13 ;  /* 0x000000ffff517224 */ /* 0x000fe400078e000d */
[----:B------:R-:W-:Y:S01]  /*8030*/  IMAD.MOV.U32 R82, RZ, RZ, R14 ;  /* 0x000000ffff527224 */ /* 0x000fe200078e000e */
[----:B------:R-:W4:Y:S01]  /*8040*/  LDL.LU.64 R12, [R1+0x1f0] ;  /* 0x0001f000010c7983 */ /* 0x000f220000300a00 */
[----:B------:R-:W-:-:S03]  /*8050*/  IMAD.MOV.U32 R83, RZ, RZ, R15 ;  /* 0x000000ffff537224 */ /* 0x000fc600078e000f */
[----:B------:R-:W4:Y:S01]  /*8060*/  LDL.LU.64 R14, [R1+0x1f8] ;  /* 0x0001f800010e7983 */ /* 0x000f220000300a00 */
[----:B------:R-:W-:Y:S01]  /*8070*/  UMOV UR12, UR52 ;  /* 0x00000034000c7c82 */ /* 0x000fe20008000000 */
[----:B------:R-:W-:Y:S02]  /*8080*/  UMOV UR13, UR53 ;  /* 0x00000035000d7c82 */ /* 0x000fe40008000000 */
[----:B0-----:R-:W4:Y:S01]  /*8090*/  LDL.LU.64 R144, [R1+0x160] ;  /* 0x0001600001907983 */ /* 0x001f220000300a00 */
[----:B------:R-:W-:-:S03]  /*80a0*/  UMOV UR8, UR52 ;  /* 0x0000003400087c82 */ /* 0x000fc60008000000 */
[----:B-1----:R-:W4:Y:S01]  /*80b0*/  LDL.LU.64 R146, [R1+0x168] ;  /* 0x0001680001927983 */ /* 0x002f220000300a00 */
[----:B------:R-:W-:-:S03]  /*80c0*/  UMOV UR9, UR53 ;  /* 0x0000003500097c82 */ /* 0x000fc60008000000 */
[----:B--2---:R-:W2:Y:S04]  /*80d0*/  LDL.LU.64 R148, [R1+0x170] ;  /* 0x0001700001947983 */ /* 0x004ea80000300a00 */
[----:B---3--:R-:W2:Y:S01]  /*80e0*/  LDL.LU.64 R150, [R1+0x178] ;  /* 0x0001780001967983 */ /* 0x008ea20000300a00 */
[----:B------:R-:W-:Y:S01]  /*80f0*/  UIADD3 UR5, UR57, 0x400, URZ ;  /* 0x0000040039057890 */ /* 0x000fe2000fffe03f */
[----:B------:R-:W-:Y:S02]  /*8100*/  IMAD.MOV.U32 R84, RZ, RZ, R208 ;  /* 0x000000ffff547224 */ /* 0x000fe400078e00d0 */
[----:B------:R-:W-:Y:S02]  /*8110*/  IMAD.MOV.U32 R85, RZ, RZ, R209 ;  /* 0x000000ffff557224 */ /* 0x000fe400078e00d1 */
[----:B------:R-:W-:Y:S01]  /*8120*/  IMAD.MOV.U32 R86, RZ, RZ, R210 ;  /* 0x000000ffff567224 */ /* 0x000fe200078e00d2 */
[----:B------:R-:W3:Y:S01]  /*8130*/  LDL.LU.64 R208, [R1+0xe0] ;  /* 0x0000e00001d07983 */ /* 0x000ee20000300a00 */
[----:B------:R-:W-:-:S02]  /*8140*/  IMAD.MOV.U32 R87, RZ, RZ, R211 ;  /* 0x000000ffff577224 */ /* 0x000fc400078e00d3 */
[----:B------:R-:W-:Y:S01]  /*8150*/  IMAD.MOV.U32 R54, RZ, RZ, R212 ;  /* 0x000000ffff367224 */ /* 0x000fe200078e00d4 */
[----:B------:R-:W3:Y:S01]  /*8160*/  LDL.LU.64 R210, [R1+0xe8] ;  /* 0x0000e80001d27983 */ /* 0x000ee20000300a00 */
[----:B------:R-:W-:Y:S02]  /*8170*/  IMAD.MOV.U32 R55, RZ, RZ, R213 ;  /* 0x000000ffff377224 */ /* 0x000fe400078e00d5 */
[----:B------:R-:W-:Y:S01]  /*8180*/  IMAD.MOV.U32 R47, RZ, RZ, R214 ;  /* 0x000000ffff2f7224 */ /* 0x000fe200078e00d6 */
[----:B------:R-:W3:Y:S01]  /*8190*/  LDL.LU.64 R212, [R1+0xf0] ;  /* 0x0000f00001d47983 */ /* 0x000ee20000300a00 */
[----:B------:R-:W-:-:S03]  /*81a0*/  IMAD.MOV.U32 R79, RZ, RZ, R215 ;  /* 0x000000ffff4f7224 */ /* 0x000fc600078e00d7 */
[----:B------:R-:W3:Y:S01]  /*81b0*/  LDL.LU.64 R214, [R1+0xf8] ;  /* 0x0000f80001d67983 */ /* 0x000ee20000300a00 */
[----:B----4-:R-:W-:-:S06]  /*81c0*/  WARPGROUP.ARRIVE ;  /* 0x00000000000079c5 */ /* 0x010fcc0000000000 */
[----:B------:R-:W-:Y:S03]  /*81d0*/  IGMMA.64x16x32.S8.S8 R112, gdesc[UR12], R112, gsb0 ;  /* 0x006000000c7079f1 */ /* 0x000fe60008041070 */
[----:B------:R-:W-:Y:S02]  /*81e0*/  WARPGROUP.DEPBAR.LE gsb0, 0x0 ;  /* 0x00008000000079c5 */ /* 0x000fe40000010000 */
[----:B------:R-:W-:-:S06]  /*81f0*/  WARPGROUP.ARRIVE ;  /* 0x00000000000079c5 */ /* 0x000fcc0000000000 */
[----:B------:R-:W-:Y:S01]  /*8200*/  IGMMA.64x16x32.S8.S8 R104, gdesc[UR8], R104, gsb0 ;  /* 0x00600000086879f1 */ /* 0x000fe20008041068 */
[----:B------:R-:W-:Y:S01]  /*8210*/  UMOV UR8, UR5 ;  /* 0x0000000500087c82 */ /* 0x000fe20008000000 */
[----:B------:R-:W-:Y:S01]  /*8220*/  UMOV UR9, 0x80000020 ;  /* 0x8000002000097882 */ /* 0x000fe20000000000 */
        /* <DEDUP_REMOVED lines=24> */
[----:B--2---:R-:W-:Y:S01]  /*83b0*/  WARPGROUP.ARRIVE ;  /* 0x00000000000079c5 */ /* 0x004fe20000000000 */
[----:B------:R-:W-:Y:S01]  /*83c0*/  UMOV UR12, UR8 ;  /* 0x00000008000c7c82 */ /* 0x000fe20008000000 */
[----:B------:R-:W-:-:S04]  /*83d0*/  UMOV UR13, UR9 ;  /* 0x00000009000d7c82 */ /* 0x000fc80008000000 */
[----:B------:R-:W-:Y:S01]  /*83e0*/  IGMMA.64x16x32.S8.S8 R144, gdesc[UR12], R144, gsb0 ;  /* 0x006000000c9079f1 */ /* 0x000fe20008041090 */
[----:B------:R-:W-:Y:S01]  /*83f0*/  UMOV UR16, UR8 ;  /* 0x0000000800107c82 */ /* 0x000fe20008000000 */
[----:B------:R-:W-:Y:S01]  /*8400*/  UMOV UR17, UR9 ;  /* 0x0000000900117c82 */ /* 0x000fe20008000000 */
[----:B------:R-:W-:Y:S02]  /*8410*/  WARPGROUP.DEPBAR.LE gsb0, 0x0 ;  /* 0x00008000000079c5 */ /* 0x000fe40000010000 */
[----:B---3--:R-:W-:-:S06]  /*8420*/  WARPGROUP.ARRIVE ;  /* 0x00000000000079c5 */ /* 0x008fcc0000000000 */
[----:B------:R-:W-:Y:S01]  /*8430*/  IGMMA.64x16x32.S8.S8 R208, gdesc[UR16], R208, gsb0 ;  /* 0x0060000010d079f1 */ /* 0x000fe200080410d0 */
[----:B------:R-:W-:Y:S01]  /*8440*/  UMOV UR20, UR8 ;  /* 0x0000000800147c82 */ /* 0x000fe20008000000 */
[----:B------:R-:W-:Y:S01]  /*8450*/  UMOV UR21, UR9 ;  /* 0x0000000900157c82 */ /* 0x000fe20008000000 */
[----:B------:R-:W-:Y:S02]  /*8460*/  WARPGROUP.DEPBAR.LE gsb0, 0x0 ;  /* 0x00008000000079c5 */ /* 0x000fe40000010000 */
[----:B------:R-:W-:Y:S01]  /*8470*/  UMOV UR24, UR8 ;  /* 0x0000000800187c82 */ /* 0x000fe20008000000 */
[----:B------:R-:W-:Y:S01]  /*8480*/  UMOV UR25, UR9 ;  /* 0x0000000900197c82 */ /* 0x000fe20008000000 */
[----:B------:R-:W-:Y:S01]  /*8490*/  UMOV UR28, UR8 ;  /* 0x00000008001c7c82 */ /* 0x000fe20008000000 */
[----:B------:R-:W-:Y:S01]  /*84a0*/  UMOV UR29, UR9 ;  /* 0x00000009001d7c82 */ /* 0x000fe20008000000 */
[----:B----4-:R-:W-:-:S06]  /*84b0*/  WARPGROUP.ARRIVE ;  /* 0x00000000000079c5 */ /* 0x010fcc0000000000 */
        /* <DEDUP_REMOVED lines=40> */
[----:B------:R-:W-:Y:S02]  /*8740*/  IMAD.MOV.U32 R140, RZ, RZ, R148 ;  /* 0x000000ffff8c7224 */ /* 0x000fe400078e0094 */
[----:B------:R-:W-:Y:S02]  /*8750*/  IMAD.MOV.U32 R141, RZ, RZ, R149 ;  /* 0x000000ffff8d7224 */ /* 0x000fe400078e0095 */
[----:B------:R-:W-:Y:S02]  /*8760*/  IMAD.MOV.U32 R142, RZ, RZ, R150 ;  /* 0x000000ffff8e7224 */ /* 0x000fe400078e0096 */
[----:B------:R-:W-:Y:S01]  /*8770*/  IMAD.MOV.U32 R143, RZ, RZ, R151 ;  /* 0x000000ffff8f7224 */ /* 0x000fe200078e0097 */
[----:B------:R-:W-:-:S02]  /*8780*/  WARPGROUP.DEPBAR.LE gsb0, 0x0 ;  /* 0x00008000000079c5 */ /* 0x000fc40000010000 */
[----:B------:R-:W-:-:S06]  /*8790*/  WARPGROUP.ARRIVE ;  /* 0x00000000000079c5 */ /* 0x000fcc0000000000 */
[----:B------:R-:W-:Y:S01]  /*87a0*/  IGMMA.64x16x32.S8.S8 R56, gdesc[UR48], R56, gsb0 ;  /* 0x00600000303879f1 */ /* 0x000fe20008041038 */
[----:B------:R-:W-:Y:S02]  /*87b0*/  IMAD.MOV.U32 R148, RZ, RZ, R208 ;  /* 0x000000ffff947224 */ /* 0x000fe400078e00d0 */
[----:B------:R-:W-:Y:S02]  /*87c0*/  IMAD.MOV.U32 R149, RZ, RZ, R209 ;  /* 0x000000ffff957224 */ /* 0x000fe400078e00d1 */
[----:B------:R-:W-:Y:S01]  /*87d0*/  IMAD.MOV.U32 R41, RZ, RZ, R112 ;  /* 0x000000ffff297224 */ /* 0x000fe200078e0070 */
[----:B------:R-:W2:Y:S01]  /*87e0*/  LDL.LU.64 R208, [R1+0x140] ;  /* 0x0001400001d07983 */ /* 0x000ea20000300a00 */
[----:B------:R-:W-:Y:S02]  /*87f0*/  IMAD.MOV.U32 R42, RZ, RZ, R113 ;  /* 0x000000ffff2a7224 */ /* 0x000fe400078e0071 */
[----:B------:R-:W-:Y:S02]  /*8800*/  IMAD.MOV.U32 R150, RZ, RZ, R210 ;  /* 0x000000ffff967224 */ /* 0x000fe400078e00d2 */
[----:B------:R-:W-:-:S02]  /*8810*/  IMAD.MOV.U32 R151, RZ, RZ, R211 ;  /* 0x000000ffff977224 */ /* 0x000fc400078e00d3 */
[----:B------:R-:W-:Y:S01]  /*8820*/  IMAD.MOV.U32 R43, RZ, RZ, R114 ;  /* 0x000000ffff2b7224 */ /* 0x000fe200078e0072 */
[----:B------:R-:W2:Y:S01]  /*8830*/  LDL.LU.64 R210, [R1+0x148] ;  /* 0x0001480001d27983 */ /* 0x000ea20000300a00 */
[----:B------:R-:W-:Y:S02]  /*8840*/  IMAD.MOV.U32 R44, RZ, RZ, R115 ;  /* 0x000000ffff2c7224 */ /* 0x000fe400078e0073 */
[----:B------:R-:W-:Y:S02]  /*8850*/  IMAD.MOV.U32 R112, RZ, RZ, R212 ;  /* 0x000000ffff707224 */ /* 0x000fe400078e00d4 */
[----:B------:R-:W-:Y:S02]  /*8860*/  IMAD.MOV.U32 R113, RZ, RZ, R213 ;  /* 0x000000ffff717224 */ /* 0x000fe400078e00d5 */
[----:B------:R-:W-:Y:S01]  /*8870*/  IMAD.MOV.U32 R114, RZ, RZ, R214 ;  /* 0x000000ffff727224 */ /* 0x000fe200078e00d6 */
[----:B------:R-:W2:Y:S01]  /*8880*/  LDL.LU.64 R212, [R1+0x150] ;  /* 0x0001500001d47983 */ /* 0x000ea20000300a00 */
[----:B------:R-:W-:-:S03]  /*8890*/  IMAD.MOV.U32 R115, RZ, RZ, R215 ;  /* 0x000000ffff737224 */ /* 0x000fc600078e00d7 */
[----:B------:R-:W2:Y:S04]  /*88a0*/  LDL.LU.64 R214, [R1+0x158] ;  /* 0x0001580001d67983 */ /* 0x000ea80000300a00 */
[----:B------:R-:W-:Y:S04]  /*88b0*/  STL [R1+0x330], R227 ;  /* 0x000330e301007387 */ /* 0x000fe80000100800 */
[----:B------:R-:W-:Y:S04]  /*88c0*/  STL [R1+0x32c], R228 ;  /* 0x00032ce401007387 */ /* 0x000fe80000100800 */
[----:B------:R0:W-:Y:S04]  /*88d0*/  STL [R1+0x328], R229 ;  /* 0x000328e501007387 */ /* 0x0001e80000100800 */
[----:B------:R-:W-:Y:S04]  /*88e0*/  STL [R1+0x324], R230 ;  /* 0x000324e601007387 */ /* 0x000fe80000100800 */
[----:B------:R1:W-:Y:S04]  /*88f0*/  STL [R1+0x320], R231 ;  /* 0x000320e701007387 */ /* 0x0003e80000100800 */
[----:B0-----:R-:W3:Y:S04]  /*8900*/  LDL.LU.64 R228, [R1+0x40] ;  /* 0x0000400001e47983 */ /* 0x001ee80000300a00 */
[----:B-1----:R-:W3:Y:S04]  /*8910*/  LDL.LU.64 R230, [R1+0x48] ;  /* 0x0000480001e67983 */ /* 0x002ee80000300a00 */
[----:B------:R-:W3:Y:S04]  /*8920*/  LDL.LU.64 R232, [R1+0x50] ;  /* 0x0000500001e87983 */ /* 0x000ee80000300a00 */
[----:B------:R-:W3:Y:S01]  /*8930*/  LDL.LU.64 R234, [R1+0x58] ;  /* 0x0000580001ea7983 */ /* 0x000ee20000300a00 */
[----:B------:R-:W-:-:S02]  /*8940*/  WARPGROUP.DEPBAR.LE gsb0, 0x0 ;  /* 0x00008000000079c5 */ /* 0x000fc40000010000 */
[----:B------:R-:W-:Y:S01]  /*8950*/  WARPGROUP.ARRIVE ;  /* 0x00000000000079c5 */ /* 0x000fe20000000000 */
[----:B------:R-:W-:Y:S01]  /*8960*/  UMOV UR44, UR52 ;  /* 0x00000034002c7c82 */ /* 0x000fe20008000000 */
[----:B------:R-:W-:-:S04]  /*8970*/  UMOV UR45, UR53 ;  /* 0x00000035002d7c82 */ /* 0x000fc80008000000 */
[----:B------:R-:W-:Y:S01]  /*8980*/  IGMMA.64x16x32.S8.S8 R88, gdesc[UR44], R88, gsb0 ;  /* 0x006000002c5879f1 */ /* 0x000fe20008041058 */
        /* <DEDUP_REMOVED lines=8> */
[----:B------:R-:W-:Y:S01]  /*8a10*/  UMOV UR40, UR52 ;  /* 0x0000003400287c82 */ /* 0x000fe20008000000 */
[----:B------:R-:W-:Y:S01]  /*8a20*/  UMOV UR41, UR53 ;  /* 0x0000003500297c82 */ /* 0x000fe20008000000 */
[----:B------:R-:W-:-:S02]  /*8a30*/  WARPGROUP.DEPBAR.LE gsb0, 0x0 ;  /* 0x00008000000079c5 */ /* 0x000fc40000010000 */
        /* <DEDUP_REMOVED lines=25> */
[----:B----4-:R-:W-:-:S06]  /*8bd0*/  WARPGROUP.ARRIVE ;  /* 0x00000000000079c5 */ /* 0x010fcc0000000000 */
[----:B------:R-:W-:Y:S01]  /*8be0*/  IGMMA.64x16x32.S8.S8 R192, gdesc[UR16], R192, gsb0 ;  /* 0x0060000010c079f1 */ /* 0x000fe200080410c0 */
[----:B------:R-:W-:Y:S01]  /*8bf0*/  UMOV UR12, UR52 ;  /* 0x00000034000c7c82 */ /* 0x000fe20008000000 */
[----:B------:R-:W-:Y:S01]  /*8c00*/  UMOV UR13, UR53 ;  /* 0x00000035000d7c82 */ /* 0x000fe20008000000 */
[----:B------:R-:W-:Y:S04]  /*8c10*/  STL.64 [R1+0x370], R166 ;  /* 0x000370a601007387 */ /* 0x000fe80000100a00 */
[----:B------:R-:W-:Y:S04]  /*8c20*/  STL.64 [R1+0x368], R164 ;  /* 0x000368a401007387 */ /* 0x000fe80000100a00 */
[----:B------:R-:W-:Y:S01]  /*8c30*/  STL.64 [R1+0x360], R162 ;  /* 0x000360a201007387 */ /* 0x000fe20000100a00 */
[----:B------:R-:W-:-:S02]  /*8c40*/  WARPGROUP.DEPBAR.LE gsb0, 0x0 ;  /* 0x00008000000079c5 */ /* 0x000fc40000010000 */
[----:B--2---:R-:W-:-:S06]  /*8c50*/  WARPGROUP.ARRIVE ;  /* 0x00000000000079c5 */ /* 0x004fcc0000000000 */
[----:B------:R-:W-:Y:S01]  /*8c60*/  IGMMA.64x16x32.S8.S8 R208, gdesc[UR12], R208, gsb0 ;  /* 0x006000000cd079f1 */ /* 0x000fe200080410d0 */
[----:B------:R0:W-:Y:S04]  /*8c70*/  STL.64 [R1+0x358], R160 ;  /* 0x000358a001007387 */ /* 0x0001e80000100a00 */
[----:B------:R-:W-:Y:S04]  /*8c80*/  STL.64 [R1+0x390], R134 ;  /* 0x0003908601007387 */ /* 0x000fe80000100a00 */
[----:B------:R-:W-:Y:S04]  /*8c90*/  STL.64 [R1+0x388], R132 ;  /* 0x0003888401007387 */ /* 0x000fe80000100a00 */
[----:B------:R-:W-:Y:S04]  /*8ca0*/  STL.64 [R1+0x380], R130 ;  /* 0x0003808201007387 */ /* 0x000fe80000100a00 */
[----:B------:R-:W-:Y:S04]  /*8cb0*/  STL.64 [R1+0x378], R128 ;  /* 0x0003788001007387 */ /* 0x000fe80000100a00 */
[----:B------:R-:W-:Y:S04]  /*8cc0*/  STL.64 [R1+0x3b0], R102 ;  /* 0x0003b06601007387 */ /* 0x000fe80000100a00 */
[----:B------:R-:W-:Y:S04]  /*8cd0*/  STL.64 [R1+0x3a8], R100 ;  /* 0x0003a86401007387 */ /* 0x000fe80000100a00 */
[----:B------:R-:W-:Y:S04]  /*8ce0*/  STL.64 [R1+0x3a0], R98 ;  /* 0x0003a06201007387 */ /* 0x000fe80000100a00 */
[----:B------:R1:W-:Y:S04]  /*8cf0*/  STL.64 [R1+0x398], R96 ;  /* 0x0003986001007387 */ /* 0x0003e80000100a00 */
[----:B------:R-:W-:Y:S04]  /*8d00*/  STL.64 [R1+0x3d0], R70 ;  /* 0x0003d04601007387 */ /* 0x000fe80000100a00 */
[----:B------:R-:W-:Y:S04]  /*8d10*/  STL.64 [R1+0x3c8], R68 ;  /* 0x0003c84401007387 */ /* 0x000fe80000100a00 */
[----:B------:R-:W-:Y:S04]  /*8d20*/  STL.64 [R1+0x3c0], R66 ;  /* 0x0003c04201007387 */ /* 0x000fe80000100a00 */
[----:B------:R2:W-:Y:S04]  /*8d30*/  STL.64 [R1+0x3b8], R64 ;  /* 0x0003b84001007387 */ /* 0x0005e80000100a00 */
[----:B0-----:R-:W3:Y:S04]  /*8d40*/  LDL.LU R160, [R1+0xa0] ;  /* 0x0000a00001a07983 */ /* 0x001ee80000300800 */
[----:B------:R-:W3:Y:S04]  /*8d50*/  LDL.LU R161, [R1+0xa4] ;  /* 0x0000a40001a17983 */ /* 0x000ee80000300800 */
[----:B------:R-:W3:Y:S04]  /*8d60*/  LDL.LU R162, [R1+0xa8] ;  /* 0x0000a80001a27983 */ /* 0x000ee80000300800 */
[----:B------:R-:W3:Y:S01]  /*8d70*/  LDL.LU R163, [R1+0xac] ;  /* 0x0000ac0001a37983 */ /* 0x000ee20000300800 */
[----:B------:R-:W-:-:S03]  /*8d80*/  WARPGROUP.DEPBAR.LE gsb0, 0x0 ;  /* 0x00008000000079c5 */ /* 0x000fc60000010000 */
[----:B------:R-:W3:Y:S01]  /*8d90*/  LDL.LU R164, [R1+0xb0] ;  /* 0x0000b00001a47983 */ /* 0x000ee20000300800 */
[----:B------:R-:W-:-:S03]  /*8da0*/  IMAD.MOV.U32 R19, RZ, RZ, R208 ;  /* 0x000000ffff137224 */ /* 0x000fc600078e00d0 */
[----:B------:R-:W3:Y:S01]  /*8db0*/  LDL.LU R165, [R1+0xb4] ;  /* 0x0000b40001a57983 */ /* 0x000ee20000300800 */
[----:B------:R-:W-:-:S03]  /*8dc0*/  IMAD.MOV.U32 R18, RZ, RZ, R209 ;  /* 0x000000ffff127224 */ /* 0x000fc600078e00d1 */
[----:B------:R-:W3:Y:S01]  /*8dd0*/  LDL.LU R166, [R1+0xb8] ;  /* 0x0000b80001a67983 */ /* 0x000ee20000300800 */
[----:B------:R-:W-:Y:S02]  /*8de0*/  IMAD.MOV.U32 R17, RZ, RZ, R210 ;  /* 0x000000ffff117224 */ /* 0x000fe400078e00d2 */
[----:B------:R-:W-:Y:S01]  /*8df0*/  IMAD.MOV.U32 R16, RZ, RZ, R211 ;  /* 0x000000ffff107224 */ /* 0x000fe200078e00d3 */
[----:B------:R-:W3:Y:S01]  /*8e00*/  LDL.LU R167, [R1+0xbc] ;  /* 0x0000bc0001a77983 */ /* 0x000ee20000300800 */
[----:B------:R-:W-:Y:S02]  /*8e10*/  IMAD.MOV.U32 R4, RZ, RZ, R235 ;  /* 0x000000ffff047224 */ /* 0x000fe400078e00eb */
[----:B------:R-:W-:Y:S01]  /*8e20*/  IMAD.MOV.U32 R3, RZ, RZ, R212 ;  /* 0x000000ffff037224 */ /* 0x000fe200078e00d4 */
[----:B------:R-:W4:Y:S01]  /*8e30*/  LDL.LU.64 R208, [R1+0x1c0] ;  /* 0x0001c00001d07983 */ /* 0x000f220000300a00 */
[----:B------:R-:W-:Y:S02]  /*8e40*/  IMAD.MOV.U32 R2, RZ, RZ, R213 ;  /* 0x000000ffff027224 */ /* 0x000fe400078e00d5 */
[----:B------:R-:W-:Y:S01]  /*8e50*/  IMAD.MOV.U32 R0, RZ, RZ, R214 ;  /* 0x000000ffff007224 */ /* 0x000fe200078e00d6 */
[----:B------:R-:W4:Y:S01]  /*8e60*/  LDL.LU.64 R210, [R1+0x1c8] ;  /* 0x0001c80001d27983 */ /* 0x000f220000300a00 */
[----:B------:R-:W-:-:S03]  /*8e70*/  IMAD.MOV.U32 R235, RZ, RZ, R215 ;  /* 0x000000ffffeb7224 */ /* 0x000fc600078e00d7 */
[----:B------:R-:W4:Y:S04]  /*8e80*/  LDL.LU.64 R212, [R1+0x1d0] ;  /* 0x0001d00001d47983 */ /* 0x000f280000300a00 */
[----:B------:R-:W4:Y:S04]  /*8e90*/  LDL.LU.64 R214, [R1+0x1d8] ;  /* 0x0001d80001d67983 */ /* 0x000f280000300a00 */
[----:B-1----:R-:W3:Y:S04]  /*8ea0*/  LDL.LU R96, [R1+0x1a0] ;  /* 0x0001a00001607983 */ /* 0x002ee80000300800 */
[----:B------:R-:W3:Y:S04]  /*8eb0*/  LDL.LU R97, [R1+0x1a4] ;  /* 0x0001a40001617983 */ /* 0x000ee80000300800 */
[----:B------:R-:W3:Y:S04]  /*8ec0*/  LDL.LU R98, [R1+0x1a8] ;  /* 0x0001a80001627983 */ /* 0x000ee80000300800 */
[----:B------:R-:W3:Y:S04]  /*8ed0*/  LDL.LU R99, [R1+0x1ac] ;  /* 0x0001ac0001637983 */ /* 0x000ee80000300800 */
[----:B------:R-:W3:Y:S04]  /*8ee0*/  LDL.LU R100, [R1+0x1b0] ;  /* 0x0001b00001647983 */ /* 0x000ee80000300800 */
[----:B------:R-:W3:Y:S04]  /*8ef0*/  LDL.LU R101, [R1+0x1b4] ;  /* 0x0001b40001657983 */ /* 0x000ee80000300800 */
[----:B------:R-:W3:Y:S04]  /*8f00*/  LDL.LU R102, [R1+0x1b8] ;  /* 0x0001b80001667983 */ /* 0x000ee80000300800 */
[----:B------:R-:W3:Y:S04]  /*8f10*/  LDL.LU R103, [R1+0x1bc] ;  /* 0x0001bc0001677983 */ /* 0x000ee80000300800 */
[----:B--2---:R-:W2:Y:S04]  /*8f20*/  LDL.LU R64, [R1+0x220] ;  /* 0x0002200001407983 */ /* 0x004ea80000300800 */
[----:B------:R-:W2:Y:S04]  /*8f30*/  LDL.LU R65, [R1+0x224] ;  /* 0x0002240001417983 */ /* 0x000ea80000300800 */
[----:B------:R-:W2:Y:S04]  /*8f40*/  LDL.LU R66, [R1+0x228] ;  /* 0x0002280001427983 */ /* 0x000ea80000300800 */
[----:B------:R-:W2:Y:S04]  /*8f50*/  LDL.LU R67, [R1+0x22c] ;  /* 0x00022c0001437983 */ /* 0x000ea80000300800 */
[----:B------:R-:W2:Y:S04]  /*8f60*/  LDL.LU R68, [R1+0x230] ;  /* 0x0002300001447983 */ /* 0x000ea80000300800 */
[----:B------:R-:W2:Y:S04]  /*8f70*/  LDL.LU R69, [R1+0x234] ;  /* 0x0002340001457983 */ /* 0x000ea80000300800 */
[----:B------:R-:W2:Y:S04]  /*8f80*/  LDL.LU R70, [R1+0x238] ;  /* 0x0002380001467983 */ /* 0x000ea80000300800 */
[----:B------:R-:W2:Y:S04]  /*8f90*/  LDL.LU R71, [R1+0x23c] ;  /* 0x00023c0001477983 */ /* 0x000ea80000300800 */
[----:B------:R-:W3:Y:S04]  /*8fa0*/  LDL.LU R128, [R1+0x120] ;  /* 0x0001200001807983 */ /* 0x000ee80000300800 */
[----:B------:R-:W3:Y:S04]  /*8fb0*/  LDL.LU R129, [R1+0x124] ;  /* 0x0001240001817983 */ /* 0x000ee80000300800 */
[----:B------:R-:W3:Y:S04]  /*8fc0*/  LDL.LU R130, [R1+0x128] ;  /* 0x0001280001827983 */ /* 0x000ee80000300800 */
[----:B------:R-:W3:Y:S04]  /*8fd0*/  LDL.LU R131, [R1+0x12c] ;  /* 0x00012c0001837983 */ /* 0x000ee80000300800 */
[----:B------:R-:W3:Y:S04]  /*8fe0*/  LDL.LU R132, [R1+0x130] ;  /* 0x0001300001847983 */ /* 0x000ee80000300800 */
[----:B------:R-:W3:Y:S04]  /*8ff0*/  LDL.LU R133, [R1+0x134] ;  /* 0x0001340001857983 */ /* 0x000ee80000300800 */
[----:B------:R-:W3:Y:S04]  /*9000*/  LDL.LU R134, [R1+0x138] ;  /* 0x0001380001867983 */ /* 0x000ee80000300800 */
[----:B------:R-:W3:Y:S01]  /*9010*/  LDL.LU R135, [R1+0x13c] ;  /* 0x00013c0001877983 */ /* 0x000ee20000300800 */
[----:B------:R-:W-:-:S02]  /*9020*/  IMAD.MOV.U32 R5, RZ, RZ, R234 ;  /* 0x000000ffff057224 */ /* 0x000fc400078e00ea */
[----:B------:R-:W-:Y:S02]  /*9030*/  IMAD.MOV.U32 R180, RZ, RZ, R8 ;  /* 0x000000ffffb47224 */ /* 0x000fe400078e0008 */
[----:B------:R-:W-:Y:S02]  /*9040*/  IMAD.MOV.U32 R7, RZ, RZ, R233 ;  /* 0x000000ffff077224 */ /* 0x000fe400078e00e9 */
        /* <DEDUP_REMOVED lines=9> */
[----:B------:R-:W-:Y:S01]  /*90e0*/  UMOV UR54, UR10 ;  /* 0x0000000a00367c82 */ /* 0x000fe20008000000 */
[----:B------:R-:W-:Y:S02]  /*90f0*/  UMOV UR55, UR11 ;  /* 0x0000000b00377c82 */ /* 0x000fe40008000000 */
[----:B------:R-:W3:Y:S04]  /*9100*/  LDL.LU R195, [R1+0x2c] ;  /* 0x00002c0001c37983 */ /* 0x000ee80000300800 */
        /* <DEDUP_REMOVED lines=26> */
[----:B------:R-:W-:-:S02]  /*92b0*/  UIADD3 UR8, UR57, 0x2, URZ ;  /* 0x0000000239087890 */ /* 0x000fc4000fffe03f */
[----:B------:R-:W-:Y:S01]  /*92c0*/  UIADD3 UR5, UR4, 0x2, URZ ;  /* 0x0000000204057890 */ /* 0x000fe2000fffe03f */
[----:B------:R-:W-:Y:S01]  /*92d0*/  UMOV UR9, 0x80000020 ;  /* 0x8000002000097882 */ /* 0x000fe20000000000 */
[----:B------:R-:W-:-:S05]  /*92e0*/  UMOV UR11, 0x80000020 ;  /* 0x80000020000b7882 */ /* 0x000fca0000000000 */
[----:B------:R-:W-:Y:S01]  /*92f0*/  UMOV UR10, UR5 ;  /* 0x00000005000a7c82 */ /* 0x000fe20008000000 */
[----:B----4-:R-:W-:-:S06]  /*9300*/  WARPGROUP.ARRIVE ;  /* 0x00000000000079c5 */ /* 0x010fcc0000000000 */
        /* <DEDUP_REMOVED lines=14> */
[----:B--2---:R-:W-:-:S06]  /*93f0*/  WARPGROUP.ARRIVE ;  /* 0x00000000000079c5 */ /* 0x004fcc0000000000 */
[----:B------:R-:W-:Y:S01]  /*9400*/  IGMMA.64x16x32.S8.S8 R64, gdesc[UR8], R64, gsb0 ;  /* 0x00600000084079f1 */ /* 0x000fe20008041040 */
[----:B------:R-:W-:Y:S01]  /*9410*/  UIADD3 UR14, UR4, 0x42, URZ ;  /* 0x00000042040e7890 */ /* 0x000fe2000fffe03f */
[----:B------:R-:W-:Y:S01]  /*9420*/  UMOV UR12, UR8 ;  /* 0x00000008000c7c82 */ /* 0x000fe20008000000 */
[----:B------:R-:W-:Y:S01]  /*9430*/  UMOV UR13, UR9 ;  /* 0x00000009000d7c82 */ /* 0x000fe20008000000 */
[----:B------:R-:W-:Y:S01]  /*9440*/  UMOV UR15, 0x80000020 ;  /* 0x80000020000f7882 */ /* 0x000fe20000000000 */
[----:B------:R-:W-:Y:S02]  /*9450*/  WARPGROUP.DEPBAR.LE gsb0, 0x0 ;  /* 0x00008000000079c5 */ /* 0x000fe40000010000 */
[----:B---3--:R-:W-:-:S06]  /*9460*/  WARPGROUP.ARRIVE ;  /* 0x00000000000079c5 */ /* 0x008fcc0000000000 */
[----:B------:R-:W-:Y:S01]  /*9470*/  IGMMA.64x16x32.S8.S8 R96, gdesc[UR12], R96, gsb0 ;  /* 0x006000000c6079f1 */ /* 0x000fe20008041060 */
[----:B------:R-:W-:Y:S01]  /*9480*/  UIADD3 UR18, UR4, 0x82, URZ ;  /* 0x0000008204127890 */ /* 0x000fe2000fffe03f */
[----:B------:R-:W-:Y:S01]  /*9490*/  UMOV UR16, UR8 ;  /* 0x0000000800107c82 */ /* 0x000fe20008000000 */
[----:B------:R-:W-:Y:S01]  /*94a0*/  UMOV UR17, UR9 ;  /* 0x0000000900117c82 */ /* 0x000fe20008000000 */
[----:B------:R-:W-:Y:S01]  /*94b0*/  UMOV UR19, 0x80000020 ;  /* 0x8000002000137882 */ /* 0x000fe20000000000 */
[----:B------:R-:W-:Y:S02]  /*94c0*/  WARPGROUP.DEPBAR.LE gsb0, 0x0 ;  /* 0x00008000000079c5 */ /* 0x000fe40000010000 */
[----:B------:R-:W-:-:S06]  /*94d0*/  WARPGROUP.ARRIVE ;  /* 0x00000000000079c5 */ /* 0x000fcc0000000000 */
        /* <DEDUP_REMOVED lines=19> */
[----:B------:R-:W-:Y:S04]  /*9610*/  STL.64 [R1+0x220], R64 ;  /* 0x0002204001007387 */ /* 0x000fe80000100a00 */
[----:B------:R-:W-:Y:S01]  /*9620*/  STL.64 [R1+0x228], R66 ;  /* 0x0002284201007387 */ /* 0x000fe20000100a00 */
[----:B------:R-:W-:-:S02]  /*9630*/  WARPGROUP.DEPBAR.LE gsb0, 0x0 ;  /* 0x00008000000079c5 */ /* 0x000fc40000010000 */
[----:B----4-:R-:W-:-:S06]  /*9640*/  WARPGROUP.ARRIVE ;  /* 0x00000000000079c5 */ /* 0x010fcc0000000000 */
        /* <DEDUP_REMOVED lines=20> */
[----:B------:R-:W-:Y:S04]  /*9790*/  STL.64 [R1+0x290], R214 ;  /* 0x000290d601007387 */ /* 0x000fe80000100a00 */
[----:B------:R-:W-:Y:S04]  /*97a0*/  STL.64 [R1+0x288], R212 ;  /* 0x000288d401007387 */ /* 0x000fe80000100a00 */
[----:B------:R0:W-:Y:S04]  /*97b0*/  STL.64 [R1+0x280], R210 ;  /* 0x000280d201007387 */ /* 0x0001e80000100a00 */
[----:B------:R1:W-:Y:S01]  /*97c0*/  STL.64 [R1+0x278], R208 ;  /* 0x000278d001007387 */ /* 0x0003e20000100a00 */
[----:B0-----:R-:W-:-:S02]  /*97d0*/  IMAD.MOV.U32 R210, RZ, RZ, R182 ;  /* 0x000000ffffd27224 */ /* 0x001fc400078e00b6 */
[----:B-1----:R-:W-:Y:S02]  /*97e0*/  IMAD.MOV.U32 R208, RZ, RZ, R180 ;  /* 0x000000ffffd07224 */ /* 0x002fe400078e00b4 */
[----:B------:R-:W2:Y:S01]  /*97f0*/  LDL.LU R180, [R1+0x4d4] ;  /* 0x0004d40001b47983 */ /* 0x000ea20000300800 */
[----:B------:R-:W-:Y:S02]  /*9800*/  IMAD.MOV.U32 R209, RZ, RZ, R181 ;  /* 0x000000ffffd17224 */ /* 0x000fe400078e00b5 */
[----:B------:R-:W-:Y:S01]  /*9810*/  IMAD.MOV.U32 R211, RZ, RZ, R183 ;  /* 0x000000ffffd37224 */ /* 0x000fe200078e00b7 */
[----:B------:R-:W2:Y:S04]  /*9820*/  LDL.LU R181, [R1+0x4d0] ;  /* 0x0004d00001b57983 */ /* 0x000ea80000300800 */
[----:B------:R-:W2:Y:S04]  /*9830*/  LDL.LU R182, [R1+0x4cc] ;  /* 0x0004cc0001b67983 */ /* 0x000ea80000300800 */
[----:B------:R-:W2:Y:S01]  /*9840*/  LDL.LU R183, [R1+0x4c8] ;  /* 0x0004c80001b77983 */ /* 0x000ea20000300800 */
[----:B------:R-:W-:Y:S01]  /*9850*/  UIADD3 UR34, UR4, 0x182, URZ ;  /* 0x0000018204227890 */ /* 0x000fe2000fffe03f */
[----:B------:R-:W-:Y:S01]  /*9860*/  UMOV UR32, UR8 ;  /* 0x0000000800207c82 */ /* 0x000fe20008000000 */
[----:B------:R-:W-:Y:S01]  /*9870*/  UMOV UR33, UR9 ;  /* 0x0000000900217c82 */ /* 0x000fe20008000000 */
[----:B------:R-:W-:Y:S01]  /*9880*/  UMOV UR35, 0x80000020 ;  /* 0x8000002000237882 */ /* 0x000fe20000000000 */
[----:B------:R-:W-:-:S02]  /*9890*/  IMAD.MOV.U32 R212, RZ, RZ, R144 ;  /* 0x000000ffffd47224 */ /* 0x000fc400078e0090 */
[----:B------:R-:W3:Y:S01]  /*98a0*/  LDL.LU R144, [R1+0x4c4] ;  /* 0x0004c40001907983 */ /* 0x000ee20000300800 */
[----:B------:R-:W-:Y:S02]  /*98b0*/  IMAD.MOV.U32 R213, RZ, RZ, R145 ;  /* 0x000000ffffd57224 */ /* 0x000fe400078e0091 */
[----:B------:R-:W-:Y:S01]  /*98c0*/  IMAD.MOV.U32 R214, RZ, RZ, R146 ;  /* 0x000000ffffd67224 */ /* 0x000fe200078e0092 */
[----:B------:R-:W3:Y:S01]  /*98d0*/  LDL.LU R145, [R1+0x4c0] ;  /* 0x0004c00001917983 */ /* 0x000ee20000300800 */
[----:B------:R-:W-:-:S03]  /*98e0*/  IMAD.MOV.U32 R215, RZ, RZ, R147 ;  /* 0x000000ffffd77224 */ /* 0x000fc600078e0093 */
[----:B------:R-:W3:Y:S04]  /*98f0*/  LDL.LU R146, [R1+0x4bc] ;  /* 0x0004bc0001927983 */ /* 0x000ee80000300800 */
[----:B------:R-:W3:Y:S01]  /*9900*/  LDL.LU R147, [R1+0x4b8] ;  /* 0x0004b80001937983 */ /* 0x000ee20000300800 */
[----:B--2---:R-:W-:-:S06]  /*9910*/  WARPGROUP.ARRIVE ;  /* 0x00000000000079c5 */ /* 0x004fcc0000000000 */
[----:B------:R-:W-:Y:S03]  /*9920*/  IGMMA.64x16x32.S8.S8 R176, gdesc[UR32], R176, gsb0 ;  /* 0x0060000020b079f1 */ /* 0x000fe600080410b0 */
[----:B------:R-:W-:Y:S02]  /*9930*/  WARPGROUP.DEPBAR.LE gsb0, 0x0 ;  /* 0x00008000000079c5 */ /* 0x000fe40000010000 */
[----:B------:R-:W-:Y:S04]  /*9940*/  STL.64 [R1+0x2b0], R182 ;  /* 0x0002b0b601007387 */ /* 0x000fe80000100a00 */
[----:B------:R-:W-:Y:S04]  /*9950*/  STL.64 [R1+0x2a8], R180 ;  /* 0x0002a8b401007387 */ /* 0x000fe80000100a00 */
[----:B------:R0:W-:Y:S04]  /*9960*/  STL.64 [R1+0x2a0], R178 ;  /* 0x0002a0b201007387 */ /* 0x0001e80000100a00 */
[----:B------:R1:W-:Y:S01]  /*9970*/  STL.64 [R1+0x298], R176 ;  /* 0x000298b001007387 */ /* 0x0003e20000100a00 */
[----:B0-----:R-:W-:-:S02]  /*9980*/  IMAD.MOV.U32 R178, RZ, RZ, R150 ;  /* 0x000000ffffb27224 */ /* 0x001fc400078e0096 */
[----:B-1----:R-:W-:Y:S02]  /*9990*/  IMAD.MOV.U32 R176, RZ, RZ, R148 ;  /* 0x000000ffffb07224 */ /* 0x002fe400078e0094 */
[----:B------:R-:W3:Y:S01]  /*99a0*/  LDL.LU R148, [R1+0x4b4] ;  /* 0x0004b40001947983 */ /* 0x000ee20000300800 */
[----:B------:R-:W-:Y:S02]  /*99b0*/  IMAD.MOV.U32 R177, RZ, RZ, R149 ;  /* 0x000000ffffb17224 */ /* 0x000fe400078e0095 */
[----:B------:R-:W-:Y:S01]  /*99c0*/  IMAD.MOV.U32 R179, RZ, RZ, R151 ;  /* 0x000000ffffb37224 */ /* 0x000fe200078e0097 */
[----:B------:R-:W3:Y:S04]  /*99d0*/  LDL.LU R149, [R1+0x4b0] ;  /* 0x0004b00001957983 */ /* 0x000ee80000300800 */
[----:B------:R-:W3:Y:S04]  /*99e0*/  LDL.LU R150, [R1+0x4ac] ;  /* 0x0004ac0001967983 */ /* 0x000ee80000300800 */
[----:B------:R-:W3:Y:S01]  /*99f0*/  LDL.LU R151, [R1+0x4a8] ;  /* 0x0004a80001977983 */ /* 0x000ee20000300800 */
[----:B------:R-:W-:Y:S01]  /*9a00*/  UIADD3 UR42, UR4, 0x1c2, URZ ;  /* 0x000001c2042a7890 */ /* 0x000fe2000fffe03f */
[----:B------:R-:W-:Y:S01]  /*9a10*/  UMOV UR40, UR8 ;  /* 0x0000000800287c82 */ /* 0x000fe20008000000 */
[----:B------:R-:W-:Y:S01]  /*9a20*/  UMOV UR41, UR9 ;  /* 0x0000000900297c82 */ /* 0x000fe20008000000 */
[----:B------:R-:W-:Y:S01]  /*9a30*/  UMOV UR43, 0x80000020 ;  /* 0x80000020002b7882 */ /* 0x000fe20000000000 */
[----:B------:R-:W-:-:S02]  /*9a40*/  IMAD.MOV.U32 R180, RZ, RZ, R112 ;  /* 0x000000ffffb47224 */ /* 0x000fc400078e0070 */
[----:B------:R-:W2:Y:S01]  /*9a50*/  LDL.LU R112, [R1+0x4a4] ;  /* 0x0004a40001707983 */ /* 0x000ea20000300800 */
[----:B------:R-:W-:Y:S02]  /*9a60*/  IMAD.MOV.U32 R181, RZ, RZ, R113 ;  /* 0x000000ffffb57224 */ /* 0x000fe400078e0071 */
[----:B------:R-:W-:Y:S01]  /*9a70*/  IMAD.MOV.U32 R182, RZ, RZ, R114 ;  /* 0x000000ffffb67224 */ /* 0x000fe200078e0072 */
[----:B------:R-:W2:Y:S01]  /*9a80*/  LDL.LU R113, [R1+0x4a0] ;  /* 0x0004a00001717983 */ /* 0x000ea20000300800 */
[----:B------:R-:W-:-:S03]  /*9a90*/  IMAD.MOV.U32 R183, RZ, RZ, R115 ;  /* 0x000000ffffb77224 */ /* 0x000fc600078e0073 */
[----:B------:R-:W2:Y:S04]  /*9aa0*/  LDL.LU R114, [R1+0x49c] ;  /* 0x00049c0001727983 */ /* 0x000ea80000300800 */
[----:B------:R-:W2:Y:S01]  /*9ab0*/  LDL.LU R115, [R1+0x498] ;  /* 0x0004980001737983 */ /* 0x000ea20000300800 */
[----:B---3--:R-:W-:-:S06]  /*9ac0*/  WARPGROUP.ARRIVE ;  /* 0x00000000000079c5 */ /* 0x008fcc0000000000 */
        /* <DEDUP_REMOVED lines=14> */
[----:B------:R-:W-:-:S02]  /*9bb0*/  UIADD3 UR6, UR4, 0x202, URZ ;  /* 0x0000020204067890 */ /* 0x000fc4000fffe03f */
[----:B------:R-:W-:Y:S02]  /*9bc0*/  UIADD3 UR46, UR4, 0x242, URZ ;  /* 0x00000242042e7890 */ /* 0x000fe4000fffe03f */
[----:B------:R-:W-:Y:S01]  /*9bd0*/  UIADD3 UR50, UR4, 0x282, URZ ;  /* 0x0000028204327890 */ /* 0x000fe2000fffe03f */
[----:B------:R-:W-:Y:S02]  /*9be0*/  UMOV UR5, UR9 ;  /* 0x0000000900057c82 */ /* 0x000fe40008000000 */
[----:B------:R-:W-:Y:S01]  /*9bf0*/  UMOV UR4, UR8 ;  /* 0x0000000800047c82 */ /* 0x000fe20008000000 */
[----:B------:R-:W-:Y:S01]  /*9c00*/  UMOV UR7, 0x80000020 ;  /* 0x8000002000077882 */ /* 0x000fe20000000000 */
[----:B------:R-:W-:Y:S02]  /*9c10*/  IMAD.MOV.U32 R148, RZ, RZ, R140 ;  /* 0x000000ffff947224 */ /* 0x000fe400078e008c */
[----:B------:R-:W3:Y:S01]  /*9c20*/  LDL.LU R140, [R1+0x484] ;  /* 0x00048400018c7983 */ /* 0x000ee20000300800 */
[----:B------:R-:W-:-:S02]  /*9c30*/  IMAD.MOV.U32 R149, RZ, RZ, R141 ;  /* 0x000000ffff957224 */ /* 0x000fc400078e008d */
[----:B------:R-:W-:Y:S01]  /*9c40*/  IMAD.MOV.U32 R150, RZ, RZ, R142 ;  /* 0x000000ffff967224 */ /* 0x000fe200078e008e */
[----:B------:R-:W3:Y:S01]  /*9c50*/  LDL.LU R141, [R1+0x480] ;  /* 0x00048000018d7983 */ /* 0x000ee20000300800 */
[----:B------:R-:W-:-:S03]  /*9c60*/  IMAD.MOV.U32 R151, RZ, RZ, R143 ;  /* 0x000000ffff977224 */ /* 0x000fc600078e008f */
[----:B------:R-:W3:Y:S04]  /*9c70*/  LDL.LU R142, [R1+0x47c] ;  /* 0x00047c00018e7983 */ /* 0x000ee80000300800 */
[----:B------:R-:W3:Y:S01]  /*9c80*/  LDL.LU R143, [R1+0x478] ;  /* 0x00047800018f7983 */ /* 0x000ee20000300800 */
        /* <DEDUP_REMOVED lines=30> */
[----:B--2---:R-:W-:-:S06]  /*9e70*/  WARPGROUP.ARRIVE ;  /* 0x00000000000079c5 */ /* 0x004fcc0000000000 */
[----:B------:R-:W-:Y:S03]  /*9e80*/  IGMMA.64x16x32.S8.S8 R112, gdesc[UR4], R112, gsb0 ;  /* 0x00600000047079f1 */ /* 0x000fe60008041070 */
[----:B------:R-:W-:Y:S02]  /*9e90*/  WARPGROUP.DEPBAR.LE gsb0, 0x0 ;  /* 0x00008000000079c5 */ /* 0x000fe40000010000 */
[----:B------:R0:W-:Y:S04]  /*9ea0*/  STL.64 [R1+0x2f0], R118 ;  /* 0x0002f07601007387 */ /* 0x0001e80000100a00 */
[----:B------:R1:W-:Y:S04]  /*9eb0*/  STL.64 [R1+0x2e8], R116 ;  /* 0x0002e87401007387 */ /* 0x0003e80000100a00 */
[----:B------:R2:W-:Y:S04]  /*9ec0*/  STL.64 [R1+0x2e0], R114 ;  /* 0x0002e07201007387 */ /* 0x0005e80000100a00 */
[----:B------:R4:W-:Y:S01]  /*9ed0*/  STL.64 [R1+0x2d8], R112 ;  /* 0x0002d87001007387 */ /* 0x0009e20000100a00 */
[----:B0-----:R-:W-:-:S02]  /*9ee0*/  IMAD.MOV.U32 R118, RZ, RZ, R110 ;  /* 0x000000ffff767224 */ /* 0x001fc400078e006e */
[----:B-1----:R-:W-:Y:S02]  /*9ef0*/  IMAD.MOV.U32 R116, RZ, RZ, R108 ;  /* 0x000000ffff747224 */ /* 0x002fe400078e006c */
[----:B--2---:R-:W-:Y:S02]  /*9f00*/  IMAD.MOV.U32 R114, RZ, RZ, R106 ;  /* 0x000000ffff727224 */ /* 0x004fe400078e006a */
[----:B----4-:R-:W-:Y:S02]  /*9f10*/  IMAD.MOV.U32 R112, RZ, RZ, R104 ;  /* 0x000000ffff707224 */ /* 0x010fe400078e0068 */
[----:B------:R-:W2:Y:S01]  /*9f20*/  LDL.LU R104, [R1+0x474] ;  /* 0x0004740001687983 */ /* 0x000ea20000300800 */
[----:B------:R-:W-:Y:S02]  /*9f30*/  IMAD.MOV.U32 R113, RZ, RZ, R105 ;  /* 0x000000ffff717224 */ /* 0x000fe400078e0069 */
[----:B------:R-:W-:Y:S01]  /*9f40*/  IMAD.MOV.U32 R115, RZ, RZ, R107 ;  /* 0x000000ffff737224 */ /* 0x000fe200078e006b */
[----:B------:R-:W2:Y:S01]  /*9f50*/  LDL.LU R105, [R1+0x470] ;  /* 0x0004700001697983 */ /* 0x000ea20000300800 */
[----:B------:R-:W-:-:S03]  /*9f60*/  IMAD.MOV.U32 R117, RZ, RZ, R109 ;  /* 0x000000ffff757224 */ /* 0x000fc600078e006d */
[----:B------:R-:W2:Y:S01]  /*9f70*/  LDL.LU R106, [R1+0x46c] ;  /* 0x00046c00016a7983 */ /* 0x000ea20000300800 */
[----:B------:R-:W-:-:S03]  /*9f80*/  IMAD.MOV.U32 R119, RZ, RZ, R111 ;  /* 0x000000ffff777224 */ /* 0x000fc600078e006f */
[----:B------:R-:W2:Y:S04]  /*9f90*/  LDL.LU R107, [R1+0x468] ;  /* 0x00046800016b7983 */ /* 0x000ea80000300800 */
[----:B------:R-:W2:Y:S04]  /*9fa0*/  LDL.LU R108, [R1+0x464] ;  /* 0x00046400016c7983 */ /* 0x000ea80000300800 */
[----:B------:R-:W2:Y:S04]  /*9fb0*/  LDL.LU R109, [R1+0x460] ;  /* 0x00046000016d7983 */ /* 0x000ea80000300800 */
[----:B------:R-:W2:Y:S04]  /*9fc0*/  LDL.LU R110, [R1+0x45c] ;  /* 0x00045c00016e7983 */ /* 0x000ea80000300800 */
[----:B------:R-:W2:Y:S04]  /*9fd0*/  LDL.LU R111, [R1+0x458] ;  /* 0x00045800016f7983 */ /* 0x000ea80000300800 */
[----:B------:R-:W4:Y:S04]  /*9fe0*/  LDL.LU R72, [R1+0x454] ;  /* 0x0004540001487983 */ /* 0x000f280000300800 */
[----:B------:R-:W4:Y:S04]  /*9ff0*/  LDL.LU R73, [R1+0x450] ;  /* 0x0004500001497983 */ /* 0x000f280000300800 */
[----:B------:R-:W4:Y:S04]  /*a000*/  LDL.LU R74, [R1+0x44c] ;  /* 0x00044c00014a7983 */ /* 0x000f280000300800 */
[----:B------:R-:W4:Y:S04]  /*a010*/  LDL.LU R75, [R1+0x448] ;  /* 0x00044800014b7983 */ /* 0x000f280000300800 */
[----:B------:R-:W4:Y:S04]  /*a020*/  LDL.LU R76, [R1+0x444] ;  /* 0x00044400014c7983 */ /* 0x000f280000300800 */
[----:B------:R-:W4:Y:S04]  /*a030*/  LDL.LU R77, [R1+0x440] ;  /* 0x00044000014d7983 */ /* 0x000f280000300800 */
[----:B------:R-:W4:Y:S04]  /*a040*/  LDL.LU R78, [R1+0x43c] ;  /* 0x00043c00014e7983 */ /* 0x000f280000300800 */
[----:B------:R-:W3:Y:S04]  /*a050*/  LDL.LU R40, [R1+0x438] ;  /* 0x0004380001287983 */ /* 0x000ee80000300800 */
[----:B------:R-:W3:Y:S04]  /*a060*/  LDL.LU R41, [R1+0x434] ;  /* 0x0004340001297983 */ /* 0x000ee80000300800 */
[----:B------:R-:W3:Y:S04]  /*a070*/  LDL.LU R42, [R1+0x430] ;  /* 0x00043000012a7983 */ /* 0x000ee80000300800 */
[----:B------:R-:W3:Y:S04]  /*a080*/  LDL.LU R43, [R1+0x42c] ;  /* 0x00042c00012b7983 */ /* 0x000ee80000300800 */
[----:B------:R-:W3:Y:S04]  /*a090*/  LDL.LU R44, [R1+0x428] ;  /* 0x00042800012c7983 */ /* 0x000ee80000300800 */
[----:B------:R-:W3:Y:S04]  /*a0a0*/  LDL.LU R45, [R1+0x424] ;  /* 0x00042400012d7983 */ /* 0x000ee80000300800 */
[----:B------:R-:W3:Y:S04]  /*a0b0*/  LDL.LU R46, [R1+0x420] ;  /* 0x00042000012e7983 */ /* 0x000ee80000300800 */
[----:B------:R-:W2:Y:S04]  /*a0c0*/  LDL.LU R48, [R1+0x41c] ;  /* 0x00041c0001307983 */ /* 0x000ea80000300800 */
        /* <DEDUP_REMOVED lines=9> */
[----:B------:R-:W3:Y:S04]  /*a160*/  LDL.LU R64, [R1] ;  /* 0x0000000001407983 */ /* 0x000ee80000300800 */
[----:B------:R-:W3:Y:S04]  /*a170*/  LDL.LU R65, [R1+0x4] ;  /* 0x0000040001417983 */ /* 0x000ee80000300800 */
[----:B------:R-:W3:Y:S04]  /*a180*/  LDL.LU R66, [R1+0x8] ;  /* 0x0000080001427983 */ /* 0x000ee80000300800 */
[----:B------:R-:W3:Y:S04]  /*a190*/  LDL.LU R67, [R1+0xc] ;  /* 0x00000c0001437983 */ /* 0x000ee80000300800 */
[----:B------:R-:W3:Y:S04]  /*a1a0*/  LDL.LU R68, [R1+0x10] ;  /* 0x0000100001447983 */ /* 0x000ee80000300800 */
[----:B------:R-:W3:Y:S04]  /*a1b0*/  LDL.LU R69, [R1+0x14] ;  /* 0x0000140001457983 */ /* 0x000ee80000300800 */
[----:B------:R-:W3:Y:S04]  /*a1c0*/  LDL.LU R70, [R1+0x18] ;  /* 0x0000180001467983 */ /* 0x000ee80000300800 */
[----:B------:R-:W3:Y:S04]  /*a1d0*/  LDL.LU R71, [R1+0x1c] ;  /* 0x00001c0001477983 */ /* 0x000ee80000300800 */
[----:B------:R-:W4:Y:S04]  /*a1e0*/  LDL.LU R84, [R1+0x3f4] ;  /* 0x0003f40001547983 */ /* 0x000f280000300800 */
[----:B------:R-:W4:Y:S04]  /*a1f0*/  LDL.LU R85, [R1+0x3f0] ;  /* 0x0003f00001557983 */ /* 0x000f280000300800 */
[----:B------:R-:W4:Y:S04]  /*a200*/  LDL.LU R86, [R1+0x3ec] ;  /* 0x0003ec0001567983 */ /* 0x000f280000300800 */
[----:B------:R-:W4:Y:S04]  /*a210*/  LDL.LU R87, [R1+0x3e8] ;  /* 0x0003e80001577983 */ /* 0x000f280000300800 */
[----:B------:R-:W2:Y:S04]  /*a220*/  LDL.LU R54, [R1+0x3e4] ;  /* 0x0003e40001367983 */ /* 0x000ea80000300800 */
[----:B------:R-:W2:Y:S01]  /*a230*/  LDL.LU R55, [R1+0x3e0] ;  /* 0x0003e00001377983 */ /* 0x000ea20000300800 */
[----:B------:R-:W-:-:S03]  /*a240*/  IMAD.MOV.U32 R102, RZ, RZ, R47 ;  /* 0x000000ffff667224 */ /* 0x000fc600078e002f */
[----:B------:R-:W3:Y:S01]  /*a250*/  LDL.LU R47, [R1+0x3dc] ;  /* 0x0003dc00012f7983 */ /* 0x000ee20000300800 */
[----:B------:R-:W-:-:S03]  /*a260*/  IMAD.MOV.U32 R103, RZ, RZ, R79 ;  /* 0x000000ffff677224 */ /* 0x000fc600078e004f */
[----:B------:R-:W3:Y:S01]  /*a270*/  LDL.LU R79, [R1+0x3d8] ;  /* 0x0003d800014f7983 */ /* 0x000ee20000300800 */
[----:B------:R-:W-:Y:S01]  /*a280*/  UMOV UR44, UR8 ;  /* 0x00000008002c7c82 */ /* 0x000fe20008000000 */
[----:B------:R-:W-:Y:S01]  /*a290*/  UMOV UR45, UR9 ;  /* 0x00000009002d7c82 */ /* 0x000fe20008000000 */
[----:B------:R-:W-:Y:S01]  /*a2a0*/  UMOV UR47, 0x80000020 ;  /* 0x80000020002f7882 */ /* 0x000fe20000000000 */
[----:B------:R-:W-:Y:S01]  /*a2b0*/  UMOV UR48, UR8 ;  /* 0x0000000800307c82 */ /* 0x000fe20008000000 */
[----:B------:R-:W-:Y:S01]  /*a2c0*/  UMOV UR49, UR9 ;  /* 0x0000000900317c82 */ /* 0x000fe20008000000 */
[----:B------:R-:W-:Y:S01]  /*a2d0*/  UMOV UR51, 0x80000020 ;  /* 0x8000002000337882 */ /* 0x000fe20000000000 */
[----:B------:R-:W-:Y:S01]  /*a2e0*/  UIADD3 UR4, UR57, 0x202, URZ ;  /* 0x0000020239047890 */ /* 0x000fe2000fffe03f */
[----:B----4-:R-:W-:-:S06]  /*a2f0*/  WARPGROUP.ARRIVE ;  /* 0x00000000000079c5 */ /* 0x010fcc0000000000 */
[----:B------:R-:W-:Y:S03]  /*a300*/  IGMMA.64x16x32.S8.S8 R80, gdesc[UR44], R80, gsb0 ;  /* 0x006000002c5079f1 */ /* 0x000fe60008041050 */
[----:B------:R-:W-:Y:S02]  /*a310*/  WARPGROUP.DEPBAR.LE gsb0, 0x0 ;  /* 0x00008000000079c5 */ /* 0x000fe40000010000 */
[----:B--2---:R-:W-:-:S06]  /*a320*/  WARPGROUP.ARRIVE ;  /* 0x00000000000079c5 */ /* 0x004fcc0000000000 */
        /* <DEDUP_REMOVED lines=305> */
[----:B------:R-:W-:Y:S01]  /*b640*/  BPT.TRAP 0x1 ;  /* 0x000000040000795c */ /* 0x000fe20000300000 */
.L_x_23:
[----:B------:R-:W2:Y:S02]  /*b650*/  LDL R4, [R1+0x250] ;  /* 0x0002500001047983 */ /* 0x000ea40000100800 */
[----:B--2---:R-:W-:Y:S01]  /*b660*/  R2UR UR4, R4 ;  /* 0x00000000040472ca */ /* 0x004fe200000e0000 */
[----:B------:R-:W-:-:S04]  /*b670*/  IMAD.U32 R4, RZ, RZ, UR59 ;  /* 0x0000003bff047e24 */ /* 0x000fc8000f8e00ff */
[----:B-----5:R-:W-:-:S04]  /*b680*/  IMAD R4, R4, 0x8, R0 ;  /* 0x0000000804047824 */ /* 0x020fc800078e0200 */
[----:B------:R-:W-:-:S04]  /*b690*/  VIADD R4, R4, 0x28 ;  /* 0x0000002804047836 */ /* 0x000fc80000000000 */
[----:B------:R-:W-:Y:S01]  /*b6a0*/  UISETP.GT.U32.AND UP0, UPT, UR4, 0x1, UPT ;  /* 0x000000010400788c */ /* 0x000fe2000bf04070 */
[----:B------:R-:W-:-:S04]  /*b6b0*/  PRMT R4, RZ, 0x654, R4 ;  /* 0x00000654ff047816 */ /* 0x000fc80000000004 */
[----:B------:R1:W-:Y:S01]  /*b6c0*/  SYNCS.ARRIVE.TRANS64.RED.A1T0 RZ, [R4+URZ], RZ ;  /* 0x000000ff04ff79a7 */ /* 0x0003e2000810043f */
[----:B------:R-:W-:-:S13]  /*b6d0*/  PLOP3.LUT P1, PT, PT, PT, UP0, 0x80, 0x0 ;  /* 0x000000000000781c */ /* 0x000fda0003f2f008 */
[----:B-1----:R-:W-:Y:S05]  /*b6e0*/  @P1 BRA `(.L_x_24) ;  /* 0x0000000000041947 */ /* 0x002fea0003800000 */
[----:B------:R-:W-:Y:S01]  /*b6f0*/  BPT.TRAP 0x1 ;  /* 0x000000040000795c */ /* 0x000fe20000300000 */
.L_x_24:
[----:B------:R-:W-:Y:S01]  /*b700*/  UIADD3 UR56, UR56, 0x1, URZ ;  /* 0x0000000138387890 */ /* 0x000fe2000fffe03f */
[C---:B------:R-:W-:Y:S01]  /*b710*/  ISETP.GT.AND P1, PT, R3.reuse, 0x1, PT ;  /* 0x000000010300780c */ /* 0x040fe20003f24270 */
[----:B------:R-:W-:Y:S01]  /*b720*/  UIADD3 UR59, UR59, 0x1, URZ ;  /* 0x000000013b3b7890 */ /* 0x000fe2000fffe03f */
[----:B------:R-:W-:Y:S01]  /*b730*/  VIADD R3, R3, 0xffffffff ;  /* 0xffffffff03037836 */ /* 0x000fe20000000000 */
[----:B------:R-:W-:Y:S02]  /*b740*/  UISETP.NE.AND UP0, UPT, UR56, 0x5, UPT ;  /* 0x000000053800788c */ /* 0x000fe4000bf05270 */
[----:B------:R-:W-:Y:S02]  /*b750*/  UISETP.NE.AND UP1, UPT, UR59, 0x5, UPT ;  /* 0x000000053b00788c */ /* 0x000fe4000bf25270 */
[----:B------:R-:W-:Y:S02]  /*b760*/  USEL UR4, URZ, 0x1, UP0 ;  /* 0x000000013f047887 */ /* 0x000fe40008000000 */
[----:B------:R-:W-:-:S02]  /*b770*/  USEL UR56, UR56, URZ, UP0 ;  /* 0x0000003f38387287 */ /* 0x000fc40008000000 */
[----:B------:R-:W-:Y:S02]  /*b780*/  USEL UR59, UR59, URZ, UP1 ;  /* 0x0000003f3b3b7287 */ /* 0x000fe40008800000 */
[----:B------:R-:W-:Y:S01]  /*b790*/  LOP3.LUT R2, R2, UR4, RZ, 0x3c, !PT ;  /* 0x0000000402027c12 */ /* 0x000fe2000f8e3cff */
[----:B------:R-:W-:Y:S09]  /*b7a0*/  @P1 BRA `(.L_x_25) ;  /* 0xffffffb4000c1947 */ /* 0x000ff2000383ffff */
.L_x_18:
[----:B------:R1:W5:Y:S01]  /*b7b0*/  LDL R9, [R1+0x260] ;  /* 0x0002600001097983 */ /* 0x0003620000100800 */
[----:B------:R-:W2:Y:S03]  /*b7c0*/  LDC R2, c[0x0][0x28c] ;  /* 0x0000a300ff027b82 */ /* 0x000ea60000000800 */
[----:B------:R1:W5:Y:S01]  /*b7d0*/  LDL R4, [R1+0x270] ;  /* 0x0002700001047983 */ /* 0x0003620000100800 */
[----:B--2---:R-:W-:-:S13]  /*b7e0*/  ISETP.GE.AND P1, PT, R2, 0x1, PT ;  /* 0x000000010200780c */ /* 0x004fda0003f26270 */
[----:B-1----:R-:W-:Y:S05]  /*b7f0*/  @!P1 BRA `(.L_x_26) ;  /* 0x0000000000549947 */ /* 0x002fea0003800000 */
[----:B------:R-:W-:Y:S05]  /*b800*/  @!P0 BRA `(.L_x_27) ;  /* 0x0000000000048947 */ /* 0x000fea0003800000 */
[----:B------:R-:W-:Y:S01]  /*b810*/  BPT.TRAP 0x1 ;  /* 0x000000040000795c */ /* 0x000fe20000300000 */
.L_x_27:
[----:B------:R-:W2:Y:S01]  /*b820*/  LDL R2, [R1+0x250] ;  /* 0x0002500001027983 */ /* 0x000ea20000100800 */
[----:B-----5:R-:W-:Y:S02]  /*b830*/  R2UR UR5, R4 ;  /* 0x00000000040572ca */ /* 0x020fe400000e0000 */
[----:B------:R-:W-:-:S11]  /*b840*/  R2UR UR4, R9 ;  /* 0x00000000090472ca */ /* 0x000fd600000e0000 */
[----:B------:R-:W-:-:S04]  /*b850*/  UISETP.LT.AND UP0, UPT, UR5, 0x1, UPT ;  /* 0x000000010500788c */ /* 0x000fc8000bf01270 */
[----:B------:R-:W-:-:S04]  /*b860*/  USEL UR6, UR5, 0x1, UP0 ;  /* 0x0000000105067887 */ /* 0x000fc80008000000 */
[----:B------:R-:W-:-:S04]  /*b870*/  UIADD3 UR6, UR4, UR5, -UR6 ;  /* 0x0000000504067290 */ /* 0x000fc8000fffe806 */
[----:B------:R-:W-:-:S04]  /*b880*/  UIMAD.WIDE.U32 UR4, UR6, -0x33333333, URZ ;  /* 0xcccccccd060478a5 */ /* 0x000fc8000f8e003f */
[----:B------:R-:W-:-:S04]  /*b890*/  USHF.R.U32.HI UR4, URZ, 0x2, UR5 ;  /* 0x000000023f047899 */ /* 0x000fc80008011605 */
[----:B------:R-:W-:Y:S01]  /*b8a0*/  UIMAD UR6, UR4, -0x5, UR6 ;  /* 0xfffffffb040678a4 */ /* 0x000fe2000f8e0206 */
[----:B--2---:R-:W-:-:S05]  /*b8b0*/  R2UR UR7, R2 ;  /* 0x00000000020772ca */ /* 0x004fca00000e0000 */
[----:B------:R-:W-:-:S04]  /*b8c0*/  IMAD.U32 R2, RZ, RZ, UR6 ;  /* 0x00000006ff027e24 */ /* 0x000fc8000f8e00ff */
[----:B------:R-:W-:-:S04]  /*b8d0*/  IMAD R0, R2, 0x8, R0 ;  /* 0x0000000802007824 */ /* 0x000fc800078e0200 */
[----:B------:R-:W-:Y:S01]  /*b8e0*/  VIADD R0, R0, 0x28 ;  /* 0x0000002800007836 */ /* 0x000fe20000000000 */
[----:B------:R-:W-:-:S04]  /*b8f0*/  UISETP.GT.U32.AND UP0, UPT, UR7, 0x1, UPT ;  /* 0x000000010700788c */ /* 0x000fc8000bf04070 */
[----:B------:R-:W-:-:S04]  /*b900*/  PRMT R0, RZ, 0x654, R0 ;  /* 0x00000654ff007816 */ /* 0x000fc80000000000 */
[----:B------:R1:W-:Y:S01]  /*b910*/  SYNCS.ARRIVE.TRANS64.RED.A1T0 RZ, [R0+URZ], RZ ;  /* 0x000000ff00ff79a7 */ /* 0x0003e2000810043f */
[----:B------:R-:W-:-:S13]  /*b920*/  PLOP3.LUT P0, PT, PT, PT, UP0, 0x80, 0x0 ;  /* 0x000000000000781c */ /* 0x000fda0003f0f008 */
[----:B-1----:R-:W-:Y:S05]  /*b930*/  @P0 BRA `(.L_x_26) ;  /* 0x0000000000040947 */ /* 0x002fea0003800000 */
[----:B------:R-:W-:Y:S01]  /*b940*/  BPT.TRAP 0x1 ;  /* 0x000000040000795c */ /* 0x000fe20000300000 */
.L_x_26:
[----:B------:R-:W2:Y:S01]  /*b950*/  LDL.LU R5, [R1+0x264] ;  /* 0x0002640001057983 */ /* 0x000ea20000300800 */
[----:B------:R-:W1:Y:S01]  /*b960*/  S2R R7, SR_TID.X ;  /* 0x0000000000077919 */ /* 0x000e620000002100 */
[----:B-----5:R-:W-:Y:S01]  /*b970*/  R2UR UR4, R22 ;  /* 0x00000000160472ca */ /* 0x020fe200000e0000 */
[----:B------:R-:W-:Y:S01]  /*b980*/  ULDC.64 UR8, c[0x0][0x5d0] ;  /* 0x0001740000087ab9 */ /* 0x000fe20000000a00 */
[----:B------:R-:W3:Y:S01]  /*b990*/  LDL R8, [R1+0x25c] ;  /* 0x00025c0001087983 */ /* 0x000ee20000100800 */
[----:B------:R-:W-:Y:S02]  /*b9a0*/  R2UR UR7, R23 ;  /* 0x00000000170772ca */ /* 0x000fe400000e0000 */
[----:B------:R-:W-:Y:S02]  /*b9b0*/  R2UR UR5, R4 ;  /* 0x00000000040572ca */ /* 0x000fe400000e0000 */
[----:B------:R-:W-:-:S06]  /*b9c0*/  R2UR UR14, R9 ;  /* 0x00000000090e72ca */ /* 0x000fcc00000e0000 */
[----:B------:R-:W-:-:S03]  /*b9d0*/  UIMAD UR6, UR4, 0xb0, URZ ;  /* 0x000000b0040678a4 */ /* 0x000fc6000f8e023f */
[----:B------:R-:W-:-:S03]  /*b9e0*/  UIMAD.WIDE UR10, UR7, 0x200, URZ ;  /* 0x00000200070a78a5 */ /* 0x000fc6000f8e023f */
[----:B------:R-:W-:Y:S01]  /*b9f0*/  IMAD.U32 R20, RZ, RZ, UR6 ;  /* 0x00000006ff147e24 */ /* 0x000fe2000f8e00ff */
[----:B------:R-:W-:Y:S02]  /*ba00*/  USHF.L.U32 UR7, UR7, 0x9, URZ ;  /* 0x0000000907077899 */ /* 0x000fe4000800063f */
[----:B------:R-:W-:Y:S01]  /*ba10*/  UISETP.GE.U32.AND UP2, UPT, UR5, 0x5, UPT ;  /* 0x000000050500788c */ /* 0x000fe2000bf46070 */
[--C-:B-1----:R-:W-:Y:S01]  /*ba20*/  SHF.R.U32.HI R2, RZ, 0x7, R7.reuse ;  /* 0x00000007ff027819 */ /* 0x102fe20000011607 */
[C---:B------:R-:W-:Y:S01]  /*ba30*/  IMAD.SHL.U32 R21, R7.reuse, 0x2, RZ ;  /* 0x0000000207157824 */ /* 0x040fe200078e00ff */
[----:B------:R-:W-:Y:S02]  /*ba40*/  SHF.R.U32.HI R0, RZ, 0x2, R7 ;  /* 0x00000002ff007819 */ /* 0x000fe40000011607 */
[----:B------:R-:W-:Y:S02]  /*ba50*/  LOP3.LUT R2, R2, 0x1, RZ, 0xc0, !PT ;  /* 0x0000000102027812 */ /* 0x000fe400078ec0ff */
[----:B------:R-:W-:-:S02]  /*ba60*/  LOP3.LUT R4, R7, 0x60, RZ, 0xc0, !PT ;  /* 0x0000006007047812 */ /* 0x000fc400078ec0ff */
[----:B------:R-:W-:Y:S01]  /*ba70*/  LOP3.LUT R0, R0, 0x7, RZ, 0xc0, !PT ;  /* 0x0000000700007812 */ /* 0x000fe200078ec0ff */
[----:B------:R-:W-:Y:S01]  /*ba80*/  IMAD.SHL.U32 R3, R2, 0x40, RZ ;  /* 0x0000004002037824 */ /* 0x000fe200078e00ff */
[----:B------:R-:W-:Y:S02]  /*ba90*/  SHF.R.U32.HI R4, RZ, 0x1, R4 ;  /* 0x00000001ff047819 */ /* 0x000fe40000011604 */
[----:B------:R-:W-:Y:S02]  /*baa0*/  LOP3.LUT R20, R20, 0x6, R21, 0xf8, !PT ;  /* 0x0000000614147812 */ /* 0x000fe400078ef815 */
[--C-:B------:R-:W-:Y:S02]  /*bab0*/  LOP3.LUT R3, R3, 0x40, R0.reuse, 0xe2, !PT ;  /* 0x0000004003037812 */ /* 0x100fe400078ee200 */
[----:B------:R-:W-:Y:S02]  /*bac0*/  IADD3 R0, RZ, -R4, -R0 ;  /* 0x80000004ff007210 */ /* 0x000fe40007ffe800 */
[----:B------:R-:W-:Y:S01]  /*bad0*/  LOP3.LUT R3, R3, UR10, R4, 0xfe, !PT ;  /* 0x0000000a03037c12 */ /* 0x000fe2000f8efe04 */
[----:B------:R-:W-:Y:S01]  /*bae0*/  IMAD.U32 R4, RZ, RZ, UR8 ;  /* 0x00000008ff047e24 */ /* 0x000fe2000f8e00ff */
[----:B------:R-:W-:Y:S01]  /*baf0*/  SHF.R.S32.HI R21, RZ, 0x1f, R20 ;  /* 0x0000001fff157819 */ /* 0x000fe20000011414 */
[----:B------:R-:W-:Y:S01]  /*bb00*/  IMAD R0, R2, -0x40, R0 ;  /* 0xffffffc002007824 */ /* 0x000fe200078e0200 */
[----:B--2---:R-:W-:-:S02]  /*bb10*/  R2UR UR13, R5 ;  /* 0x00000000050d72ca */ /* 0x004fc400000e0000 */
[----:B---3--:R-:W-:-:S13]  /*bb20*/  R2UR UR15, R8 ;  /* 0x00000000080f72ca */ /* 0x008fda00000e0000 */
[----:B------:R-:W-:Y:S02]  /*bb30*/  USHF.R.S32.HI UR12, URZ, 0x1f, UR15 ;  /* 0x0000001f3f0c7899 */ /* 0x000fe4000801140f */
[----:B------:R-:W-:Y:S02]  /*bb40*/  IMAD.WIDE.U32 R4, R4, UR15, R20 ;  /* 0x0000000f04047c25 */ /* 0x000fe4000f8e0014 */
[----:B------:R-:W-:Y:S02]  /*bb50*/  UIMAD UR4, UR12, UR8, URZ ;  /* 0x000000080c0472a4 */ /* 0x000fe4000f8e023f */
[----:B------:R-:W-:Y:S02]  /*bb60*/  UIADD3 UR8, UR5, UR14, URZ ;  /* 0x0000000e05087290 */ /* 0x000fe4000fffe03f */
[----:B------:R-:W-:Y:S02]  /*bb70*/  UIMAD UR4, UR15, UR9, UR4 ;  /* 0x000000090f0472a4 */ /* 0x000fe4000f8e0204 */
[----:B------:R-:W-:Y:S01]  /*bb80*/  UISETP.GT.U32.AND UP1, UPT, UR8, 0x4, UPT ;  /* 0x000000040800788c */ /* 0x000fe2000bf24070 */
[----:B------:R-:W-:-:S02]  /*bb90*/  ULDC UR9, c[0x0][0x284] ;  /* 0x0000a10000097ab9 */ /* 0x000fc40000000800 */
[----:B------:R-:W-:Y:S01]  /*bba0*/  IMAD.U32 R6, RZ, RZ, UR9 ;  /* 0x00000009ff067e24 */ /* 0x000fe2000f8e00ff */
[----:B------:R-:W-:Y:S01]  /*bbb0*/  UISETP.LT.U32.AND UP1, UPT, UR5, 0x5, UP1 ;  /* 0x000000050500788c */ /* 0x000fe20008f21070 */
[----:B------:R-:W-:Y:S01]  /*bbc0*/  VIADD R5, R5, UR4 ;  /* 0x0000000405057c36 */ /* 0x000fe20008000000 */
[----:B------:R-:W-:Y:S02]  /*bbd0*/  ULDC UR4, c[0x0][0x288] ;  /* 0x0000a20000047ab9 */ /* 0x000fe40000000800 */
[----:B------:R-:W-:Y:S01]  /*bbe0*/  IADD3 R6, R6, -UR7, R0 ;  /* 0x8000000706067c10 */ /* 0x000fe2000fffe000 */
[----:B------:R-:W-:Y:S01]  /*bbf0*/  UISETP.GE.AND UP0, UPT, UR6, UR4, UPT ;  /* 0x000000040600728c */ /* 0x000fe2000bf06270 */
[----:B------:R-:W-:Y:S01]  /*bc00*/  LOP3.LUT R0, R7, 0x3, RZ, 0xc0, !PT ;  /* 0x0000000307007812 */ /* 0x000fe200078ec0ff */
[----:B------:R-:W-:Y:S02]  /*bc10*/  IMAD.MOV.U32 R7, RZ, RZ, -0x2 ;  /* 0xfffffffeff077424 */ /* 0x000fe400078e00ff */
[----:B------:R-:W-:-:S02]  /*bc20*/  UISETP.GE.OR UP0, UPT, UR7, UR9, UP0 ;  /* 0x000000090700728c */ /* 0x000fc40008706670 */
[----:B------:R-:W-:Y:S01]  /*bc30*/  IMAD R0, R0, R7, UR4 ;  /* 0x0000000400007e24 */ /* 0x000fe2000f8e0207 */
[----:B------:R-:W-:Y:S02]  /*bc40*/  UIMAD.WIDE.U32 UR4, UR8, -0x33333333, URZ ;  /* 0xcccccccd080478a5 */ /* 0x000fe4000f8e003f */
[----:B------:R-:W-:Y:S01]  /*bc50*/  USEL UR7, URZ, 0x1, !UP1 ;  /* 0x000000013f077887 */ /* 0x000fe2000c800000 */
[----:B------:R-:W-:Y:S01]  /*bc60*/  PLOP3.LUT P0, PT, PT, PT, UP0, 0x80, 0x0 ;  /* 0x000000000000781c */ /* 0x000fe20003f0f008 */
[----:B------:R-:W-:Y:S01]  /*bc70*/  USHF.R.U32.HI UR4, URZ, 0x2, UR5 ;  /* 0x000000023f047899 */ /* 0x000fe20008011605 */
[----:B------:R-:W-:Y:S01]  /*bc80*/  VIADD R0, R0, -UR6 ;  /* 0x8000000600007c36 */ /* 0x000fe20008000000 */
[----:B------:R-:W-:Y:S02]  /*bc90*/  ULOP3.LUT UR13, UR13, UR7, URZ, 0x3c, !UPT ;  /* 0x000000070d0d7292 */ /* 0x000fe4000f8e3c3f */
[----:B------:R-:W-:Y:S02]  /*bca0*/  UIMAD UR5, UR4, -0x5, UR8 ;  /* 0xfffffffb040578a4 */ /* 0x000fe4000f8e0208 */
[----:B------:R-:W-:Y:S01]  /*bcb0*/  @UP2 ULOP3.LUT UR13, UR13, 0x1, UR4, 0x78, !UPT ;  /* 0x000000010d0d2892 */ /* 0x000fe2000f8e7804 */
[----:B------:R-:W-:-:S03]  /*bcc0*/  UMOV UR7, 0xffffffff ;  /* 0xffffffff00077882 */ /* 0x000fc60000000000 */
[----:B------:R-:W-:-:S05]  /*bcd0*/  IMAD.U32 R2, RZ, RZ, UR5 ;  /* 0x00000005ff027e24 */ /* 0x000fca000f8e00ff */
[----:B------:R1:W-:Y:S02]  /*bce0*/  STL [R1+0x260], R2 ;  /* 0x0002600201007387 */ /* 0x0003e40000100800 */
[----:B-1----:R-:W-:-:S05]  /*bcf0*/  IMAD.U32 R2, RZ, RZ, UR13 ;  /* 0x0000000dff027e24 */ /* 0x002fca000f8e00ff */
[----:B------:R1:W-:Y:S01]  /*bd00*/  STL [R1+0x264], R2 ;  /* 0x0002640201007387 */ /* 0x0003e20000100800 */
[----:B------:R-:W-:Y:S05]  /*bd10*/  @P0 BRA `(.L_x_28) ;  /* 0x0000012c00700947 */ /* 0x000fea0003800000 */
[----:B------:R-:W-:Y:S01]  /*bd20*/  ISETP.NE.AND P0, PT, R18, RZ, PT ;  /* 0x000000ff1200720c */ /* 0x000fe20003f05270 */
[----:B------:R-:W-:Y:S01]  /*bd30*/  ULDC.64 UR14, c[0x0][0x5c8] ;  /* 0x00017200000e7ab9 */ /* 0x000fe20000000a00 */
[----:B------:R-:W-:Y:S01]  /*bd40*/  BSSY B0, `(.L_x_28) ;  /* 0x00012d9000007945 */ /* 0x000fe20003800000 */
[----:B------:R-:W-:Y:S01]  /*bd50*/  UIMAD UR4, UR11, UR14, URZ ;  /* 0x0000000e0b0472a4 */ /* 0x000fe2000f8e023f */
[----:B------:R-:W-:Y:S02]  /*bd60*/  IMAD.U32 R7, RZ, RZ, UR15 ;  /* 0x0000000fff077e24 */ /* 0x000fe4000f8e00ff */
[----:B------:R-:W-:-:S04]  /*bd70*/  IMAD.WIDE.U32 R4, R3, UR14, R4 ;  /* 0x0000000e03047c25 */ /* 0x000fc8000f8e0004 */
[----:B------:R-:W-:-:S04]  /*bd80*/  IMAD R7, R3, R7, UR4 ;  /* 0x0000000403077e24 */ /* 0x000fc8000f8e0207 */
[----:B------:R-:W-:Y:S01]  /*bd90*/  IMAD.IADD R7, R5, 0x1, R7 ;  /* 0x0000000105077824 */ /* 0x000fe200078e0207 */
[----:B------:R-:W-:Y:S06]  /*bda0*/  @!P0 BRA `(.L_x_29) ;  /* 0x000000c400c48947 */ /* 0x000fec0003800000 */
[----:B------:R-:W-:Y:S01]  /*bdb0*/  R2UR UR5, R8 ;  /* 0x00000000080572ca */ /* 0x000fe200000e0000 */
[----:B------:R-:W2:Y:S01]  /*bdc0*/  LDC.64 R14, c[0x0][0x5a8] ;  /* 0x00016a00ff0e7b82 */ /* 0x000ea20000000a00 */
[----:B------:R-:W-:Y:S01]  /*bdd0*/  ULDC.64 UR8, c[0x0][0x5b8] ;  /* 0x00016e0000087ab9 */ /* 0x000fe20000000a00 */
[----:B------:R-:W-:Y:S01]  /*bde0*/  ISETP.GE.AND P5, PT, R6, 0x1, PT ;  /* 0x000000010600780c */ /* 0x000fe20003fa6270 */
[----:B------:R-:W-:Y:S02]  /*bdf0*/  UIMAD UR4, UR12, UR8, URZ ;  /* 0x000000080c0472a4 */ /* 0x000fe4000f8e023f */
[----:B-1----:R-:W-:Y:S01]  /*be00*/  IMAD.U32 R2, RZ, RZ, UR8 ;  /* 0x00000008ff027e24 */ /* 0x002fe2000f8e00ff */
[----:B------:R-:W-:Y:S01]  /*be10*/  LOP3.LUT R19, R19, 0xfffffff7, RZ, 0xc0, !PT ;  /* 0xfffffff713137812 */ /* 0x000fe200078ec0ff */
[----:B------:R-:W-:Y:S01]  /*be20*/  BSSY B1, `(.L_x_30) ;  /* 0x0000011000017945 */ /* 0x000fe20003800000 */
[----:B------:R-:W-:Y:S01]  /*be30*/  ISETP.LT.OR P1, PT, R0, 0x1, !P5 ;  /* 0x000000010000780c */ /* 0x000fe20006f21670 */
[----:B------:R-:W1:Y:S03]  /*be40*/  LDC.64 R8, c[0x0][0x5b0] ;  /* 0x00016c00ff087b82 */ /* 0x000e660000000a00 */
[----:B------:R-:W-:-:S02]  /*be50*/  UIMAD UR4, UR5, UR9, UR4 ;  /* 0x00000009050472a4 */ /* 0x000fc4000f8e0204 */
[----:B------:R-:W-:Y:S01]  /*be60*/  IMAD.WIDE.U32 R20, R2, UR5, R20 ;  /* 0x0000000502147c25 */ /* 0x000fe2000f8e0014 */
[----:B------:R-:W-:-:S03]  /*be70*/  @P5 LOP3.LUT R19, R19, 0x8, RZ, 0xfc, !PT ;  /* 0x0000000813135812 */ /* 0x000fc600078efcff */
[----:B------:R-:W-:Y:S02]  /*be80*/  IMAD.MOV.U32 R232, RZ, RZ, R20 ;  /* 0x000000ffffe87224 */ /* 0x000fe400078e0014 */
[----:B------:R-:W-:-:S05]  /*be90*/  VIADD R233, R21, UR4 ;  /* 0x0000000415e97c36 */ /* 0x000fca0008000000 */
[----:B------:R3:W-:Y:S01]  /*bea0*/  STL.64 [R1+0x248], R232 ;  /* 0x000248e801007387 */ /* 0x0007e20000100a00 */
[----:B-1----:R-:W-:Y:S02]  /*beb0*/  IMAD R22, R8, UR11, RZ ;  /* 0x0000000b08167c24 */ /* 0x002fe4000f8e02ff */
[----:B------:R-:W-:-:S04]  /*bec0*/  IMAD.WIDE.U32 R10, R3, R8, R232 ;  /* 0x00000008030a7225 */ /* 0x000fc800078e00e8 */
[----:B------:R-:W-:Y:S01]  /*bed0*/  IMAD R22, R3, R9, R22 ;  /* 0x0000000903167224 */ /* 0x000fe200078e0216 */
[----:B--2---:R-:W-:-:S04]  /*bee0*/  IADD3 R12, P0, R10, R14, RZ ;  /* 0x0000000e0a0c7210 */ /* 0x004fc80007f1e0ff */
[----:B------:R-:W-:-:S05]  /*bef0*/  IADD3.X R13, R15, R11, R22, P0, !PT ;  /* 0x0000000b0f0d7210 */ /* 0x000fca00007fe416 */
[----:B------:R3:W-:Y:S01]  /*bf00*/  STL.64 [R1+0x240], R12 ;  /* 0x0002400c01007387 */ /* 0x0007e20000100a00 */
[----:B------:R-:W-:Y:S05]  /*bf10*/  @P1 BRA `(.L_x_31) ;  /* 0x0000000000041947 */ /* 0x000fea0003800000 */
[----:B------:R1:W5:Y:S02]  /*bf20*/  LDG.E.U8 R16, desc[UR38][R12.64] ;  /* 0x000000260c107981 */ /* 0x000364000c1e1100 */
.L_x_31:
[----:B------:R-:W-:Y:S05]  /*bf30*/  BSYNC B1 ;  /* 0x0000000000017941 */ /* 0x000fea0003800000 */
.L_x_30:
[----:B------:R-:W2:Y:S01]  /*bf40*/  LDL.LU R10, [R1+0x220] ;  /* 0x00022000010a7983 */ /* 0x000ea20000300800 */
[----:B-----5:R-:W-:Y:S01]  /*bf50*/  LOP3.LUT R2, R16, 0xffff, RZ, 0xc0, !PT ;  /* 0x0000ffff10027812 */ /* 0x020fe200078ec0ff */
[----:B------:R-:W-:Y:S01]  /*bf60*/  ULDC.64 UR4, c[0x0][0x5c0] ;  /* 0x0001700000047ab9 */ /* 0x000fe20000000a00 */
[----:B------:R-:W-:Y:S01]  /*bf70*/  ISETP.LT.OR P2, PT, R0, 0x2, !P5 ;  /* 0x000000020000780c */ /* 0x000fe20006f41670 */
[----:B------:R-:W-:Y:S01]  /*bf80*/  BSSY B1, `(.L_x_32) ;  /* 0x000000b000017945 */ /* 0x000fe20003800000 */
[----:B------:R-:W-:Y:S02]  /*bf90*/  PRMT R2, R2, 0x8880, RZ ;  /* 0x0000888002027816 */ /* 0x000fe400000000ff */
[----:B------:R-:W-:-:S03]  /*bfa0*/  IADD3 R4, P0, R4, UR4, RZ ;  /* 0x0000000404047c10 */ /* 0x000fc6000ff1e0ff */
[----:B------:R-:W-:Y:S01]  /*bfb0*/  IMAD R2, R2, R18, RZ ;  /* 0x0000001202027224 */ /* 0x000fe200078e02ff */
[----:B------:R-:W-:-:S03]  /*bfc0*/  IADD3.X R5, R7, UR5, RZ, P0, !PT ;  /* 0x0000000507057c10 */ /* 0x000fc600087fe4ff */
[----:B--2---:R-:W-:-:S05]  /*bfd0*/  @!P1 IMAD R7, R10, R17, R2 ;  /* 0x000000110a079224 */ /* 0x004fca00078e0202 */
[----:B------:R2:W-:Y:S01]  /*bfe0*/  @!P1 STG.E.U8 desc[UR38][R4.64], R7 ;  /* 0x0000000704009986 */ /* 0x0005e2000c101126 */
[----:B------:R-:W-:Y:S05]  /*bff0*/  @P2 BRA `(.L_x_33) ;  /* 0x00000000000c2947 */ /* 0x000fea0003800000 */
[----:B------:R-:W4:Y:S02]  /*c000*/  LDG.E.U8 R16, desc[UR38][R12.64+0x1] ;  /* 0x000001260c107981 */ /* 0x000f24000c1e1100 */
[----:B----4-:R-:W-:-:S05]  /*c010*/  PRMT R2, R16, 0x8880, RZ ;  /* 0x0000888010027816 */ /* 0x010fca00000000ff */
[----:B------:R-:W-:-:S07]  /*c020*/  IMAD R2, R2, R18, RZ ;  /* 0x0000001202027224 */ /* 0x000fce00078e02ff */
.L_x_33:
[----:B------:R-:W-:Y:S05]  /*c030*/  BSYNC B1 ;  /* 0x0000000000017941 */ /* 0x000fea0003800000 */
.L_x_32:
[----:B--2---:R-:W2:Y:S01]  /*c040*/  LDL.LU R7, [R1+0x224] ;  /* 0x0002240001077983 */ /* 0x004ea20000300800 */
[C---:B------:R-:W-:Y:S01]  /*c050*/  SHF.L.U64.HI R11, R8.reuse, 0x3, R9 ;  /* 0x00000003080b7819 */ /* 0x040fe20000010209 */
[----:B------:R-:W-:Y:S01]  /*c060*/  IMAD.SHL.U32 R10, R8, 0x8, RZ ;  /* 0x00000008080a7824 */ /* 0x000fe200078e00ff */
[----:B------:R-:W-:Y:S01]  /*c070*/  ISETP.GE.AND P6, PT, R6, 0x9, PT ;  /* 0x000000090600780c */ /* 0x000fe20003fc6270 */
[----:B------:R-:W-:Y:S02]  /*c080*/  BSSY B1, `(.L_x_34) ;  /* 0x000000f000017945 */ /* 0x000fe40003800000 */
[----:B-1-3--:R-:W-:Y:S01]  /*c090*/  IMAD.WIDE.U32 R12, R3, R8, R10 ;  /* 0x00000008030c7225 */ /* 0x00afe200078e000a */
[C---:B------:R-:W-:Y:S02]  /*c0a0*/  ISETP.LT.OR P4, PT, R0.reuse, 0x1, !P6 ;  /* 0x000000010000780c */ /* 0x040fe40007781670 */
[----:B------:R-:W-:Y:S01]  /*c0b0*/  ISETP.LT.OR P0, PT, R0, 0x2, !P6 ;  /* 0x000000020000780c */ /* 0x000fe20007701670 */
[----:B------:R-:W-:-:S02]  /*c0c0*/  IMAD.IADD R22, R22, 0x1, R13 ;  /* 0x0000000116167824 */ /* 0x000fc400078e020d */
[----:B--2---:R-:W-:-:S05]  /*c0d0*/  @!P2 IMAD R7, R7, R17, R2 ;  /* 0x000000110707a224 */ /* 0x004fca00078e0202 */
[----:B------:R1:W-:Y:S01]  /*c0e0*/  @!P2 STG.E.U8 desc[UR38][R4.64+0x1], R7 ;  /* 0x000001070400a986 */ /* 0x0003e2000c101126 */
[----:B------:R-:W-:Y:S02]  /*c0f0*/  IADD3 R234, P1, P2, R20, R14, R12 ;  /* 0x0000000e14ea7210 */ /* 0x000fe40007a3e00c */
[----:B------:R-:W-:Y:S02]  /*c100*/  @!P4 IADD3 R12, P3, R4, UR37, RZ ;  /* 0x00000025040ccc10 */ /* 0x000fe4000ff7e0ff */
[----:B------:R-:W-:-:S05]  /*c110*/  IADD3.X R235, R233, R15, R22, P1, P2 ;  /* 0x0000000fe9eb7210 */ /* 0x000fca0000fe4416 */
[----:B------:R1:W-:Y:S01]  /*c120*/  STL.64 [R1+0x220], R234 ;  /* 0x000220ea01007387 */ /* 0x0003e20000100a00 */
[----:B------:R-:W-:Y:S05]  /*c130*/  @P4 BRA `(.L_x_35) ;  /* 0x00000000000c4947 */ /* 0x000fea0003800000 */
[----:B------:R-:W2:Y:S02]  /*c140*/  LDG.E.U8 R16, desc[UR38][R234.64] ;  /* 0x00000026ea107981 */ /* 0x000ea4000c1e1100 */
[----:B--2---:R-:W-:-:S05]  /*c150*/  PRMT R2, R16, 0x8880, RZ ;  /* 0x0000888010027816 */ /* 0x004fca00000000ff */
[----:B------:R-:W-:-:S07]  /*c160*/  IMAD R2, R2, R18, RZ ;  /* 0x0000001202027224 */ /* 0x000fce00078e02ff */
.L_x_35:
[----:B------:R-:W-:Y:S05]  /*c170*/  BSYNC B1 ;  /* 0x0000000000017941 */ /* 0x000fea0003800000 */
.L_x_34:
[----:B-1----:R-:W2:Y:S01]  /*c180*/  LDL.LU R7, [R1+0x228] ;  /* 0x0002280001077983 */ /* 0x002ea20000300800 */
[----:B------:R-:W-:Y:S01]  /*c190*/  @!P4 IADD3.X R13, R5, UR36, RZ, P3, !PT ;  /* 0x00000024050dcc10 */ /* 0x000fe20009ffe4ff */
[----:B------:R-:W-:Y:S01]  /*c1a0*/  BSSY B1, `(.L_x_36) ;  /* 0x000000b000017945 */ /* 0x000fe20003800000 */
[C---:B------:R-:W-:Y:S02]  /*c1b0*/  ISETP.LT.OR P2, PT, R0.reuse, 0x9, !P5 ;  /* 0x000000090000780c */ /* 0x040fe40006f41670 */
[C---:B------:R-:W-:Y:S02]  /*c1c0*/  ISETP.LT.OR P3, PT, R0.reuse, 0xa, !P5 ;  /* 0x0000000a0000780c */ /* 0x040fe40006f61670 */
[----:B------:R-:W-:Y:S01]  /*c1d0*/  ISETP.LT.OR P1, PT, R0, 0x9, !P6 ;  /* 0x000000090000780c */ /* 0x000fe20007721670 */
[----:B--2---:R-:W-:-:S05]  /*c1e0*/  @!P4 IMAD R7, R7, R17, R2 ;  /* 0x000000110707c224 */ /* 0x004fca00078e0202 */
[----:B------:R1:W-:Y:S02]  /*c1f0*/  @!P4 STG.E.U8 desc[UR38][R12.64], R7 ;  /* 0x000000070c00c986 */ /* 0x0003e4000c101126 */
[----:B-1----:R-:W-:Y:S01]  /*c200*/  @!P0 IADD3 R12, P4, R4, UR37, RZ ;  /* 0x00000025040c8c10 */ /* 0x002fe2000ff9e0ff */
[----:B------:R-:W-:-:S12]  /*c210*/  @P0 BRA `(.L_x_37) ;  /* 0x00000000000c0947 */ /* 0x000fd80003800000 */
[----:B------:R-:W2:Y:S02]  /*c220*/  LDG.E.U8 R16, desc[UR38][R234.64+0x1] ;  /* 0x00000126ea107981 */ /* 0x000ea4000c1e1100 */
[----:B--2---:R-:W-:-:S05]  /*c230*/  PRMT R2, R16, 0x8880, RZ ;  /* 0x0000888010027816 */ /* 0x004fca00000000ff */
[----:B------:R-:W-:-:S07]  /*c240*/  IMAD R2, R2, R18, RZ ;  /* 0x0000001202027224 */ /* 0x000fce00078e02ff */
.L_x_37:
[----:B------:R-:W-:Y:S05]  /*c250*/  BSYNC B1 ;  /* 0x0000000000017941 */ /* 0x000fea0003800000 */
.L_x_36:
[----:B------:R-:W2:Y:S04]  /*c260*/  LDL.LU R7, [R1+0x22c] ;  /* 0x00022c0001077983 */ /* 0x000ea80000300800 */
[----:B------:R1:W5:Y:S01]  /*c270*/  LDL.64 R22, [R1+0x240] ;  /* 0x0002400001167983 */ /* 0x0003620000100a00 */
[----:B------:R-:W-:Y:S01]  /*c280*/  @!P0 IADD3.X R13, R5, UR36, RZ, P4, !PT ;  /* 0x00000024050d8c10 */ /* 0x000fe2000a7fe4ff */
[----:B------:R-:W-:Y:S01]  /*c290*/  BSSY B1, `(.L_x_38) ;  /* 0x0000007000017945 */ /* 0x000fe20003800000 */
[----:B--2---:R-:W-:-:S05]  /*c2a0*/  @!P0 IMAD R7, R7, R17, R2 ;  /* 0x0000001107078224 */ /* 0x004fca00078e0202 */
[----:B------:R1:W-:Y:S01]  /*c2b0*/  @!P0 STG.E.U8 desc[UR38][R12.64+0x1], R7 ;  /* 0x000001070c008986 */ /* 0x0003e2000c101126 */
[----:B------:R-:W-:Y:S05]  /*c2c0*/  @P2 BRA `(.L_x_39) ;  /* 0x00000000000c2947 */ /* 0x000fea0003800000 */
[----:B-----5:R-:W2:Y:S02]  /*c2d0*/  LDG.E.U8 R16, desc[UR38][R22.64+0x8] ;  /* 0x0000082616107981 */ /* 0x020ea4000c1e1100 */
[----:B--2---:R-:W-:-:S05]  /*c2e0*/  PRMT R2, R16, 0x8880, RZ ;  /* 0x0000888010027816 */ /* 0x004fca00000000ff */
[----:B------:R-:W-:-:S07]  /*c2f0*/  IMAD R2, R2, R18, RZ ;  /* 0x0000001202027224 */ /* 0x000fce00078e02ff */
.L_x_39:
[----:B------:R-:W-:Y:S05]  /*c300*/  BSYNC B1 ;  /* 0x0000000000017941 */ /* 0x000fea0003800000 */
.L_x_38:
[----:B-1----:R-:W2:Y:S01]  /*c310*/  LDL.LU R7, [R1+0x230] ;  /* 0x0002300001077983 */ /* 0x002ea20000300800 */
[----:B------:R-:W-:Y:S01]  /*c320*/  BSSY B1, `(.L_x_40) ;  /* 0x0000007000017945 */ /* 0x000fe20003800000 */
[----:B--2---:R-:W-:-:S05]  /*c330*/  @!P2 IMAD R7, R7, R17, R2 ;  /* 0x000000110707a224 */ /* 0x004fca00078e0202 */
[----:B------:R1:W-:Y:S01]  /*c340*/  @!P2 STG.E.U8 desc[UR38][R4.64+0x8], R7 ;  /* 0x000008070400a986 */ /* 0x0003e2000c101126 */
[----:B------:R-:W-:Y:S05]  /*c350*/  @P3 BRA `(.L_x_41) ;  /* 0x00000000000c3947 */ /* 0x000fea0003800000 */
[----:B-----5:R-:W2:Y:S02]  /*c360*/  LDG.E.U8 R16, desc[UR38][R22.64+0x9] ;  /* 0x0000092616107981 */ /* 0x020ea4000c1e1100 */
[----:B--2---:R-:W-:-:S05]  /*c370*/  PRMT R2, R16, 0x8880, RZ ;  /* 0x0000888010027816 */ /* 0x004fca00000000ff */
[----:B------:R-:W-:-:S07]  /*c380*/  IMAD R2, R2, R18, RZ ;  /* 0x0000001202027224 */ /* 0x000fce00078e02ff */
.L_x_41:
[----:B------:R-:W-:Y:S05]  /*c390*/  BSYNC B1 ;  /* 0x0000000000017941 */ /* 0x000fea0003800000 */
.L_x_40:
[----:B-1----:R-:W2:Y:S01]  /*c3a0*/  LDL.LU R7, [R1+0x234] ;  /* 0x0002340001077983 */ /* 0x002ea20000300800 */
[----:B------:R-:W-:Y:S01]  /*c3b0*/  BSSY B1, `(.L_x_42) ;  /* 0x0000009000017945 */ /* 0x000fe20003800000 */
[----:B------:R-:W-:Y:S02]  /*c3c0*/  ISETP.LT.OR P0, PT, R0, 0xa, !P6 ;  /* 0x0000000a0000780c */ /* 0x000fe40007701670 */
[----:B------:R-:W-:Y:S01]  /*c3d0*/  @!P1 IADD3 R12, P2, R4, UR37, RZ ;  /* 0x00000025040c9c10 */ /* 0x000fe2000ff5e0ff */
[----:B--2---:R-:W-:-:S05]  /*c3e0*/  @!P3 IMAD R7, R7, R17, R2 ;  /* 0x000000110707b224 */ /* 0x004fca00078e0202 */
[----:B------:R1:W-:Y:S01]  /*c3f0*/  @!P3 STG.E.U8 desc[UR38][R4.64+0x9], R7 ;  /* 0x000009070400b986 */ /* 0x0003e2000c101126 */
[----:B------:R-:W-:Y:S06]  /*c400*/  @P1 BRA `(.L_x_43) ;  /* 0x00000000000c1947 */ /* 0x000fec0003800000 */
[----:B------:R-:W2:Y:S02]  /*c410*/  LDG.E.U8 R16, desc[UR38][R234.64+0x8] ;  /* 0x00000826ea107981 */ /* 0x000ea4000c1e1100 */
[----:B--2---:R-:W-:-:S05]  /*c420*/  PRMT R2, R16, 0x8880, RZ ;  /* 0x0000888010027816 */ /* 0x004fca00000000ff */
[----:B------:R-:W-:-:S07]  /*c430*/  IMAD R2, R2, R18, RZ ;  /* 0x0000001202027224 */ /* 0x000fce00078e02ff */
.L_x_43:
[----:B------:R-:W-:Y:S05]  /*c440*/  BSYNC B1 ;  /* 0x0000000000017941 */ /* 0x000fea0003800000 */
.L_x_42:
[----:B-1----:R-:W2:Y:S01]  /*c450*/  LDL.LU R7, [R1+0x238] ;  /* 0x0002380001077983 */ /* 0x002ea20000300800 */
[----:B------:R-:W-:Y:S01]  /*c460*/  @!P1 IADD3.X R13, R5, UR36, RZ, P2, !PT ;  /* 0x00000024050d9c10 */ /* 0x000fe200097fe4ff */
[----:B------:R-:W-:Y:S01]  /*c470*/  BSSY B1, `(.L_x_44) ;  /* 0x0000008000017945 */ /* 0x000fe20003800000 */
[----:B--2---:R-:W-:-:S05]  /*c480*/  @!P1 IMAD R7, R7, R17, R2 ;  /* 0x0000001107079224 */ /* 0x004fca00078e0202 */
[----:B------:R1:W-:Y:S02]  /*c490*/  @!P1 STG.E.U8 desc[UR38][R12.64+0x8], R7 ;  /* 0x000008070c009986 */ /* 0x0003e4000c101126 */
[----:B-1----:R-:W-:Y:S01]  /*c4a0*/  @!P0 IADD3 R12, P1, R4, UR37, RZ ;  /* 0x00000025040c8c10 */ /* 0x002fe2000ff3e0ff */
[----:B------:R-:W-:-:S12]  /*c4b0*/  @P0 BRA `(.L_x_45) ;  /* 0x00000000000c0947 */ /* 0x000fd80003800000 */
[----:B------:R-:W2:Y:S02]  /*c4c0*/  LDG.E.U8 R16, desc[UR38][R234.64+0x9] ;  /* 0x00000926ea107981 */ /* 0x000ea4000c1e1100 */
[----:B--2---:R-:W-:-:S05]  /*c4d0*/  PRMT R2, R16, 0x8880, RZ ;  /* 0x0000888010027816 */ /* 0x004fca00000000ff */
[----:B------:R-:W-:-:S07]  /*c4e0*/  IMAD R2, R2, R18, RZ ;  /* 0x0000001202027224 */ /* 0x000fce00078e02ff */
.L_x_45:
[----:B------:R-:W-:Y:S05]  /*c4f0*/  BSYNC B1 ;  /* 0x0000000000017941 */ /* 0x000fea0003800000 */
.L_x_44:
[----:B------:R-:W2:Y:S01]  /*c500*/  LDL.LU R7, [R1+0x23c] ;  /* 0x00023c0001077983 */ /* 0x000ea20000300800 */
[----:B------:R-:W-:Y:S01]  /*c510*/  @!P0 IADD3.X R13, R5, UR36, RZ, P1, !PT ;  /* 0x00000024050d8c10 */ /* 0x000fe20008ffe4ff */
[----:B------:R-:W-:Y:S01]  /*c520*/  BSSY B1, `(.L_x_46) ;  /* 0x0000013000017945 */ /* 0x000fe20003800000 */
[----:B------:R-:W-:Y:S02]  /*c530*/  ISETP.GE.AND P4, PT, R6, 0x81, PT ;  /* 0x000000810600780c */ /* 0x000fe40003f86270 */
[----:B------:R-:W-:Y:S02]  /*c540*/  LOP3.LUT R19, R19, 0xfffffffb, RZ, 0xc0, !PT ;  /* 0xfffffffb13137812 */ /* 0x000fe400078ec0ff */
[----:B------:R-:W-:-:S09]  /*c550*/  ISETP.LT.OR P1, PT, R0, 0x1, !P4 ;  /* 0x000000010000780c */ /* 0x000fd20006721670 */
[----:B------:R-:W-:Y:S01]  /*c560*/  @P4 LOP3.LUT R19, R19, 0x4, RZ, 0xfc, !PT ;  /* 0x0000000413134812 */ /* 0x000fe200078efcff */
[----:B--2---:R-:W-:-:S05]  /*c570*/  @!P0 IMAD R7, R7, R17, R2 ;  /* 0x0000001107078224 */ /* 0x004fca00078e0202 */
[----:B------:R1:W-:Y:S01]  /*c580*/  @!P0 STG.E.U8 desc[UR38][R12.64+0x9], R7 ;  /* 0x000009070c008986 */ /* 0x0003e2000c101126 */
[----:B------:R-:W-:-:S05]  /*c590*/  IADD3 R234, P0, R3, 0x80, RZ ;  /* 0x0000008003ea7810 */ /* 0x000fca0007f1e0ff */
[----:B-1----:R-:W-:Y:S02]  /*c5a0*/  IMAD.X R7, RZ, RZ, UR11, P0 ;  /* 0x0000000bff077e24 */ /* 0x002fe400080e06ff */
[----:B------:R-:W-:-:S04]  /*c5b0*/  IMAD.WIDE.U32 R12, R234, R8, R232 ;  /* 0x00000008ea0c7225 */ /* 0x000fc800078e00e8 */
[----:B------:R-:W-:Y:S01]  /*c5c0*/  IMAD R7, R7, R8, RZ ;  /* 0x0000000807077224 */ /* 0x000fe200078e02ff */
[----:B------:R-:W-:-:S03]  /*c5d0*/  IADD3 R236, P0, R12, R14, RZ ;  /* 0x0000000e0cec7210 */ /* 0x000fc60007f1e0ff */
[----:B------:R-:W-:-:S05]  /*c5e0*/  IMAD R7, R234, R9, R7 ;  /* 0x00000009ea077224 */ /* 0x000fca00078e0207 */
[----:B------:R-:W-:Y:S02]  /*c5f0*/  IADD3.X R237, R15, R13, R7, P0, !PT ;  /* 0x0000000d0fed7210 */ /* 0x000fe400007fe407 */
[----:B------:R-:W-:Y:S01]  /*c600*/  @!P1 IADD3 R12, P0, R4, UR61, RZ ;  /* 0x0000003d040c9c10 */ /* 0x000fe2000ff1e0ff */
[----:B------:R-:W-:-:S12]  /*c610*/  @P1 BRA `(.L_x_47) ;  /* 0x00000000000c1947 */ /* 0x000fd80003800000 */
[----:B------:R-:W2:Y:S02]  /*c620*/  LDG.E.U8 R16, desc[UR38][R236.64] ;  /* 0x00000026ec107981 */ /* 0x000ea4000c1e1100 */
[----:B--2---:R-:W-:-:S05]  /*c630*/  PRMT R2, R16, 0x8880, RZ ;  /* 0x0000888010027816 */ /* 0x004fca00000000ff */
[----:B------:R-:W-:-:S07]  /*c640*/  IMAD R2, R2, R18, RZ ;  /* 0x0000001202027224 */ /* 0x000fce00078e02ff */
.L_x_47:
[----:B------:R-:W-:Y:S05]  /*c650*/  BSYNC B1 ;  /* 0x0000000000017941 */ /* 0x000fea0003800000 */
.L_x_46:
[----:B-----5:R-:W2:Y:S01]  /*c660*/  LDL.LU R22, [R1+0x200] ;  /* 0x0002000001167983 */ /* 0x020ea20000300800 */
[----:B------:R-:W-:Y:S01]  /*c670*/  @!P1 IADD3.X R13, R5, UR60, RZ, P0, !PT ;  /* 0x0000003c050d9c10 */ /* 0x000fe200087fe4ff */
[----:B------:R-:W-:Y:S01]  /*c680*/  BSSY B1, `(.L_x_48) ;  /* 0x0000009000017945 */ /* 0x000fe20003800000 */
[----:B------:R-:W-:Y:S01]  /*c690*/  ISETP.LT.OR P0, PT, R0, 0x2, !P4 ;  /* 0x000000020000780c */ /* 0x000fe20006701670 */
[----:B--2---:R-:W-:-:S05]  /*c6a0*/  @!P1 IMAD R22, R22, R17, R2 ;  /* 0x0000001116169224 */ /* 0x004fca00078e0202 */
[----:B------:R1:W-:Y:S02]  /*c6b0*/  @!P1 STG.E.U8 desc[UR38][R12.64], R22 ;  /* 0x000000160c009986 */ /* 0x0003e4000c101126 */
[----:B-1----:R-:W-:-:S05]  /*c6c0*/  IADD3 R12, P1, R4, UR61, RZ ;  /* 0x0000003d040c7c10 */ /* 0x002fca000ff3e0ff */
[----:B------:R-:W-:Y:S08]  /*c6d0*/  @P0 BRA `(.L_x_49) ;  /* 0x00000000000c0947 */ /* 0x000ff00003800000 */
[----:B------:R-:W2:Y:S02]  /*c6e0*/  LDG.E.U8 R16, desc[UR38][R236.64+0x1] ;  /* 0x00000126ec107981 */ /* 0x000ea4000c1e1100 */
[----:B--2---:R-:W-:-:S05]  /*c6f0*/  PRMT R2, R16, 0x8880, RZ ;  /* 0x0000888010027816 */ /* 0x004fca00000000ff */
[----:B------:R-:W-:-:S07]  /*c700*/  IMAD R2, R2, R18, RZ ;  /* 0x0000001202027224 */ /* 0x000fce00078e02ff */
.L_x_49:
[----:B------:R-:W-:Y:S05]  /*c710*/  BSYNC B1 ;  /* 0x0000000000017941 */ /* 0x000fea0003800000 */
.L_x_48:
[----:B------:R-:W2:Y:S01]  /*c720*/  LDL.LU R22, [R1+0x204] ;  /* 0x0002040001167983 */ /* 0x000ea20000300800 */
[----:B------:R-:W-:Y:S01]  /*c730*/  IADD3.X R13, R5, UR60, RZ, P1, !PT ;  /* 0x0000003c050d7c10 */ /* 0x000fe20008ffe4ff */
[----:B------:R-:W-:Y:S01]  /*c740*/  IMAD.WIDE.U32 R234, R234, R8, R10 ;  /* 0x00000008eaea7225 */ /* 0x000fe200078e000a */
[----:B------:R-:W-:Y:S01]  /*c750*/  ISETP.GE.AND P3, PT, R6, 0x89, PT ;  /* 0x000000890600780c */ /* 0x000fe20003f66270 */
[----:B------:R-:W-:Y:S02]  /*c760*/  BSSY B1, `(.L_x_50) ;  /* 0x0000010000017945 */ /* 0x000fe40003800000 */
[----:B------:R-:W-:Y:S01]  /*c770*/  IMAD.IADD R7, R7, 0x1, R235 ;  /* 0x0000000107077824 */ /* 0x000fe200078e02eb */
[----:B------:R-:W-:-:S04]  /*c780*/  IADD3 R234, P1, P2, R20, R14, R234 ;  /* 0x0000000e14ea7210 */ /* 0x000fc80007a3e0ea */
[----:B------:R-:W-:Y:S01]  /*c790*/  IADD3.X R235, R233, R15, R7, P1, P2 ;  /* 0x0000000fe9eb7210 */ /* 0x000fe20000fe4407 */
[----:B------:R-:W-:Y:S02]  /*c7a0*/  IMAD.U32 R7, RZ, RZ, UR36 ;  /* 0x00000024ff077e24 */ /* 0x000fe4000f8e00ff */
[----:B--2---:R-:W-:-:S05]  /*c7b0*/  @!P0 IMAD R22, R22, R17, R2 ;  /* 0x0000001116168224 */ /* 0x004fca00078e0202 */
[----:B------:R1:W-:Y:S01]  /*c7c0*/  @!P0 STG.E.U8 desc[UR38][R12.64+0x1], R22 ;  /* 0x000001160c008986 */ /* 0x0003e2000c101126 */
[----:B------:R-:W-:Y:S01]  /*c7d0*/  ISETP.LT.OR P0, PT, R0, 0x1, !P3 ;  /* 0x000000010000780c */ /* 0x000fe20005f01670 */
[----:B-1----:R-:W-:-:S12]  /*c7e0*/  IMAD.U32 R22, RZ, RZ, UR37 ;  /* 0x00000025ff167e24 */ /* 0x002fd8000f8e00ff */
[----:B------:R-:W-:-:S04]  /*c7f0*/  @!P0 IADD3 R22, P1, P2, R22, UR61, R4 ;  /* 0x0000003d16168c10 */ /* 0x000fc8000fa3e004 */
[----:B------:R-:W-:Y:S02]  /*c800*/  @!P0 IADD3.X R23, R7, UR60, R5, P1, P2 ;  /* 0x0000003c07178c10 */ /* 0x000fe40008fe4405 */
[----:B------:R-:W-:Y:S01]  /*c810*/  ISETP.LT.OR P1, PT, R0, 0x2, !P3 ;  /* 0x000000020000780c */ /* 0x000fe20005f21670 */
[----:B------:R-:W-:-:S12]  /*c820*/  @P0 BRA `(.L_x_51) ;  /* 0x00000000000c0947 */ /* 0x000fd80003800000 */
[----:B------:R-:W2:Y:S02]  /*c830*/  LDG.E.U8 R16, desc[UR38][R234.64] ;  /* 0x00000026ea107981 */ /* 0x000ea4000c1e1100 */
[----:B--2---:R-:W-:-:S05]  /*c840*/  PRMT R2, R16, 0x8880, RZ ;  /* 0x0000888010027816 */ /* 0x004fca00000000ff */
[----:B------:R-:W-:-:S07]  /*c850*/  IMAD R2, R2, R18, RZ ;  /* 0x0000001202027224 */ /* 0x000fce00078e02ff */
.L_x_51:
[----:B------:R-:W-:Y:S05]  /*c860*/  BSYNC B1 ;  /* 0x0000000000017941 */ /* 0x000fea0003800000 */
.L_x_50:
[----:B------:R-:W2:Y:S01]  /*c870*/  LDL.LU R7, [R1+0x208] ;  /* 0x0002080001077983 */ /* 0x000ea20000300800 */
[----:B------:R-:W-:Y:S01]  /*c880*/  BSSY B1, `(.L_x_52) ;  /* 0x000000d000017945 */ /* 0x000fe20003800000 */
[----:B--2---:R-:W-:-:S05]  /*c890*/  @!P0 IMAD R7, R7, R17, R2 ;  /* 0x0000001107078224 */ /* 0x004fca00078e0202 */
[----:B------:R1:W-:Y:S02]  /*c8a0*/  @!P0 STG.E.U8 desc[UR38][R22.64], R7 ;  /* 0x0000000716008986 */ /* 0x0003e4000c101126 */
[----:B-1----:R-:W-:Y:S02]  /*c8b0*/  IMAD.U32 R22, RZ, RZ, UR37 ;  /* 0x00000025ff167e24 */ /* 0x002fe4000f8e00ff */
[----:B------:R-:W-:-:S03]  /*c8c0*/  IMAD.U32 R7, RZ, RZ, UR36 ;  /* 0x00000024ff077e24 */ /* 0x000fc6000f8e00ff */
[----:B------:R-:W-:-:S04]  /*c8d0*/  @!P1 IADD3 R22, P0, P2, R22, UR61, R4 ;  /* 0x0000003d16169c10 */ /* 0x000fc8000fa1e004 */
[----:B------:R-:W-:Y:S02]  /*c8e0*/  @!P1 IADD3.X R23, R7, UR60, R5, P0, P2 ;  /* 0x0000003c07179c10 */ /* 0x000fe400087e4405 */
[C---:B------:R-:W-:Y:S02]  /*c8f0*/  ISETP.LT.OR P2, PT, R0.reuse, 0x9, !P4 ;  /* 0x000000090000780c */ /* 0x040fe40006741670 */
[----:B------:R-:W-:Y:S01]  /*c900*/  ISETP.LT.OR P0, PT, R0, 0x9, !P3 ;  /* 0x000000090000780c */ /* 0x000fe20005f01670 */
[----:B------:R-:W-:-:S12]  /*c910*/  @P1 BRA `(.L_x_53) ;  /* 0x00000000000c1947 */ /* 0x000fd80003800000 */
[----:B------:R-:W2:Y:S02]  /*c920*/  LDG.E.U8 R16, desc[UR38][R234.64+0x1] ;  /* 0x00000126ea107981 */ /* 0x000ea4000c1e1100 */
[----:B--2---:R-:W-:-:S05]  /*c930*/  PRMT R2, R16, 0x8880, RZ ;  /* 0x0000888010027816 */ /* 0x004fca00000000ff */
[----:B------:R-:W-:-:S07]  /*c940*/  IMAD R2, R2, R18, RZ ;  /* 0x0000001202027224 */ /* 0x000fce00078e02ff */
.L_x_53:
[----:B------:R-:W-:Y:S05]  /*c950*/  BSYNC B1 ;  /* 0x0000000000017941 */ /* 0x000fea0003800000 */
.L_x_52:
[----:B------:R-:W2:Y:S01]  /*c960*/  LDL.LU R7, [R1+0x20c] ;  /* 0x00020c0001077983 */ /* 0x000ea20000300800 */
[----:B------:R-:W-:Y:S01]  /*c970*/  BSSY B1, `(.L_x_54) ;  /* 0x0000007000017945 */ /* 0x000fe20003800000 */
[----:B--2---:R-:W-:-:S05]  /*c980*/  @!P1 IMAD R7, R7, R17, R2 ;  /* 0x0000001107079224 */ /* 0x004fca00078e0202 */
[----:B------:R1:W-:Y:S01]  /*c990*/  @!P1 STG.E.U8 desc[UR38][R22.64+0x1], R7 ;  /* 0x0000010716009986 */ /* 0x0003e2000c101126 */
[----:B------:R-:W-:Y:S05]  /*c9a0*/  @P2 BRA `(.L_x_55) ;  /* 0x00000000000c2947 */ /* 0x000fea0003800000 */
[----:B------:R-:W2:Y:S02]  /*c9b0*/  LDG.E.U8 R16, desc[UR38][R236.64+0x8] ;  /* 0x00000826ec107981 */ /* 0x000ea4000c1e1100 */
[----:B--2---:R-:W-:-:S05]  /*c9c0*/  PRMT R2, R16, 0x8880, RZ ;  /* 0x0000888010027816 */ /* 0x004fca00000000ff */
[----:B------:R-:W-:-:S07]  /*c9d0*/  IMAD R2, R2, R18, RZ ;  /* 0x0000001202027224 */ /* 0x000fce00078e02ff */
.L_x_55:
[----:B------:R-:W-:Y:S05]  /*c9e0*/  BSYNC B1 ;  /* 0x0000000000017941 */ /* 0x000fea0003800000 */
.L_x_54:
[----:B-1----:R-:W2:Y:S01]  /*c9f0*/  LDL.LU R7, [R1+0x210] ;  /* 0x0002100001077983 */ /* 0x002ea20000300800 */
[----:B------:R-:W-:Y:S01]  /*ca00*/  IMAD.U32 R22, RZ, RZ, UR37 ;  /* 0x00000025ff167e24 */ /* 0x000fe2000f8e00ff */
[----:B------:R-:W-:Y:S01]  /*ca10*/  BSSY B1, `(.L_x_56) ;  /* 0x000000c000017945 */ /* 0x000fe20003800000 */
[----:B--2---:R-:W-:-:S05]  /*ca20*/  @!P2 IMAD R7, R7, R17, R2 ;  /* 0x000000110707a224 */ /* 0x004fca00078e0202 */
[----:B------:R1:W-:Y:S01]  /*ca30*/  @!P2 STG.E.U8 desc[UR38][R12.64+0x8], R7 ;  /* 0x000008070c00a986 */ /* 0x0003e2000c101126 */
[----:B------:R-:W-:Y:S01]  /*ca40*/  @!P0 IADD3 R22, P1, P2, R22, UR61, R4 ;  /* 0x0000003d16168c10 */ /* 0x000fe2000fa3e004 */
[----:B-1----:R-:W-:-:S05]  /*ca50*/  IMAD.U32 R7, RZ, RZ, UR36 ;  /* 0x00000024ff077e24 */ /* 0x002fca000f8e00ff */
[----:B------:R-:W-:Y:S02]  /*ca60*/  @!P0 IADD3.X R23, R7, UR60, R5, P1, P2 ;  /* 0x0000003c07178c10 */ /* 0x000fe40008fe4405 */
[C---:B------:R-:W-:Y:S02]  /*ca70*/  ISETP.LT.OR P2, PT, R0.reuse, 0xa, !P4 ;  /* 0x0000000a0000780c */ /* 0x040fe40006741670 */
[----:B------:R-:W-:-:S11]  /*ca80*/  ISETP.LT.OR P1, PT, R0, 0xa, !P3 ;  /* 0x0000000a0000780c */ /* 0x000fd60005f21670 */
[----:B------:R-:W-:Y:S05]  /*ca90*/  @P2 BRA `(.L_x_57) ;  /* 0x00000000000c2947 */ /* 0x000fea0003800000 */
[----:B------:R-:W2:Y:S02]  /*caa0*/  LDG.E.U8 R16, desc[UR38][R236.64+0x9] ;  /* 0x00000926ec107981 */ /* 0x000ea4000c1e1100 */
[----:B--2---:R-:W-:-:S05]  /*cab0*/  PRMT R2, R16, 0x8880, RZ ;  /* 0x0000888010027816 */ /* 0x004fca00000000ff */
[----:B------:R-:W-:-:S07]  /*cac0*/  IMAD R2, R2, R18, RZ ;  /* 0x0000001202027224 */ /* 0x000fce00078e02ff */
.L_x_57:
[----:B------:R-:W-:Y:S05]  /*cad0*/  BSYNC B1 ;  /* 0x0000000000017941 */ /* 0x000fea0003800000 */
.L_x_56:
        /* <DEDUP_REMOVED lines=8> */
.L_x_59:
[----:B------:R-:W-:Y:S05]  /*cb60*/  BSYNC B1 ;  /* 0x0000000000017941 */ /* 0x000fea0003800000 */
.L_x_58:
[----:B-1----:R-:W2:Y:S01]  /*cb70*/  LDL.LU R7, [R1+0x218] ;  /* 0x0002180001077983 */ /* 0x002ea20000300800 */
        /* <DEDUP_REMOVED lines=8> */
.L_x_61:
[----:B------:R-:W-:Y:S05]  /*cc00*/  BSYNC B1 ;  /* 0x0000000000017941 */ /* 0x000fea0003800000 */
.L_x_60:
[----:B------:R-:W2:Y:S04]  /*cc10*/  LDL R232, [R1+0x26c] ;  /* 0x00026c0001e87983 */ /* 0x000ea80000100800 */
[----:B------:R-:W3:Y:S01]  /*cc20*/  LDL.LU R7, [R1+0x21c] ;  /* 0x00021c0001077983 */ /* 0x000ee20000300800 */
[----:B------:R-:W-:Y:S02]  /*cc30*/  @!P1 IADD3.X R23, R13, UR36, RZ, P0, !PT ;  /* 0x000000240d179c10 */ /* 0x000fe400087fe4ff */
[----:B------:R-:W-:Y:S01]  /*cc40*/  ISETP.GE.AND P2, PT, R6, 0x101, PT ;  /* 0x000001010600780c */ /* 0x000fe20003f46270 */
[----:B------:R-:W-:Y:S01]  /*cc50*/  STL [R1+0x278], R10 ;  /* 0x0002780a01007387 */ /* 0x000fe20000100800 */
[----:B------:R-:W-:Y:S01]  /*cc60*/  LOP3.LUT R19, R19, 0xfffffffd, RZ, 0xc0, !PT ;  /* 0xfffffffd13137812 */ /* 0x000fe200078ec0ff */
[----:B------:R-:W-:Y:S10]  /*cc70*/  BSSY B1, `(.L_x_62) ;  /* 0x0000015000017945 */ /* 0x000ff40003800000 */
[----:B------:R-:W-:-:S02]  /*cc80*/  @P2 LOP3.LUT R19, R19, 0x2, RZ, 0xfc, !PT ;  /* 0x0000000213132812 */ /* 0x000fc400078efcff */
[----:B--2---:R-:W-:Y:S01]  /*cc90*/  R2UR UR4, R232 ;  /* 0x00000000e80472ca */ /* 0x004fe200000e0000 */
[----:B---3--:R-:W-:-:S05]  /*cca0*/  @!P1 IMAD R7, R7, R17, R2 ;  /* 0x0000001107079224 */ /* 0x008fca00078e0202 */
[----:B------:R1:W-:Y:S02]  /*ccb0*/  @!P1 STG.E.U8 desc[UR38][R22.64+0x9], R7 ;  /* 0x0000090716009986 */ /* 0x0003e4000c101126 */
[----:B-1----:R-:W-:-:S05]  /*ccc0*/  IADD3 R7, P0, R3, 0x100, RZ ;  /* 0x0000010003077810 */ /* 0x002fca0007f1e0ff */
[----:B------:R-:W-:Y:S01]  /*ccd0*/  IMAD.X R22, RZ, RZ, UR11, P0 ;  /* 0x0000000bff167e24 */ /* 0x000fe200080e06ff */
[----:B------:R-:W-:-:S03]  /*cce0*/  ISETP.LT.OR P0, PT, R0, 0x1, !P2 ;  /* 0x000000010000780c */ /* 0x000fc60005701670 */
[----:B------:R-:W-:Y:S02]  /*ccf0*/  IMAD R232, R22, R8, RZ ;  /* 0x0000000816e87224 */ /* 0x000fe400078e02ff */
[----:B------:R-:W2:Y:S02]  /*cd00*/  LDL.64 R22, [R1+0x248] ;  /* 0x0002480001167983 */ /* 0x000ea40000100a00 */
[----:B------:R-:W-:-:S05]  /*cd10*/  IMAD R10, R7, R9, R232 ;  /* 0x00000009070a7224 */ /* 0x000fca00078e02e8 */
[----:B------:R1:W-:Y:S01]  /*cd20*/  STL [R1+0x200], R10 ;  /* 0x0002000a01007387 */ /* 0x0003e20000100800 */
[----:B--2---:R-:W-:-:S03]  /*cd30*/  IMAD.WIDE.U32 R22, R7, R8, R22 ;  /* 0x0000000807167225 */ /* 0x004fc600078e0016 */
[----:B------:R-:W-:-:S04]  /*cd40*/  IADD3 R232, P1, R22, R14, RZ ;  /* 0x0000000e16e87210 */ /* 0x000fc80007f3e0ff */
[----:B------:R-:W-:Y:S02]  /*cd50*/  IADD3.X R233, R15, R23, R10, P1, !PT ;  /* 0x000000170fe97210 */ /* 0x000fe40000ffe40a */
[----:B-1----:R1:W5:Y:S01]  /*cd60*/  LDL.LU R10, [R1+0x278] ;  /* 0x00027800010a7983 */ /* 0x0023620000300800 */
[----:B------:R-:W-:Y:S01]  /*cd70*/  @!P0 IADD3 R22, P1, R4, UR4, RZ ;  /* 0x0000000404168c10 */ /* 0x000fe2000ff3e0ff */
[----:B------:R-:W-:-:S12]  /*cd80*/  @P0 BRA `(.L_x_63) ;  /* 0x00000000000c0947 */ /* 0x000fd80003800000 */
[----:B------:R-:W2:Y:S02]  /*cd90*/  LDG.E.U8 R16, desc[UR38][R232.64] ;  /* 0x00000026e8107981 */ /* 0x000ea4000c1e1100 */
[----:B--2---:R-:W-:-:S05]  /*cda0*/  PRMT R2, R16, 0x8880, RZ ;  /* 0x0000888010027816 */ /* 0x004fca00000000ff */
[----:B------:R-:W-:-:S07]  /*cdb0*/  IMAD R2, R2, R18, RZ ;  /* 0x0000001202027224 */ /* 0x000fce00078e02ff */
.L_x_63:
[----:B------:R-:W-:Y:S05]  /*cdc0*/  BSYNC B1 ;  /* 0x0000000000017941 */ /* 0x000fea0003800000 */
.L_x_62:
[----:B------:R-:W2:Y:S04]  /*cdd0*/  LDL R21, [R1+0x268] ;  /* 0x0002680001157983 */ /* 0x000ea80000100800 */
[----:B------:R-:W3:Y:S04]  /*cde0*/  LDL.LU R23, [R1+0x1e0] ;  /* 0x0001e00001177983 */ /* 0x000ee80000300800 */
[----:B------:R4:W-:Y:S04]  /*cdf0*/  STL.64 [R1+0x278], R12 ;  /* 0x0002780c01007387 */ /* 0x0009e80000100a00 */
[----:B----4-:R-:W4:Y:S01]  /*ce00*/  LDL.64 R12, [R1+0x248] ;  /* 0x00024800010c7983 */ /* 0x010f220000100a00 */
[----:B--2---:R-:W-:Y:S01]  /*ce10*/  R2UR UR4, R21 ;  /* 0x00000000150472ca */ /* 0x004fe200000e0000 */
[----:B---3--:R-:W-:-:S12]  /*ce20*/  @!P0 IMAD R21, R23, R17, R2 ;  /* 0x0000001117158224 */ /* 0x008fd800078e0202 */
[----:B------:R-:W-:-:S05]  /*ce30*/  @!P0 IADD3.X R23, R5, UR4, RZ, P1, !PT ;  /* 0x0000000405178c10 */ /* 0x000fca0008ffe4ff */
[----:B------:R2:W-:Y:S01]  /*ce40*/  @!P0 STG.E.U8 desc[UR38][R22.64], R21 ;  /* 0x0000001516008986 */ /* 0x0005e2000c101126 */
[----:B------:R-:W-:Y:S01]  /*ce50*/  IADD3 R3, P0, R3, 0x180, RZ ;  /* 0x0000018003037810 */ /* 0x000fe20007f1e0ff */
[----:B--2--5:R-:W-:Y:S02]  /*ce60*/  IMAD.WIDE.U32 R22, R7, R8, R10 ;  /* 0x0000000807167225 */ /* 0x024fe400078e000a */
[----:B------:R-:W2:Y:S02]  /*ce70*/  LDL.LU R7, [R1+0x200] ;  /* 0x0002000001077983 */ /* 0x000ea40000300800 */
[----:B------:R-:W-:Y:S01]  /*ce80*/  IMAD.X R21, RZ, RZ, UR11, P0 ;  /* 0x0000000bff157e24 */ /* 0x000fe200080e06ff */
[----:B------:R-:W-:Y:S01]  /*ce90*/  IADD3 R22, P0, P1, R20, R14, R22 ;  /* 0x0000000e14167210 */ /* 0x000fe2000791e016 */
[----:B------:R-:W-:-:S04]  /*cea0*/  IMAD.WIDE.U32 R10, R3, R8, R10 ;  /* 0x00000008030a7225 */ /* 0x000fc800078e000a */
[----:B------:R-:W-:-:S04]  /*ceb0*/  IMAD R21, R21, R8, RZ ;  /* 0x0000000815157224 */ /* 0x000fc800078e02ff */
[----:B------:R-:W-:-:S05]  /*cec0*/  IMAD R9, R3, R9, R21 ;  /* 0x0000000903097224 */ /* 0x000fca00078e0215 */
[----:B------:R3:W-:Y:S01]  /*ced0*/  STL [R1+0x208], R9 ;  /* 0x0002080901007387 */ /* 0x0007e20000100800 */
[----:B--2---:R-:W-:-:S05]  /*cee0*/  IMAD.IADD R7, R7, 0x1, R23 ;  /* 0x0000000107077824 */ /* 0x004fca00078e0217 */
[----:B----4-:R-:W-:Y:S02]  /*cef0*/  IADD3.X R23, R13, R15, R7, P0, P1 ;  /* 0x0000000f0d177210 */ /* 0x010fe400007e2407 */
[----:B------:R-:W-:Y:S01]  /*cf00*/  IADD3 R20, P0, P1, R20, R14, R10 ;  /* 0x0000000e14147210 */ /* 0x000fe2000791e00a */
[----:B------:R-:W-:-:S05]  /*cf10*/  IMAD.IADD R10, R9, 0x1, R11 ;  /* 0x00000001090a7824 */ /* 0x000fca00078e020b */
[----:B------:R-:W-:Y:S02]  /*cf20*/  IADD3.X R21, R13, R15, R10, P0, P1 ;  /* 0x0000000f0d157210 */ /* 0x000fe400007e240a */
[----:B------:R3:W5:Y:S01]  /*cf30*/  LDL.LU.64 R12, [R1+0x278] ;  /* 0x00027800010c7983 */ /* 0x0007620000300a00 */
[----:B------:R-:W-:Y:S01]  /*cf40*/  ISETP.LT.OR P1, PT, R0, 0x2, !P2 ;  /* 0x000000020000780c */ /* 0x000fe20005721670 */
[----:B------:R-:W-:Y:S01]  /*cf50*/  BSSY B1, `(.L_x_64) ;  /* 0x0000006000017945 */ /* 0x000fe20003800000 */
[----:B------:R-:W-:-:S11]  /*cf60*/  ISETP.GE.AND P2, PT, R6, 0x109, PT ;  /* 0x000001090600780c */ /* 0x000fd60003f46270 */
[----:B---3--:R-:W-:Y:S05]  /*cf70*/  @P1 BRA `(.L_x_65) ;  /* 0x00000000000c1947 */ /* 0x008fea0003800000 */
[----:B------:R-:W2:Y:S02]  /*cf80*/  LDG.E.U8 R16, desc[UR38][R232.64+0x1] ;  /* 0x00000126e8107981 */ /* 0x000ea4000c1e1100 */
[----:B--2---:R-:W-:-:S05]  /*cf90*/  PRMT R2, R16, 0x8880, RZ ;  /* 0x0000888010027816 */ /* 0x004fca00000000ff */
[----:B------:R-:W-:-:S07]  /*cfa0*/  IMAD R2, R2, R18, RZ ;  /* 0x0000001202027224 */ /* 0x000fce00078e02ff */
.L_x_65:
[----:B------:R-:W-:Y:S05]  /*cfb0*/  BSYNC B1 ;  /* 0x0000000000017941 */ /* 0x000fea0003800000 */
.L_x_64:
[----:B------:R-:W2:Y:S04]  /*cfc0*/  LDL R9, [R1+0x26c] ;  /* 0x00026c0001097983 */ /* 0x000ea80000100800 */
[----:B------:R-:W3:Y:S01]  /*cfd0*/  LDL R7, [R1+0x268] ;  /* 0x0002680001077983 */ /* 0x000ee20000100800 */
[----:B------:R-:W-:Y:S02]  /*cfe0*/  ISETP.LT.OR P0, PT, R0, 0x1, !P2 ;  /* 0x000000010000780c */ /* 0x000fe40005701670 */
[----:B--2---:R-:W-:Y:S01]  /*cff0*/  R2UR UR5, R9 ;  /* 0x00000000090572ca */ /* 0x004fe200000e0000 */
[----:B------:R-:W-:Y:S01]  /*d000*/  IMAD.U32 R9, RZ, RZ, UR36 ;  /* 0x00000024ff097e24 */ /* 0x000fe2000f8e00ff */
[----:B---3--:R-:W-:Y:S01]  /*d010*/  R2UR UR4, R7 ;  /* 0x00000000070472ca */ /* 0x008fe200000e0000 */
[----:B------:R-:W-:-:S10]  /*d020*/  IMAD.U32 R7, RZ, RZ, UR37 ;  /* 0x00000025ff077e24 */ /* 0x000fd4000f8e00ff */
[----:B------:R-:W-:Y:S02]  /*d030*/  @!P0 IADD3 R10, P4, P5, R7, UR5, R4 ;  /* 0x00000005070a8c10 */ /* 0x000fe4000fd9e004 */
[----:B------:R-:W2:Y:S01]  /*d040*/  LDL.LU R7, [R1+0x1e4] ;  /* 0x0001e40001077983 */ /* 0x000ea20000300800 */
[----:B------:R-:W-:Y:S01]  /*d050*/  BSSY B1, `(.L_x_66) ;  /* 0x000000b000017945 */ /* 0x000fe20003800000 */
[----:B------:R-:W-:-:S05]  /*d060*/  @!P0 IADD3.X R11, R9, UR4, R5, P4, P5 ;  /* 0x00000004090b8c10 */ /* 0x000fca000a7ea405 */
[----:B------:R3:W-:Y:S02]  /*d070*/  @!P0 STL.64 [R1+0x200], R10 ;  /* 0x0002000a01008387 */ /* 0x0007e40000100a00 */
[----:B---3--:R-:W-:-:S04]  /*d080*/  IADD3 R10, P4, R4, UR5, RZ ;  /* 0x00000005040a7c10 */ /* 0x008fc8000ff9e0ff */
[----:B------:R-:W-:Y:S01]  /*d090*/  IADD3.X R11, R5, UR4, RZ, P4, !PT ;  /* 0x00000004050b7c10 */ /* 0x000fe2000a7fe4ff */
[----:B--2---:R-:W-:-:S05]  /*d0a0*/  @!P1 IMAD R7, R7, R17, R2 ;  /* 0x0000001107079224 */ /* 0x004fca00078e0202 */
[----:B------:R2:W-:Y:S01]  /*d0b0*/  @!P1 STG.E.U8 desc[UR38][R10.64+0x1], R7 ;  /* 0x000001070a009986 */ /* 0x0005e2000c101126 */
[----:B------:R-:W-:Y:S05]  /*d0c0*/  @P0 BRA `(.L_x_67) ;  /* 0x00000000000c0947 */ /* 0x000fea0003800000 */
[----:B------:R-:W3:Y:S02]  /*d0d0*/  LDG.E.U8 R16, desc[UR38][R22.64] ;  /* 0x0000002616107981 */ /* 0x000ee4000c1e1100 */
[----:B---3--:R-:W-:-:S05]  /*d0e0*/  PRMT R2, R16, 0x8880, RZ ;  /* 0x0000888010027816 */ /* 0x008fca00000000ff */
[----:B------:R-:W-:-:S07]  /*d0f0*/  IMAD R2, R2, R18, RZ ;  /* 0x0000001202027224 */ /* 0x000fce00078e02ff */
.L_x_67:
[----:B------:R-:W-:Y:S05]  /*d100*/  BSYNC B1 ;  /* 0x0000000000017941 */ /* 0x000fea0003800000 */
.L_x_66:
[----:B------:R-:W3:Y:S04]  /*d110*/  LDL R9, [R1+0x26c] ;  /* 0x00026c0001097983 */ /* 0x000ee80000100800 */
[----:B--2---:R-:W2:Y:S01]  /*d120*/  LDL R7, [R1+0x268] ;  /* 0x0002680001077983 */ /* 0x004ea20000100800 */
[----:B------:R-:W-:-:S03]  /*d130*/  ISETP.LT.OR P1, PT, R0, 0x2, !P2 ;  /* 0x000000020000780c */ /* 0x000fc60005721670 */
[----:B-----5:R-:W-:Y:S04]  /*d140*/  STL.64 [R1+0x280], R12 ;  /* 0x0002800c01007387 */ /* 0x020fe80000100a00 */
[----:B------:R4:W-:Y:S04]  /*d150*/  STL.64 [R1+0x278], R10 ;  /* 0x0002780a01007387 */ /* 0x0009e80000100a00 */
[----:B----4-:R-:W4:Y:S01]  /*d160*/  LDL.LU.64 R10, [R1+0x200] ;  /* 0x00020000010a7983 */ /* 0x010f220000300a00 */
[----:B---3--:R-:W-:Y:S01]  /*d170*/  R2UR UR5, R9 ;  /* 0x00000000090572ca */ /* 0x008fe200000e0000 */
[----:B------:R-:W-:Y:S01]  /*d180*/  IMAD.U32 R9, RZ, RZ, UR36 ;  /* 0x00000024ff097e24 */ /* 0x000fe2000f8e00ff */
[----:B--2---:R-:W-:Y:S01]  /*d190*/  R2UR UR4, R7 ;  /* 0x00000000070472ca */ /* 0x004fe200000e0000 */
[----:B------:R-:W-:-:S10]  /*d1a0*/  IMAD.U32 R7, RZ, RZ, UR37 ;  /* 0x00000025ff077e24 */ /* 0x000fd4000f8e00ff */
[----:B------:R-:W-:Y:S02]  /*d1b0*/  @!P1 IADD3 R12, P4, P5, R7, UR5, R4 ;  /* 0x00000005070c9c10 */ /* 0x000fe4000fd9e004 */
[----:B------:R-:W2:Y:S02]  /*d1c0*/  LDL.LU R7, [R1+0x1e8] ;  /* 0x0001e80001077983 */ /* 0x000ea40000300800 */
[----:B------:R-:W-:-:S05]  /*d1d0*/  @!P1 IADD3.X R13, R9, UR4, R5, P4, P5 ;  /* 0x00000004090d9c10 */ /* 0x000fca000a7ea405 */
[----:B------:R3:W-:Y:S04]  /*d1e0*/  @!P1 STL.64 [R1+0x1e0], R12 ;  /* 0x0001e00c01009387 */ /* 0x0007e80000100a00 */
[----:B---3--:R3:W5:Y:S01]  /*d1f0*/  LDL.LU.64 R12, [R1+0x280] ;  /* 0x00028000010c7983 */ /* 0x0087620000300a00 */
[----:B--2---:R-:W-:-:S05]  /*d200*/  @!P0 IMAD R7, R7, R17, R2 ;  /* 0x0000001107078224 */ /* 0x004fca00078e0202 */
[----:B----4-:R2:W-:Y:S04]  /*d210*/  @!P0 STG.E.U8 desc[UR38][R10.64], R7 ;  /* 0x000000070a008986 */ /* 0x0105e8000c101126 */
[----:B--2---:R3:W5:Y:S01]  /*d220*/  LDL.LU.64 R10, [R1+0x278] ;  /* 0x00027800010a7983 */ /* 0x0047620000300a00 */
[----:B------:R-:W-:Y:S04]  /*d230*/  BSSY B1, `(.L_x_68) ;  /* 0x0000005000017945 */ /* 0x000fe80003800000 */
[----:B------:R-:W-:Y:S05]  /*d240*/  @P1 BRA `(.L_x_69) ;  /* 0x00000000000c1947 */ /* 0x000fea0003800000 */
[----:B------:R-:W2:Y:S02]  /*d250*/  LDG.E.U8 R16, desc[UR38][R22.64+0x1] ;  /* 0x0000012616107981 */ /* 0x000ea4000c1e1100 */
[----:B--2---:R-:W-:-:S05]  /*d260*/  PRMT R2, R16, 0x8880, RZ ;  /* 0x0000888010027816 */ /* 0x004fca00000000ff */
[----:B------:R-:W-:-:S07]  /*d270*/  IMAD R2, R2, R18, RZ ;  /* 0x0000001202027224 */ /* 0x000fce00078e02ff */
.L_x_69:
[----:B------:R-:W-:Y:S05]  /*d280*/  BSYNC B1 ;  /* 0x0000000000017941 */ /* 0x000fea0003800000 */
.L_x_68:
[----:B------:R-:W2:Y:S04]  /*d290*/  LDL.LU R7, [R1+0x1ec] ;  /* 0x0001ec0001077983 */ /* 0x000ea80000300800 */
[----:B------:R4:W-:Y:S04]  /*d2a0*/  STL.64 [R1+0x278], R4 ;  /* 0x0002780401007387 */ /* 0x0009e80000100a00 */
[----:B----4-:R-:W4:Y:S01]  /*d2b0*/  LDL.LU.64 R4, [R1+0x1e0] ;  /* 0x0001e00001047983 */ /* 0x010f220000300a00 */
[----:B------:R-:W-:Y:S01]  /*d2c0*/  LOP3.LUT P4, RZ, R19, 0x2, RZ, 0xc0, !PT ;  /* 0x0000000213ff7812 */ /* 0x000fe2000788c0ff */
[----:B--2---:R-:W-:-:S05]  /*d2d0*/  @!P1 IMAD R7, R7, R17, R2 ;  /* 0x0000001107079224 */ /* 0x004fca00078e0202 */
[----:B----4-:R2:W-:Y:S04]  /*d2e0*/  @!P1 STG.E.U8 desc[UR38][R4.64+0x1], R7 ;  /* 0x0000010704009986 */ /* 0x0105e8000c101126 */
[----:B--2---:R2:W5:Y:S01]  /*d2f0*/  LDL.LU.64 R4, [R1+0x278] ;  /* 0x0002780001047983 */ /* 0x0045620000300a00 */
[----:B------:R-:W-:Y:S01]  /*d300*/  ISETP.LT.OR P0, PT, R0, 0x9, !P4 ;  /* 0x000000090000780c */ /* 0x000fe20006701670 */
[----:B------:R-:W-:-:S12]  /*d310*/  BSSY B1, `(.L_x_70) ;  /* 0x0000005000017945 */ /* 0x000fd80003800000 */
[----:B--2---:R-:W-:Y:S05]  /*d320*/  @P0 BRA `(.L_x_71) ;  /* 0x00000000000c0947 */ /* 0x004fea0003800000 */
[----:B------:R-:W2:Y:S02]  /*d330*/  LDG.E.U8 R16, desc[UR38][R232.64+0x8] ;  /* 0x00000826e8107981 */ /* 0x000ea4000c1e1100 */
[----:B--2---:R-:W-:-:S05]  /*d340*/  PRMT R2, R16, 0x8880, RZ ;  /* 0x0000888010027816 */ /* 0x004fca00000000ff */
[----:B------:R-:W-:-:S07]  /*d350*/  IMAD R2, R2, R18, RZ ;  /* 0x0000001202027224 */ /* 0x000fce00078e02ff */
.L_x_71:
[----:B------:R-:W-:Y:S05]  /*d360*/  BSYNC B1 ;  /* 0x0000000000017941 */ /* 0x000fea0003800000 */
.L_x_70:
[----:B------:R-:W2:Y:S01]  /*d370*/  LDL.LU R7, [R1+0x1f0] ;  /* 0x0001f00001077983 */ /* 0x000ea20000300800 */
[----:B------:R-:W-:Y:S01]  /*d380*/  BSSY B1, `(.L_x_72) ;  /* 0x0000008000017945 */ /* 0x000fe20003800000 */
[----:B--2---:R-:W-:-:S05]  /*d390*/  @!P0 IMAD R7, R7, R17, R2 ;  /* 0x0000001107078224 */ /* 0x004fca00078e0202 */
[----:B-----5:R2:W-:Y:S01]  /*d3a0*/  @!P0 STG.E.U8 desc[UR38][R10.64+0x8], R7 ;  /* 0x000008070a008986 */ /* 0x0205e2000c101126 */
[----:B------:R-:W-:-:S13]  /*d3b0*/  ISETP.LT.OR P0, PT, R0, 0xa, !P4 ;  /* 0x0000000a0000780c */ /* 0x000fda0006701670 */
[----:B--2---:R-:W-:Y:S05]  /*d3c0*/  @P0 BRA `(.L_x_73) ;  /* 0x00000000000c0947 */ /* 0x004fea0003800000 */
[----:B------:R-:W2:Y:S02]  /*d3d0*/  LDG.E.U8 R16, desc[UR38][R232.64+0x9] ;  /* 0x00000926e8107981 */ /* 0x000ea4000c1e1100 */
[----:B--2---:R-:W-:-:S05]  /*d3e0*/  PRMT R2, R16, 0x8880, RZ ;  /* 0x0000888010027816 */ /* 0x004fca00000000ff */
[----:B------:R-:W-:-:S07]  /*d3f0*/  IMAD R2, R2, R18, RZ ;  /* 0x0000001202027224 */ /* 0x000fce00078e02ff */
.L_x_73:
[----:B------:R-:W-:Y:S05]  /*d400*/  BSYNC B1 ;  /* 0x0000000000017941 */ /* 0x000fea0003800000 */
.L_x_72:
[----:B------:R-:W2:Y:S01]  /*d410*/  LDL.LU R7, [R1+0x1f4] ;  /* 0x0001f40001077983 */ /* 0x000ea20000300800 */
[----:B------:R-:W-:Y:S01]  /*d420*/  BSSY B1, `(.L_x_74) ;  /* 0x0000008000017945 */ /* 0x000fe20003800000 */
[----:B--2---:R-:W-:-:S05]  /*d430*/  @!P0 IMAD R7, R7, R17, R2 ;  /* 0x0000001107078224 */ /* 0x004fca00078e0202 */
[----:B------:R2:W-:Y:S01]  /*d440*/  @!P0 STG.E.U8 desc[UR38][R10.64+0x9], R7 ;  /* 0x000009070a008986 */ /* 0x0005e2000c101126 */
[----:B------:R-:W-:-:S13]  /*d450*/  ISETP.LT.OR P0, PT, R0, 0x9, !P2 ;  /* 0x000000090000780c */ /* 0x000fda0005701670 */
[----:B--2---:R-:W-:Y:S05]  /*d460*/  @P0 BRA `(.L_x_75) ;  /* 0x00000000000c0947 */ /* 0x004fea0003800000 */
[----:B------:R-:W2:Y:S02]  /*d470*/  LDG.E.U8 R16, desc[UR38][R22.64+0x8] ;  /* 0x0000082616107981 */ /* 0x000ea4000c1e1100 */
[----:B--2---:R-:W-:-:S05]  /*d480*/  PRMT R2, R16, 0x8880, RZ ;  /* 0x0000888010027816 */ /* 0x004fca00000000ff */
[----:B------:R-:W-:-:S07]  /*d490*/  IMAD R2, R2, R18, RZ ;  /* 0x0000001202027224 */ /* 0x000fce00078e02ff */
.L_x_75:
[----:B------:R-:W-:Y:S05]  /*d4a0*/  BSYNC B1 ;  /* 0x0000000000017941 */ /* 0x000fea0003800000 */
.L_x_74:
[----:B------:R-:W2:Y:S04]  /*d4b0*/  LDL R9, [R1+0x26c] ;  /* 0x00026c0001097983 */ /* 0x000ea80000100800 */
[----:B------:R-:W4:Y:S01]  /*d4c0*/  LDL R7, [R1+0x268] ;  /* 0x0002680001077983 */ /* 0x000f220000100800 */
[----:B------:R-:W-:-:S03]  /*d4d0*/  ISETP.LT.OR P1, PT, R0, 0xa, !P2 ;  /* 0x0000000a0000780c */ /* 0x000fc60005721670 */
[----:B------:R-:W-:Y:S04]  /*d4e0*/  STL.64 [R1+0x280], R14 ;  /* 0x0002800e01007387 */ /* 0x000fe80000100a00 */
[----:B------:R0:W-:Y:S04]  /*d4f0*/  STL.64 [R1+0x278], R12 ;  /* 0x0002780c01007387 */ /* 0x0001e80000100a00 */
[----:B0-----:R-:W3:Y:S01]  /*d500*/  LDL.LU.64 R12, [R1+0x248] ;  /* 0x00024800010c7983 */ /* 0x001ee20000300a00 */
[----:B--2---:R-:W-:Y:S01]  /*d510*/  R2UR UR5, R9 ;  /* 0x00000000090572ca */ /* 0x004fe200000e0000 */
[----:B------:R-:W-:Y:S01]  /*d520*/  IMAD.U32 R9, RZ, RZ, UR36 ;  /* 0x00000024ff097e24 */ /* 0x000fe2000f8e00ff */
[----:B----4-:R-:W-:Y:S01]  /*d530*/  R2UR UR4, R7 ;  /* 0x00000000070472ca */ /* 0x010fe200000e0000 */
[----:B------:R-:W-:-:S10]  /*d540*/  IMAD.U32 R7, RZ, RZ, UR37 ;  /* 0x00000025ff077e24 */ /* 0x000fd4000f8e00ff */
[----:B------:R-:W-:Y:S02]  /*d550*/  @!P1 IADD3 R14, P4, P5, R7, UR5, R4 ;  /* 0x00000005070e9c10 */ /* 0x000fe4000fd9e004 */
[----:B------:R-:W2:Y:S02]  /*d560*/  LDL.LU R7, [R1+0x1f8] ;  /* 0x0001f80001077983 */ /* 0x000ea40000300800 */
[----:B------:R-:W-:-:S05]  /*d570*/  @!P1 IADD3.X R15, R9, UR4, R5, P4, P5 ;  /* 0x00000004090f9c10 */ /* 0x000fca000a7ea405 */
[----:B------:R0:W-:Y:S01]  /*d580*/  @!P1 STL.64 [R1+0x1e8], R14 ;  /* 0x0001e80e01009387 */ /* 0x0001e20000100a00 */
[----:B---3--:R-:W-:Y:S01]  /*d590*/  IMAD.WIDE.U32 R8, R3, R8, R12 ;  /* 0x0000000803087225 */ /* 0x008fe200078e000c */
[----:B0-----:R-:W-:-:S04]  /*d5a0*/  @!P0 IADD3 R14, P4, R10, UR37, RZ ;  /* 0x000000250a0e8c10 */ /* 0x001fc8000ff9e0ff */
[----:B------:R-:W-:Y:S01]  /*d5b0*/  @!P0 IADD3.X R15, R11, UR36, RZ, P4, !PT ;  /* 0x000000240b0f8c10 */ /* 0x000fe2000a7fe4ff */
[----:B--2---:R-:W-:-:S05]  /*d5c0*/  @!P0 IMAD R7, R7, R17, R2 ;  /* 0x0000001107078224 */ /* 0x004fca00078e0202 */
[----:B------:R0:W-:Y:S04]  /*d5d0*/  @!P0 STG.E.U8 desc[UR38][R14.64+0x8], R7 ;  /* 0x000008070e008986 */ /* 0x0001e8000c101126 */
[----:B0-----:R0:W5:Y:S04]  /*d5e0*/  LDL.LU.64 R14, [R1+0x280] ;  /* 0x00028000010e7983 */ /* 0x0011680000300a00 */
[----:B------:R0:W5:Y:S01]  /*d5f0*/  LDL.LU.64 R12, [R1+0x278] ;  /* 0x00027800010c7983 */ /* 0x0001620000300a00 */
[----:B------:R-:W-:Y:S04]  /*d600*/  BSSY B1, `(.L_x_76) ;  /* 0x0000005000017945 */ /* 0x000fe80003800000 */
[----:B------:R-:W-:Y:S05]  /*d610*/  @P1 BRA `(.L_x_77) ;  /* 0x00000000000c1947 */ /* 0x000fea0003800000 */
[----:B------:R-:W2:Y:S02]  /*d620*/  LDG.E.U8 R16, desc[UR38][R22.64+0x9] ;  /* 0x0000092616107981 */ /* 0x000ea4000c1e1100 */
[----:B--2---:R-:W-:-:S05]  /*d630*/  PRMT R2, R16, 0x8880, RZ ;  /* 0x0000888010027816 */ /* 0x004fca00000000ff */
[----:B------:R-:W-:-:S07]  /*d640*/  IMAD R2, R2, R18, RZ ;  /* 0x0000001202027224 */ /* 0x000fce00078e02ff */
.L_x_77:
[----:B------:R-:W-:Y:S05]  /*d650*/  BSYNC B1 ;  /* 0x0000000000017941 */ /* 0x000fea0003800000 */
.L_x_76:
[----:B------:R-:W2:Y:S04]  /*d660*/  LDL.LU R3, [R1+0x1fc] ;  /* 0x0001fc0001037983 */ /* 0x000ea80000300800 */
[----:B-----5:R3:W-:Y:S04]  /*d670*/  STL.64 [R1+0x280], R12 ;  /* 0x0002800c01007387 */ /* 0x0207e80000100a00 */
[----:B---3--:R-:W3:Y:S04]  /*d680*/  LDL.LU.64 R12, [R1+0x1e8] ;  /* 0x0001e800010c7983 */ /* 0x008ee80000300a00 */
[----:B------:R-:W4:Y:S04]  /*d690*/  LDL.LU R7, [R1+0x1c0] ;  /* 0x0001c00001077983 */ /* 0x000f280000300800 */
[----:B------:R0:W-:Y:S04]  /*d6a0*/  STL.64 [R1+0x278], R10 ;  /* 0x0002780a01007387 */ /* 0x0001e80000100a00 */
[----:B0-----:R-:W4:Y:S01]  /*d6b0*/  LDL.LU R11, [R1+0x208] ;  /* 0x00020800010b7983 */ /* 0x001f220000300800 */
[----:B------:R-:W-:Y:S01]  /*d6c0*/  IADD3 R14, P0, R8, R14, RZ ;  /* 0x0000000e080e7210 */ /* 0x000fe20007f1e0ff */
[----:B--2---:R-:W-:-:S05]  /*d6d0*/  @!P1 IMAD R3, R3, R17, R2 ;  /* 0x0000001103039224 */ /* 0x004fca00078e0202 */
[----:B---3--:R0:W-:Y:S01]  /*d6e0*/  @!P1 STG.E.U8 desc[UR38][R12.64+0x9], R3 ;  /* 0x000009030c009986 */ /* 0x0081e2000c101126 */
[----:B------:R-:W-:Y:S01]  /*d6f0*/  ISETP.GE.AND P1, PT, R6, 0x181, PT ;  /* 0x000001810600780c */ /* 0x000fe20003f26270 */
[----:B------:R-:W-:Y:S02]  /*d700*/  IMAD.U32 R8, RZ, RZ, UR14 ;  /* 0x0000000eff087e24 */ /* 0x000fe4000f8e00ff */
[----:B0-----:R0:W5:Y:S01]  /*d710*/  LDL.LU.64 R12, [R1+0x280] ;  /* 0x00028000010c7983 */ /* 0x0011620000300a00 */
[----:B----4-:R-:W-:Y:S02]  /*d720*/  IADD3.X R15, R15, R9, R11, P0, !PT ;  /* 0x000000090f0f7210 */ /* 0x010fe400007fe40b */
[----:B------:R-:W-:-:S13]  /*d730*/  ISETP.LT.OR P0, PT, R0, 0x1, !P1 ;  /* 0x000000010000780c */ /* 0x000fda0004f01670 */
[----:B------:R-:W2:Y:S01]  /*d740*/  @!P0 LDG.E.U8 R16, desc[UR38][R14.64] ;  /* 0x000000260e108981 */ /* 0x000ea2000c1e1100 */
[----:B------:R-:W-:-:S04]  /*d750*/  IMAD.WIDE.U32 R8, R8, 0x180, R4 ;  /* 0x0000018008087825 */ /* 0x000fc800078e0004 */
[----:B------:R-:W-:Y:S01]  /*d760*/  @!P0 IMAD.MOV.U32 R10, RZ, RZ, R8 ;  /* 0x000000ffff0a8224 */ /* 0x000fe200078e0008 */
[----:B--2---:R-:W-:-:S05]  /*d770*/  @!P0 PRMT R3, R16, 0x8880, RZ ;  /* 0x0000888010038816 */ /* 0x004fca00000000ff */
[----:B------:R-:W-:Y:S02]  /*d780*/  @!P0 IMAD R2, R3, R18, RZ ;  /* 0x0000001203028224 */ /* 0x000fe400078e02ff */
[----:B------:R-:W-:Y:S02]  /*d790*/  IMAD.U32 R3, RZ, RZ, UR15 ;  /* 0x0000000fff037e24 */ /* 0x000fe4000f8e00ff */
[----:B------:R-:W-:Y:S02]  /*d7a0*/  @!P0 IMAD R7, R7, R17, R2 ;  /* 0x0000001107078224 */ /* 0x000fe400078e0202 */
[----:B------:R-:W-:-:S04]  /*d7b0*/  IMAD R3, R3, 0x180, RZ ;  /* 0x0000018003037824 */ /* 0x000fc800078e02ff */
[----:B------:R-:W-:-:S05]  /*d7c0*/  IMAD.IADD R11, R9, 0x1, R3 ;  /* 0x00000001090b7824 */ /* 0x000fca00078e0203 */
[----:B------:R-:W-:Y:S04]  /*d7d0*/  STL.64 [R1+0x1e0], R10 ;  /* 0x0001e00a01007387 */ /* 0x000fe80000100a00 */
[----:B------:R2:W-:Y:S04]  /*d7e0*/  @!P0 STG.E.U8 desc[UR38][R10.64], R7 ;  /* 0x000000070a008986 */ /* 0x0005e8000c101126 */
[----:B--2---:R0:W5:Y:S01]  /*d7f0*/  LDL.LU.64 R10, [R1+0x278] ;  /* 0x00027800010a7983 */ /* 0x0041620000300a00 */
[----:B------:R-:W-:Y:S01]  /*d800*/  ISETP.LT.OR P0, PT, R0, 0x2, !P1 ;  /* 0x000000020000780c */ /* 0x000fe20004f01670 */
[----:B------:R-:W-:-:S12]  /*d810*/  BSSY B1, `(.L_x_78) ;  /* 0x0000005000017945 */ /* 0x000fd80003800000 */
[----:B0-----:R-:W-:Y:S05]  /*d820*/  @P0 BRA `(.L_x_79) ;  /* 0x00000000000c0947 */ /* 0x001fea0003800000 */
[----:B------:R-:W2:Y:S02]  /*d830*/  LDG.E.U8 R16, desc[UR38][R14.64+0x1] ;  /* 0x000001260e107981 */ /* 0x000ea4000c1e1100 */
[----:B--2---:R-:W-:-:S05]  /*d840*/  PRMT R2, R16, 0x8880, RZ ;  /* 0x0000888010027816 */ /* 0x004fca00000000ff */
[----:B------:R-:W-:-:S07]  /*d850*/  IMAD R2, R2, R18, RZ ;  /* 0x0000001202027224 */ /* 0x000fce00078e02ff */
.L_x_79:
[----:B------:R-:W-:Y:S05]  /*d860*/  BSYNC B1 ;  /* 0x0000000000017941 */ /* 0x000fea0003800000 */
.L_x_78:
[----:B------:R-:W2:Y:S04]  /*d870*/  LDL.LU R7, [R1+0x1c4] ;  /* 0x0001c40001077983 */ /* 0x000ea80000300800 */
[----:B-----5:R-:W-:Y:S04]  /*d880*/  STL.64 [R1+0x280], R10 ;  /* 0x0002800a01007387 */ /* 0x020fe80000100a00 */
[----:B------:R0:W-:Y:S04]  /*d890*/  STL.64 [R1+0x278], R4 ;  /* 0x0002780401007387 */ /* 0x0001e80000100a00 */
[----:B0-----:R-:W3:Y:S01]  /*d8a0*/  LDL.64 R4, [R1+0x1e0] ;  /* 0x0001e00001047983 */ /* 0x001ee20000100a00 */
[----:B------:R-:W-:-:S02]  /*d8b0*/  @!P0 IMAD.MOV.U32 R10, RZ, RZ, R8 ;  /* 0x000000ffff0a8224 */ /* 0x000fc400078e0008 */
[----:B--2---:R-:W-:Y:S02]  /*d8c0*/  @!P0 IMAD R7, R7, R17, R2 ;  /* 0x0000001107078224 */ /* 0x004fe400078e0202 */
[----:B---3--:R-:W-:-:S05]  /*d8d0*/  @!P0 IMAD.MOV.U32 R11, RZ, RZ, R5 ;  /* 0x000000ffff0b8224 */ /* 0x008fca00078e0005 */
[----:B------:R0:W-:Y:S01]  /*d8e0*/  @!P0 STG.E.U8 desc[UR38][R10.64+0x1], R7 ;  /* 0x000001070a008986 */ /* 0x0001e2000c101126 */
[----:B------:R-:W-:-:S04]  /*d8f0*/  ISETP.GE.AND P0, PT, R6, 0x189, PT ;  /* 0x000001890600780c */ /* 0x000fc80003f06270 */
[----:B------:R-:W-:Y:S01]  /*d900*/  ISETP.LT.OR P4, PT, R0, 0x1, !P0 ;  /* 0x000000010000780c */ /* 0x000fe20004781670 */
[----:B0-----:R0:W5:-:S12]  /*d910*/  LDL.LU.64 R10, [R1+0x280] ;  /* 0x00028000010a7983 */ /* 0x0011580000300a00 */
[----:B------:R-:W-:-:S04]  /*d920*/  @!P4 IADD3 R6, P5, R8, UR37, RZ ;  /* 0x000000250806cc10 */ /* 0x000fc8000ffbe0ff */
[----:B------:R-:W-:Y:S02]  /*d930*/  @!P4 IADD3.X R7, R5, UR36, RZ, P5, !PT ;  /* 0x000000240507cc10 */ /* 0x000fe4000affe4ff */
[----:B------:R0:W5:Y:S01]  /*d940*/  LDL.LU.64 R4, [R1+0x278] ;  /* 0x0002780001047983 */ /* 0x0001620000300a00 */
[----:B------:R-:W-:Y:S04]  /*d950*/  BSSY B1, `(.L_x_80) ;  /* 0x0000005000017945 */ /* 0x000fe80003800000 */
[----:B------:R-:W-:Y:S05]  /*d960*/  @P4 BRA `(.L_x_81) ;  /* 0x00000000000c4947 */ /* 0x000fea0003800000 */
[----:B------:R-:W2:Y:S02]  /*d970*/  LDG.E.U8 R16, desc[UR38][R20.64] ;  /* 0x0000002614107981 */ /* 0x000ea4000c1e1100 */
[----:B--2---:R-:W-:-:S05]  /*d980*/  PRMT R2, R16, 0x8880, RZ ;  /* 0x0000888010027816 */ /* 0x004fca00000000ff */
[----:B------:R-:W-:-:S07]  /*d990*/  IMAD R2, R2, R18, RZ ;  /* 0x0000001202027224 */ /* 0x000fce00078e02ff */
.L_x_81:
[----:B------:R-:W-:Y:S05]  /*d9a0*/  BSYNC B1 ;  /* 0x0000000000017941 */ /* 0x000fea0003800000 */
.L_x_80:
[----:B------:R2:W-:Y:S04]  /*d9b0*/  STL [R1+0x280], R3 ;  /* 0x0002800301007387 */ /* 0x0005e80000100800 */
[----:B--2---:R-:W2:Y:S04]  /*d9c0*/  LDL.LU R3, [R1+0x1c8] ;  /* 0x0001c80001037983 */ /* 0x004ea80000300800 */
[----:B-----5:R3:W-:Y:S04]  /*d9d0*/  STL.64 [R1+0x278], R4 ;  /* 0x0002780401007387 */ /* 0x0207e80000100a00 */
[----:B---3--:R-:W3:Y:S01]  /*d9e0*/  LDL.64 R4, [R1+0x1e0] ;  /* 0x0001e00001047983 */ /* 0x008ee20000100a00 */
[----:B--2---:R-:W-:-:S05]  /*d9f0*/  @!P4 IMAD R3, R3, R17, R2 ;  /* 0x000000110303c224 */ /* 0x004fca00078e0202 */
[----:B------:R2:W-:Y:S01]  /*da00*/  @!P4 STG.E.U8 desc[UR38][R6.64], R3 ;  /* 0x000000030600c986 */ /* 0x0005e2000c101126 */
[----:B------:R-:W-:-:S03]  /*da10*/  ISETP.LT.OR P4, PT, R0, 0x2, !P0 ;  /* 0x000000020000780c */ /* 0x000fc60004781670 */
[----:B--2---:R2:W5:Y:S10]  /*da20*/  LDL.LU R3, [R1+0x280] ;  /* 0x0002800001037983 */ /* 0x0045740000300800 */
[----:B------:R-:W-:-:S04]  /*da30*/  @!P4 IADD3 R6, P5, R8, UR37, RZ ;  /* 0x000000250806cc10 */ /* 0x000fc8000ffbe0ff */
[----:B---3--:R-:W-:Y:S02]  /*da40*/  @!P4 IADD3.X R7, R5, UR36, RZ, P5, !PT ;  /* 0x000000240507cc10 */ /* 0x008fe4000affe4ff */
[----:B------:R2:W5:Y:S01]  /*da50*/  LDL.LU.64 R4, [R1+0x278] ;  /* 0x0002780001047983 */ /* 0x0005620000300a00 */
[----:B------:R-:W-:Y:S04]  /*da60*/  BSSY B1, `(.L_x_82) ;  /* 0x0000005000017945 */ /* 0x000fe80003800000 */
[----:B------:R-:W-:Y:S05]  /*da70*/  @P4 BRA `(.L_x_83) ;  /* 0x00000000000c4947 */ /* 0x000fea0003800000 */
[----:B------:R-:W3:Y:S02]  /*da80*/  LDG.E.U8 R16, desc[UR38][R20.64+0x1] ;  /* 0x0000012614107981 */ /* 0x000ee4000c1e1100 */
[----:B---3--:R-:W-:-:S05]  /*da90*/  PRMT R2, R16, 0x8880, RZ ;  /* 0x0000888010027816 */ /* 0x008fca00000000ff */
[----:B------:R-:W-:-:S07]  /*daa0*/  IMAD R2, R2, R18, RZ ;  /* 0x0000001202027224 */ /* 0x000fce00078e02ff */
.L_x_83:
[----:B------:R-:W-:Y:S05]  /*dab0*/  BSYNC B1 ;  /* 0x0000000000017941 */ /* 0x000fea0003800000 */
.L_x_82:
[----:B-----5:R3:W-:Y:S04]  /*dac0*/  STL [R1+0x278], R3 ;  /* 0x0002780301007387 */ /* 0x0207e80000100800 */
[----:B---3--:R-:W3:Y:S01]  /*dad0*/  LDL.LU R3, [R1+0x1cc] ;  /* 0x0001cc0001037983 */ /* 0x008ee20000300800 */
[----:B------:R-:W-:Y:S01]  /*dae0*/  BSSY B1, `(.L_x_84) ;  /* 0x0000009000017945 */ /* 0x000fe20003800000 */
[----:B---3--:R-:W-:-:S05]  /*daf0*/  @!P4 IMAD R3, R3, R17, R2 ;  /* 0x000000110303c224 */ /* 0x008fca00078e0202 */
[----:B------:R3:W-:Y:S04]  /*db00*/  @!P4 STG.E.U8 desc[UR38][R6.64+0x1], R3 ;  /* 0x000001030600c986 */ /* 0x0007e8000c101126 */
[----:B---3--:R3:W5:Y:S01]  /*db10*/  LDL.LU R3, [R1+0x278] ;  /* 0x0002780001037983 */ /* 0x0087620000300800 */
[----:B------:R-:W-:-:S13]  /*db20*/  ISETP.LT.OR P4, PT, R0, 0x9, !P1 ;  /* 0x000000090000780c */ /* 0x000fda0004f81670 */
[----:B---3--:R-:W-:Y:S05]  /*db30*/  @P4 BRA `(.L_x_85) ;  /* 0x00000000000c4947 */ /* 0x008fea0003800000 */
[----:B------:R-:W3:Y:S02]  /*db40*/  LDG.E.U8 R16, desc[UR38][R14.64+0x8] ;  /* 0x000008260e107981 */ /* 0x000ee4000c1e1100 */
[----:B---3--:R-:W-:-:S05]  /*db50*/  PRMT R2, R16, 0x8880, RZ ;  /* 0x0000888010027816 */ /* 0x008fca00000000ff */
[----:B------:R-:W-:-:S07]  /*db60*/  IMAD R2, R2, R18, RZ ;  /* 0x0000001202027224 */ /* 0x000fce00078e02ff */
.L_x_85:
[----:B------:R-:W-:Y:S05]  /*db70*/  BSYNC B1 ;  /* 0x0000000000017941 */ /* 0x000fea0003800000 */
.L_x_84:
[----:B------:R-:W3:Y:S04]  /*db80*/  LDL.64 R6, [R1+0x1e0] ;  /* 0x0001e00001067983 */ /* 0x000ee80000100a00 */
[----:B-----5:R4:W-:Y:S04]  /*db90*/  STL [R1+0x278], R3 ;  /* 0x0002780301007387 */ /* 0x0209e80000100800 */
[----:B----4-:R-:W4:Y:S01]  /*dba0*/  LDL.LU R3, [R1+0x1d0] ;  /* 0x0001d00001037983 */ /* 0x010f220000300800 */
[----:B---3--:R-:W-:Y:S02]  /*dbb0*/  @!P4 IMAD.MOV.U32 R6, RZ, RZ, R8 ;  /* 0x000000ffff06c224 */ /* 0x008fe400078e0008 */
[----:B----4-:R-:W-:-:S05]  /*dbc0*/  @!P4 IMAD R3, R3, R17, R2 ;  /* 0x000000110303c224 */ /* 0x010fca00078e0202 */
[----:B------:R3:W-:Y:S04]  /*dbd0*/  @!P4 STG.E.U8 desc[UR38][R6.64+0x8], R3 ;  /* 0x000008030600c986 */ /* 0x0007e8000c101126 */
[----:B---3--:R3:W5:Y:S01]  /*dbe0*/  LDL.LU R3, [R1+0x278] ;  /* 0x0002780001037983 */ /* 0x0087620000300800 */
[----:B------:R-:W-:Y:S01]  /*dbf0*/  ISETP.LT.OR P4, PT, R0, 0xa, !P1 ;  /* 0x0000000a0000780c */ /* 0x000fe20004f81670 */
[----:B------:R-:W-:-:S12]  /*dc00*/  BSSY B1, `(.L_x_86) ;  /* 0x0000005000017945 */ /* 0x000fd80003800000 */
[----:B---3--:R-:W-:Y:S05]  /*dc10*/  @P4 BRA `(.L_x_87) ;  /* 0x00000000000c4947 */ /* 0x008fea0003800000 */
[----:B------:R-:W3:Y:S02]  /*dc20*/  LDG.E.U8 R16, desc[UR38][R14.64+0x9] ;  /* 0x000009260e107981 */ /* 0x000ee4000c1e1100 */
[----:B---3--:R-:W-:-:S05]  /*dc30*/  PRMT R2, R16, 0x8880, RZ ;  /* 0x0000888010027816 */ /* 0x008fca00000000ff */
[----:B------:R-:W-:-:S07]  /*dc40*/  IMAD R2, R2, R18, RZ ;  /* 0x0000001202027224 */ /* 0x000fce00078e02ff */
.L_x_87:
[----:B------:R-:W-:Y:S05]  /*dc50*/  BSYNC B1 ;  /* 0x0000000000017941 */ /* 0x000fea0003800000 */
.L_x_86:
[----:B------:R-:W3:Y:S04]  /*dc60*/  LDL.LU R6, [R1+0x1d4] ;  /* 0x0001d40001067983 */ /* 0x000ee80000300800 */
[----:B-----5:R-:W-:Y:S04]  /*dc70*/  STL [R1+0x280], R3 ;  /* 0x0002800301007387 */ /* 0x020fe80000100800 */
[----:B------:R4:W-:Y:S04]  /*dc80*/  STL.64 [R1+0x278], R4 ;  /* 0x0002780401007387 */ /* 0x0009e80000100a00 */
[----:B----4-:R-:W4:Y:S01]  /*dc90*/  LDL.64 R4, [R1+0x1e0] ;  /* 0x0001e00001047983 */ /* 0x010f220000100a00 */
[----:B---3--:R-:W-:-:S02]  /*dca0*/  @!P4 IMAD R3, R6, R17, R2 ;  /* 0x000000110603c224 */ /* 0x008fc400078e0202 */
[----:B------:R-:W-:Y:S02]  /*dcb0*/  @!P4 IMAD.MOV.U32 R6, RZ, RZ, R8 ;  /* 0x000000ffff06c224 */ /* 0x000fe400078e0008 */
[----:B----4-:R-:W-:-:S05]  /*dcc0*/  @!P4 IMAD.MOV.U32 R7, RZ, RZ, R5 ;  /* 0x000000ffff07c224 */ /* 0x010fca00078e0005 */
[----:B------:R3:W-:Y:S01]  /*dcd0*/  @!P4 STG.E.U8 desc[UR38][R6.64+0x9], R3 ;  /* 0x000009030600c986 */ /* 0x0007e2000c101126 */
[----:B------:R-:W-:-:S03]  /*dce0*/  ISETP.LT.OR P4, PT, R0, 0x9, !P0 ;  /* 0x000000090000780c */ /* 0x000fc60004781670 */
[----:B---3--:R3:W5:Y:S10]  /*dcf0*/  LDL.LU R3, [R1+0x280] ;  /* 0x0002800001037983 */ /* 0x0087740000300800 */
[----:B------:R-:W-:-:S04]  /*dd00*/  @!P4 IADD3 R6, P5, R8, UR37, RZ ;  /* 0x000000250806cc10 */ /* 0x000fc8000ffbe0ff */
[----:B------:R-:W-:Y:S02]  /*dd10*/  @!P4 IADD3.X R7, R5, UR36, RZ, P5, !PT ;  /* 0x000000240507cc10 */ /* 0x000fe4000affe4ff */
[----:B------:R3:W5:Y:S01]  /*dd20*/  LDL.LU.64 R4, [R1+0x278] ;  /* 0x0002780001047983 */ /* 0x0007620000300a00 */
[----:B------:R-:W-:Y:S04]  /*dd30*/  BSSY B1, `(.L_x_88) ;  /* 0x0000005000017945 */ /* 0x000fe80003800000 */
[----:B------:R-:W-:Y:S05]  /*dd40*/  @P4 BRA `(.L_x_89) ;  /* 0x00000000000c4947 */ /* 0x000fea0003800000 */
[----:B------:R-:W4:Y:S02]  /*dd50*/  LDG.E.U8 R16, desc[UR38][R20.64+0x8] ;  /* 0x0000082614107981 */ /* 0x000f24000c1e1100 */
[----:B----4-:R-:W-:-:S05]  /*dd60*/  PRMT R2, R16, 0x8880, RZ ;  /* 0x0000888010027816 */ /* 0x010fca00000000ff */
[----:B------:R-:W-:-:S07]  /*dd70*/  IMAD R2, R2, R18, RZ ;  /* 0x0000001202027224 */ /* 0x000fce00078e02ff */
.L_x_89:
[----:B------:R-:W-:Y:S05]  /*dd80*/  BSYNC B1 ;  /* 0x0000000000017941 */ /* 0x000fea0003800000 */
.L_x_88:
[----:B-----5:R4:W-:Y:S04]  /*dd90*/  STL [R1+0x280], R3 ;  /* 0x0002800301007387 */ /* 0x0209e80000100800 */
[----:B----4-:R-:W4:Y:S04]  /*dda0*/  LDL.LU R3, [R1+0x1d8] ;  /* 0x0001d80001037983 */ /* 0x010f280000300800 */
[----:B------:R0:W-:Y:S04]  /*ddb0*/  STL.64 [R1+0x278], R4 ;  /* 0x0002780401007387 */ /* 0x0001e80000100a00 */
[----:B0-----:R-:W2:Y:S01]  /*ddc0*/  LDL.LU.64 R4, [R1+0x1e0] ;  /* 0x0001e00001047983 */ /* 0x001ea20000300a00 */
[----:B----4-:R-:W-:-:S05]  /*ddd0*/  @!P4 IMAD R3, R3, R17, R2 ;  /* 0x000000110303c224 */ /* 0x010fca00078e0202 */
[----:B------:R0:W-:Y:S01]  /*dde0*/  @!P4 STG.E.U8 desc[UR38][R6.64+0x8], R3 ;  /* 0x000008030600c986 */ /* 0x0001e2000c101126 */
[----:B------:R-:W-:-:S03]  /*ddf0*/  ISETP.LT.OR P4, PT, R0, 0xa, !P0 ;  /* 0x0000000a0000780c */ /* 0x000fc60004781670 */
[----:B0-----:R0:W5:Y:S10]  /*de00*/  LDL.LU R3, [R1+0x280] ;  /* 0x0002800001037983 */ /* 0x0011740000300800 */
[----:B------:R-:W-:-:S04]  /*de10*/  @!P4 IADD3 R6, P5, R8, UR37, RZ ;  /* 0x000000250806cc10 */ /* 0x000fc8000ffbe0ff */
[----:B--2---:R-:W-:Y:S02]  /*de20*/  @!P4 IADD3.X R7, R5, UR36, RZ, P5, !PT ;  /* 0x000000240507cc10 */ /* 0x004fe4000affe4ff */
[----:B------:R0:W5:Y:S01]  /*de30*/  LDL.LU.64 R4, [R1+0x278] ;  /* 0x0002780001047983 */ /* 0x0001620000300a00 */
[----:B------:R-:W-:Y:S04]  /*de40*/  BSSY B1, `(.L_x_90) ;  /* 0x0000005000017945 */ /* 0x000fe80003800000 */
[----:B------:R-:W-:Y:S05]  /*de50*/  @P4 BRA `(.L_x_91) ;  /* 0x00000000000c4947 */ /* 0x000fea0003800000 */
[----:B------:R-:W2:Y:S02]  /*de60*/  LDG.E.U8 R16, desc[UR38][R20.64+0x9] ;  /* 0x0000092614107981 */ /* 0x000ea4000c1e1100 */
[----:B--2---:R-:W-:-:S05]  /*de70*/  PRMT R2, R16, 0x8880, RZ ;  /* 0x0000888010027816 */ /* 0x004fca00000000ff */
[----:B------:R-:W-:-:S07]  /*de80*/  IMAD R2, R2, R18, RZ ;  /* 0x0000001202027224 */ /* 0x000fce00078e02ff */
.L_x_91:
[----:B------:R-:W-:Y:S05]  /*de90*/  BSYNC B1 ;  /* 0x0000000000017941 */ /* 0x000fea0003800000 */
.L_x_90:
[----:B-----5:R2:W-:Y:S04]  /*dea0*/  STL [R1+0x278], R3 ;  /* 0x0002780301007387 */ /* 0x0205e80000100800 */
[----:B--2---:R-:W2:Y:S01]  /*deb0*/  LDL.LU R3, [R1+0x1dc] ;  /* 0x0001dc0001037983 */ /* 0x004ea20000300800 */
[----:B------:R-:W-:Y:S01]  /*dec0*/  LOP3.LUT P5, RZ, R19, 0x8, RZ, 0xc0, !PT ;  /* 0x0000000813ff7812 */ /* 0x000fe200078ac0ff */
[----:B--2---:R-:W-:-:S05]  /*ded0*/  @!P4 IMAD R3, R3, R17, R2 ;  /* 0x000000110303c224 */ /* 0x004fca00078e0202 */
[----:B------:R2:W-:Y:S04]  /*dee0*/  @!P4 STG.E.U8 desc[UR38][R6.64+0x9], R3 ;  /* 0x000009030600c986 */ /* 0x0005e8000c101126 */
[----:B--2---:R2:W5:Y:S01]  /*def0*/  LDL.LU R3, [R1+0x278] ;  /* 0x0002780001037983 */ /* 0x0045620000300800 */
[----:B------:R-:W-:Y:S01]  /*df00*/  ISETP.LT.OR P4, PT, R0, 0x11, !P5 ;  /* 0x000000110000780c */ /* 0x000fe20006f81670 */
[----:B------:R-:W-:-:S12]  /*df10*/  BSSY B1, `(.L_x_92) ;  /* 0x0000006000017945 */ /* 0x000fd80003800000 */
[----:B--2---:R-:W-:Y:S05]  /*df20*/  @P4 BRA `(.L_x_93) ;  /* 0x0000000000104947 */ /* 0x004fea0003800000 */
[----:B------:R-:W2:Y:S04]  /*df30*/  LDL.64 R6, [R1+0x240] ;  /* 0x0002400001067983 */ /* 0x000ea80000100a00 */
[----:B--2---:R-:W2:Y:S02]  /*df40*/  LDG.E.U8 R16, desc[UR38][R6.64+0x10] ;  /* 0x0000102606107981 */ /* 0x004ea4000c1e1100 */
[----:B--2---:R-:W-:-:S05]  /*df50*/  PRMT R2, R16, 0x8880, RZ ;  /* 0x0000888010027816 */ /* 0x004fca00000000ff */
[----:B------:R-:W-:-:S07]  /*df60*/  IMAD R2, R2, R18, RZ ;  /* 0x0000001202027224 */ /* 0x000fce00078e02ff */
.L_x_93:
[----:B------:R-:W-:Y:S05]  /*df70*/  BSYNC B1 ;  /* 0x0000000000017941 */ /* 0x000fea0003800000 */
.L_x_92:
[----:B------:R-:W2:Y:S01]  /*df80*/  LDL.LU R6, [R1+0x1a0] ;  /* 0x0001a00001067983 */ /* 0x000ea20000300800 */
[----:B------:R-:W-:Y:S01]  /*df90*/  ISETP.LT.OR P5, PT, R0, 0x12, !P5 ;  /* 0x000000120000780c */ /* 0x000fe20006fa1670 */
[----:B------:R-:W-:Y:S01]  /*dfa0*/  BSSY B1, `(.L_x_94) ;  /* 0x0000008000017945 */ /* 0x000fe20003800000 */
[----:B--2---:R-:W-:-:S05]  /*dfb0*/  @!P4 IMAD R6, R6, R17, R2 ;  /* 0x000000110606c224 */ /* 0x004fca00078e0202 */
[----:B------:R2:W-:Y:S06]  /*dfc0*/  @!P4 STG.E.U8 desc[UR38][R4.64+0x10], R6 ;  /* 0x000010060400c986 */ /* 0x0005ec000c101126 */
[----:B------:R-:W-:Y:S05]  /*dfd0*/  @P5 BRA `(.L_x_95) ;  /* 0x0000000000105947 */ /* 0x000fea0003800000 */
[----:B--2---:R-:W2:Y:S04]  /*dfe0*/  LDL.64 R6, [R1+0x240] ;  /* 0x0002400001067983 */ /* 0x004ea80000100a00 */
[----:B--2---:R-:W2:Y:S02]  /*dff0*/  LDG.E.U8 R16, desc[UR38][R6.64+0x11] ;  /* 0x0000112606107981 */ /* 0x004ea4000c1e1100 */
[----:B--2---:R-:W-:-:S05]  /*e000*/  PRMT R2, R16, 0x8880, RZ ;  /* 0x0000888010027816 */ /* 0x004fca00000000ff */
[----:B------:R-:W-:-:S07]  /*e010*/  IMAD R2, R2, R18, RZ ;  /* 0x0000001202027224 */ /* 0x000fce00078e02ff */
.L_x_95:
[----:B------:R-:W-:Y:S05]  /*e020*/  BSYNC B1 ;  /* 0x0000000000017941 */ /* 0x000fea0003800000 */
.L_x_94:
[----:B------:R4:W-:Y:S04]  /*e030*/  STL.64 [R1+0x278], R8 ;  /* 0x0002780801007387 */ /* 0x0009e80000100a00 */
[----:B--2---:R-:W2:Y:S01]  /*e040*/  LDL.LU R6, [R1+0x1a4] ;  /* 0x0001a40001067983 */ /* 0x004ea20000300800 */
[----:B------:R-:W-:Y:S02]  /*e050*/  ISETP.LT.OR P4, PT, R0, 0x11, !P6 ;  /* 0x000000110000780c */ /* 0x000fe40007781670 */
[----:B------:R-:W-:-:S04]  /*e060*/  LOP3.LUT R19, R19, 0xffffffbf, RZ, 0xc0, !PT ;  /* 0xffffffbf13137812 */ /* 0x000fc800078ec0ff */
[----:B------:R-:W-:-:S07]  /*e070*/  @P0 LOP3.LUT R19, R19, 0x40, RZ, 0xfc, !PT ;  /* 0x0000004013130812 */ /* 0x000fce00078efcff */
[----:B----4-:R-:W-:-:S04]  /*e080*/  @!P4 IADD3 R8, P0, R4, UR37, RZ ;  /* 0x000000250408cc10 */ /* 0x010fc8000ff1e0ff */
[----:B------:R-:W-:-:S05]  /*e090*/  @!P4 IADD3.X R9, R5, UR36, RZ, P0, !PT ;  /* 0x000000240509cc10 */ /* 0x000fca00087fe4ff */
[----:B------:R4:W-:Y:S04]  /*e0a0*/  @!P4 STL.64 [R1+0x1c0], R8 ;  /* 0x0001c0080100c387 */ /* 0x0009e80000100a00 */
[----:B----4-:R4:W5:Y:S01]  /*e0b0*/  LDL.LU.64 R8, [R1+0x278] ;  /* 0x0002780001087983 */ /* 0x0109620000300a00 */
[----:B------:R-:W-:Y:S01]  /*e0c0*/  BSSY B1, `(.L_x_96) ;  /* 0x0000009000017945 */ /* 0x000fe20003800000 */
[----:B------:R-:W-:Y:S01]  /*e0d0*/  LOP3.LUT P0, RZ, R19, 0x40, RZ, 0xc0, !PT ;  /* 0x0000004013ff7812 */ /* 0x000fe2000780c0ff */
[----:B--2---:R-:W-:-:S05]  /*e0e0*/  @!P5 IMAD R6, R6, R17, R2 ;  /* 0x000000110606d224 */ /* 0x004fca00078e0202 */
[----:B------:R4:W-:Y:S01]  /*e0f0*/  @!P5 STG.E.U8 desc[UR38][R4.64+0x11], R6 ;  /* 0x000011060400d986 */ /* 0x0009e2000c101126 */
[----:B------:R-:W-:Y:S06]  /*e100*/  @P4 BRA `(.L_x_97) ;  /* 0x0000000000104947 */ /* 0x000fec0003800000 */
[----:B----4-:R-:W2:Y:S04]  /*e110*/  LDL.64 R6, [R1+0x220] ;  /* 0x0002200001067983 */ /* 0x010ea80000100a00 */
[----:B--2---:R-:W2:Y:S02]  /*e120*/  LDG.E.U8 R16, desc[UR38][R6.64+0x10] ;  /* 0x0000102606107981 */ /* 0x004ea4000c1e1100 */
[----:B--2---:R-:W-:-:S05]  /*e130*/  PRMT R2, R16, 0x8880, RZ ;  /* 0x0000888010027816 */ /* 0x004fca00000000ff */
[----:B------:R-:W-:-:S07]  /*e140*/  IMAD R2, R2, R18, RZ ;  /* 0x0000001202027224 */ /* 0x000fce00078e02ff */
.L_x_97:
[----:B------:R-:W-:Y:S05]  /*e150*/  BSYNC B1 ;  /* 0x0000000000017941 */ /* 0x000fea0003800000 */
.L_x_96:
[----:B-----5:R2:W-:Y:S04]  /*e160*/  STL.64 [R1+0x280], R8 ;  /* 0x0002800801007387 */ /* 0x0205e80000100a00 */
[----:B--2---:R-:W2:Y:S04]  /*e170*/  LDL.LU.64 R8, [R1+0x1c0] ;  /* 0x0001c00001087983 */ /* 0x004ea80000300a00 */
[----:B------:R0:W-:Y:S04]  /*e180*/  STL [R1+0x278], R3 ;  /* 0x0002780301007387 */ /* 0x0001e80000100800 */
[----:B0-----:R-:W3:Y:S01]  /*e190*/  LDL.LU R3, [R1+0x1a8] ;  /* 0x0001a80001037983 */ /* 0x001ee20000300800 */
[----:B------:R-:W-:-:S02]  /*e1a0*/  ISETP.LT.OR P5, PT, R0, 0x12, !P6 ;  /* 0x000000120000780c */ /* 0x000fc400077a1670 */
[----:B------:R-:W-:Y:S01]  /*e1b0*/  LOP3.LUT R19, R19, 0xffffffbf, RZ, 0xc0, !PT ;  /* 0xffffffbf13137812 */ /* 0x000fe200078ec0ff */
[----:B------:R-:W-:Y:S03]  /*e1c0*/  BSSY B1, `(.L_x_98) ;  /* 0x0000010000017945 */ /* 0x000fe60003800000 */
[----:B------:R-:W-:-:S07]  /*e1d0*/  @P0 LOP3.LUT R19, R19, 0x40, RZ, 0xfc, !PT ;  /* 0x0000004013130812 */ /* 0x000fce00078efcff */
[----:B----4-:R-:W-:-:S04]  /*e1e0*/  @!P5 IADD3 R6, P0, R4, UR37, RZ ;  /* 0x000000250406dc10 */ /* 0x010fc8000ff1e0ff */
[----:B------:R-:W-:Y:S02]  /*e1f0*/  @!P5 IADD3.X R7, R5, UR36, RZ, P0, !PT ;  /* 0x000000240507dc10 */ /* 0x000fe400087fe4ff */
[----:B------:R-:W-:Y:S01]  /*e200*/  LOP3.LUT P0, RZ, R19, 0x40, RZ, 0xc0, !PT ;  /* 0x0000004013ff7812 */ /* 0x000fe2000780c0ff */
[----:B---3--:R-:W-:-:S05]  /*e210*/  @!P4 IMAD R3, R3, R17, R2 ;  /* 0x000000110303c224 */ /* 0x008fca00078e0202 */
[----:B--2---:R0:W-:Y:S04]  /*e220*/  @!P4 STG.E.U8 desc[UR38][R8.64+0x10], R3 ;  /* 0x000010030800c986 */ /* 0x0041e8000c101126 */
[----:B0-----:R0:W5:Y:S04]  /*e230*/  LDL.LU.64 R8, [R1+0x280] ;  /* 0x0002800001087983 */ /* 0x0011680000300a00 */
[----:B------:R0:W5:Y:S01]  /*e240*/  LDL.LU R3, [R1+0x278] ;  /* 0x0002780001037983 */ /* 0x0001620000300800 */
[----:B------:R-:W-:Y:S05]  /*e250*/  @P5 BRA `(.L_x_99) ;  /* 0x0000000000185947 */ /* 0x000fea0003800000 */
[----:B------:R2:W-:Y:S04]  /*e260*/  STL.64 [R1+0x278], R4 ;  /* 0x0002780401007387 */ /* 0x0005e80000100a00 */
[----:B--2---:R-:W2:Y:S04]  /*e270*/  LDL.64 R4, [R1+0x220] ;  /* 0x0002200001047983 */ /* 0x004ea80000100a00 */
[----:B--2---:R-:W2:Y:S04]  /*e280*/  LDG.E.U8 R16, desc[UR38][R4.64+0x11] ;  /* 0x0000112604107981 */ /* 0x004ea8000c1e1100 */
[----:B------:R3:W5:Y:S01]  /*e290*/  LDL.LU.64 R4, [R1+0x278] ;  /* 0x0002780001047983 */ /* 0x0007620000300a00 */
[----:B--2---:R-:W-:-:S05]  /*e2a0*/  PRMT R2, R16, 0x8880, RZ ;  /* 0x0000888010027816 */ /* 0x004fca00000000ff */
[----:B---3--:R-:W-:-:S07]  /*e2b0*/  IMAD R2, R2, R18, RZ ;  /* 0x0000001202027224 */ /* 0x008fce00078e02ff */
.L_x_99:
[----:B------:R-:W-:Y:S05]  /*e2c0*/  BSYNC B1 ;  /* 0x0000000000017941 */ /* 0x000fea0003800000 */
.L_x_98:
[----:B-----5:R2:W-:Y:S04]  /*e2d0*/  STL [R1+0x278], R3 ;  /* 0x0002780301007387 */ /* 0x0205e80000100800 */
[----:B--2---:R-:W2:Y:S01]  /*e2e0*/  LDL.LU R3, [R1+0x1ac] ;  /* 0x0001ac0001037983 */ /* 0x004ea20000300800 */
[----:B------:R-:W-:Y:S01]  /*e2f0*/  BSSY B1, `(.L_x_100) ;  /* 0x000000b000017945 */ /* 0x000fe20003800000 */
[----:B--2---:R-:W-:-:S05]  /*e300*/  @!P5 IMAD R3, R3, R17, R2 ;  /* 0x000000110303d224 */ /* 0x004fca00078e0202 */
[----:B------:R2:W-:Y:S04]  /*e310*/  @!P5 STG.E.U8 desc[UR38][R6.64+0x11], R3 ;  /* 0x000011030600d986 */ /* 0x0005e8000c101126 */
[----:B--2---:R2:W5:Y:S01]  /*e320*/  LDL.LU R3, [R1+0x278] ;  /* 0x0002780001037983 */ /* 0x0045620000300800 */
[----:B------:R-:W-:-:S04]  /*e330*/  LOP3.LUT P5, RZ, R19, 0x8, RZ, 0xc0, !PT ;  /* 0x0000000813ff7812 */ /* 0x000fc800078ac0ff */
[----:B------:R-:W-:-:S13]  /*e340*/  ISETP.LT.OR P4, PT, R0, 0x19, !P5 ;  /* 0x000000190000780c */ /* 0x000fda0006f81670 */
[----:B--2---:R-:W-:Y:S05]  /*e350*/  @P4 BRA `(.L_x_101) ;  /* 0x0000000000104947 */ /* 0x004fea0003800000 */
[----:B------:R-:W2:Y:S04]  /*e360*/  LDL.64 R6, [R1+0x240] ;  /* 0x0002400001067983 */ /* 0x000ea80000100a00 */
[----:B--2---:R-:W2:Y:S02]  /*e370*/  LDG.E.U8 R16, desc[UR38][R6.64+0x18] ;  /* 0x0000182606107981 */ /* 0x004ea4000c1e1100 */
[----:B--2---:R-:W-:-:S05]  /*e380*/  PRMT R2, R16, 0x8880, RZ ;  /* 0x0000888010027816 */ /* 0x004fca00000000ff */
[----:B------:R-:W-:-:S07]  /*e390*/  IMAD R2, R2, R18, RZ ;  /* 0x0000001202027224 */ /* 0x000fce00078e02ff */
.L_x_101:
[----:B------:R-:W-:Y:S05]  /*e3a0*/  BSYNC B1 ;  /* 0x0000000000017941 */ /* 0x000fea0003800000 */
.L_x_100:
        /* <DEDUP_REMOVED lines=10> */
.L_x_103:
[----:B------:R-:W-:Y:S05]  /*e450*/  BSYNC B1 ;  /* 0x0000000000017941 */ /* 0x000fea0003800000 */
.L_x_102:
[----:B------:R3:W-:Y:S04]  /*e460*/  STL.64 [R1+0x278], R8 ;  /* 0x0002780801007387 */ /* 0x0007e80000100a00 */
[----:B--2---:R-:W2:Y:S01]  /*e470*/  LDL.LU R6, [R1+0x1b4] ;  /* 0x0001b40001067983 */ /* 0x004ea20000300800 */
[----:B------:R-:W-:Y:S02]  /*e480*/  ISETP.LT.OR P4, PT, R0, 0x19, !P6 ;  /* 0x000000190000780c */ /* 0x000fe40007781670 */
[----:B------:R-:W-:-:S04]  /*e490*/  LOP3.LUT R19, R19, 0xffffffbf, RZ, 0xc0, !PT ;  /* 0xffffffbf13137812 */ /* 0x000fc800078ec0ff */
[----:B------:R-:W-:-:S07]  /*e4a0*/  @P0 LOP3.LUT R19, R19, 0x40, RZ, 0xfc, !PT ;  /* 0x0000004013130812 */ /* 0x000fce00078efcff */
[----:B---3--:R-:W-:-:S04]  /*e4b0*/  @!P4 IADD3 R8, P0, R4, UR37, RZ ;  /* 0x000000250408cc10 */ /* 0x008fc8000ff1e0ff */
[----:B------:R-:W-:-:S05]  /*e4c0*/  @!P4 IADD3.X R9, R5, UR36, RZ, P0, !PT ;  /* 0x000000240509cc10 */ /* 0x000fca00087fe4ff */
[----:B------:R3:W-:Y:S04]  /*e4d0*/  @!P4 STL.64 [R1+0x1a0], R8 ;  /* 0x0001a0080100c387 */ /* 0x0007e80000100a00 */
[----:B---3--:R3:W5:Y:S01]  /*e4e0*/  LDL.LU.64 R8, [R1+0x278] ;  /* 0x0002780001087983 */ /* 0x0087620000300a00 */
[----:B------:R-:W-:Y:S01]  /*e4f0*/  BSSY B1, `(.L_x_104) ;  /* 0x0000009000017945 */ /* 0x000fe20003800000 */
[----:B------:R-:W-:Y:S01]  /*e500*/  LOP3.LUT P0, RZ, R19, 0x40, RZ, 0xc0, !PT ;  /* 0x0000004013ff7812 */ /* 0x000fe2000780c0ff */
[----:B--2---:R-:W-:-:S05]  /*e510*/  @!P5 IMAD R6, R6, R17, R2 ;  /* 0x000000110606d224 */ /* 0x004fca00078e0202 */
[----:B------:R3:W-:Y:S01]  /*e520*/  @!P5 STG.E.U8 desc[UR38][R4.64+0x19], R6 ;  /* 0x000019060400d986 */ /* 0x0007e2000c101126 */
[----:B------:R-:W-:Y:S06]  /*e530*/  @P4 BRA `(.L_x_105) ;  /* 0x0000000000104947 */ /* 0x000fec0003800000 */
[----:B---3--:R-:W2:Y:S04]  /*e540*/  LDL.64 R6, [R1+0x220] ;  /* 0x0002200001067983 */ /* 0x008ea80000100a00 */
[----:B--2---:R-:W2:Y:S02]  /*e550*/  LDG.E.U8 R16, desc[UR38][R6.64+0x18] ;  /* 0x0000182606107981 */ /* 0x004ea4000c1e1100 */
[----:B--2---:R-:W-:-:S05]  /*e560*/  PRMT R2, R16, 0x8880, RZ ;  /* 0x0000888010027816 */ /* 0x004fca00000000ff */
[----:B------:R-:W-:-:S07]  /*e570*/  IMAD R2, R2, R18, RZ ;  /* 0x0000001202027224 */ /* 0x000fce00078e02ff */
.L_x_105:
[----:B------:R-:W-:Y:S05]  /*e580*/  BSYNC B1 ;  /* 0x0000000000017941 */ /* 0x000fea0003800000 */
.L_x_104:
[----:B-----5:R2:W-:Y:S04]  /*e590*/  STL.64 [R1+0x280], R8 ;  /* 0x0002800801007387 */ /* 0x0205e80000100a00 */
[----:B--2---:R-:W2:Y:S04]  /*e5a0*/  LDL.LU.64 R8, [R1+0x1a0] ;  /* 0x0001a00001087983 */ /* 0x004ea80000300a00 */
[----:B------:R4:W-:Y:S04]  /*e5b0*/  STL [R1+0x278], R3 ;  /* 0x0002780301007387 */ /* 0x0009e80000100800 */
[----:B----4-:R-:W4:Y:S01]  /*e5c0*/  LDL.LU R3, [R1+0x1b8] ;  /* 0x0001b80001037983 */ /* 0x010f220000300800 */
[----:B------:R-:W-:-:S02]  /*e5d0*/  ISETP.LT.OR P5, PT, R0, 0x1a, !P6 ;  /* 0x0000001a0000780c */ /* 0x000fc400077a1670 */
[----:B------:R-:W-:Y:S01]  /*e5e0*/  LOP3.LUT R19, R19, 0xffffffbf, RZ, 0xc0, !PT ;  /* 0xffffffbf13137812 */ /* 0x000fe200078ec0ff */
[----:B------:R-:W-:Y:S03]  /*e5f0*/  BSSY B1, `(.L_x_106) ;  /* 0x0000010000017945 */ /* 0x000fe60003800000 */
[----:B------:R-:W-:-:S07]  /*e600*/  @P0 LOP3.LUT R19, R19, 0x40, RZ, 0xfc, !PT ;  /* 0x0000004013130812 */ /* 0x000fce00078efcff */
[----:B---3--:R-:W-:-:S04]  /*e610*/  @!P5 IADD3 R6, P0, R4, UR37, RZ ;  /* 0x000000250406dc10 */ /* 0x008fc8000ff1e0ff */
[----:B------:R-:W-:Y:S02]  /*e620*/  @!P5 IADD3.X R7, R5, UR36, RZ, P0, !PT ;  /* 0x000000240507dc10 */ /* 0x000fe400087fe4ff */
[----:B------:R-:W-:Y:S01]  /*e630*/  LOP3.LUT P0, RZ, R19, 0x40, RZ, 0xc0, !PT ;  /* 0x0000004013ff7812 */ /* 0x000fe2000780c0ff */
[----:B----4-:R-:W-:-:S05]  /*e640*/  @!P4 IMAD R3, R3, R17, R2 ;  /* 0x000000110303c224 */ /* 0x010fca00078e0202 */
[----:B--2---:R2:W-:Y:S04]  /*e650*/  @!P4 STG.E.U8 desc[UR38][R8.64+0x18], R3 ;  /* 0x000018030800c986 */ /* 0x0045e8000c101126 */
[----:B--2---:R2:W5:Y:S04]  /*e660*/  LDL.LU.64 R8, [R1+0x280] ;  /* 0x0002800001087983 */ /* 0x0045680000300a00 */
[----:B------:R2:W5:Y:S01]  /*e670*/  LDL.LU R3, [R1+0x278] ;  /* 0x0002780001037983 */ /* 0x0005620000300800 */
[----:B------:R-:W-:Y:S05]  /*e680*/  @P5 BRA `(.L_x_107) ;  /* 0x0000000000185947 */ /* 0x000fea0003800000 */
[----:B------:R3:W-:Y:S04]  /*e690*/  STL.64 [R1+0x278], R4 ;  /* 0x0002780401007387 */ /* 0x0007e80000100a00 */
[----:B---3--:R-:W3:Y:S04]  /*e6a0*/  LDL.64 R4, [R1+0x220] ;  /* 0x0002200001047983 */ /* 0x008ee80000100a00 */
[----:B---3--:R-:W3:Y:S04]  /*e6b0*/  LDG.E.U8 R16, desc[UR38][R4.64+0x19] ;  /* 0x0000192604107981 */ /* 0x008ee8000c1e1100 */
[----:B------:R4:W5:Y:S01]  /*e6c0*/  LDL.LU.64 R4, [R1+0x278] ;  /* 0x0002780001047983 */ /* 0x0009620000300a00 */
[----:B---3--:R-:W-:-:S05]  /*e6d0*/  PRMT R2, R16, 0x8880, RZ ;  /* 0x0000888010027816 */ /* 0x008fca00000000ff */
[----:B----4-:R-:W-:-:S07]  /*e6e0*/  IMAD R2, R2, R18, RZ ;  /* 0x0000001202027224 */ /* 0x010fce00078e02ff */
.L_x_107:
[----:B------:R-:W-:Y:S05]  /*e6f0*/  BSYNC B1 ;  /* 0x0000000000017941 */ /* 0x000fea0003800000 */
.L_x_106:
[----:B-----5:R3:W-:Y:S04]  /*e700*/  STL [R1+0x278], R3 ;  /* 0x0002780301007387 */ /* 0x0207e80000100800 */
[----:B---3--:R-:W3:Y:S01]  /*e710*/  LDL.LU R3, [R1+0x1bc] ;  /* 0x0001bc0001037983 */ /* 0x008ee20000300800 */
[----:B------:R-:W-:-:S04]  /*e720*/  LOP3.LUT P4, RZ, R19, 0x4, RZ, 0xc0, !PT ;  /* 0x0000000413ff7812 */ /* 0x000fc8000788c0ff */
[----:B------:R-:W-:Y:S01]  /*e730*/  ISETP.LT.OR P4, PT, R0, 0x11, !P4 ;  /* 0x000000110000780c */ /* 0x000fe20006781670 */
[----:B---3--:R-:W-:-:S05]  /*e740*/  @!P5 IMAD R3, R3, R17, R2 ;  /* 0x000000110303d224 */ /* 0x008fca00078e0202 */
[----:B------:R3:W-:Y:S04]  /*e750*/  @!P5 STG.E.U8 desc[UR38][R6.64+0x19], R3 ;  /* 0x000019030600d986 */ /* 0x0007e8000c101126 */
[----:B---3--:R3:W5:Y:S01]  /*e760*/  LDL.LU R3, [R1+0x278] ;  /* 0x0002780001037983 */ /* 0x0087620000300800 */
[----:B------:R-:W-:Y:S04]  /*e770*/  BSSY B1, `(.L_x_108) ;  /* 0x0000005000017945 */ /* 0x000fe80003800000 */
[----:B------:R-:W-:Y:S05]  /*e780*/  @P4 BRA `(.L_x_109) ;  /* 0x00000000000c4947 */ /* 0x000fea0003800000 */
[----:B------:R-:W4:Y:S02]  /*e790*/  LDG.E.U8 R16, desc[UR38][R236.64+0x10] ;  /* 0x00001026ec107981 */ /* 0x000f24000c1e1100 */
[----:B----4-:R-:W-:-:S05]  /*e7a0*/  PRMT R2, R16, 0x8880, RZ ;  /* 0x0000888010027816 */ /* 0x010fca00000000ff */
[----:B------:R-:W-:-:S07]  /*e7b0*/  IMAD R2, R2, R18, RZ ;  /* 0x0000001202027224 */ /* 0x000fce00078e02ff */
.L_x_109:
[----:B------:R-:W-:Y:S05]  /*e7c0*/  BSYNC B1 ;  /* 0x0000000000017941 */ /* 0x000fea0003800000 */
.L_x_108:
[----:B------:R-:W4:Y:S01]  /*e7d0*/  LDL.LU R6, [R1+0x180] ;  /* 0x0001800001067983 */ /* 0x000f220000300800 */
[----:B------:R-:W-:-:S03]  /*e7e0*/  LOP3.LUT R19, R19, 0xfff7ffff, RZ, 0xc0, !PT ;  /* 0xfff7ffff13137812 */ /* 0x000fc600078ec0ff */
[----:B------:R-:W2:Y:S01]  /*e7f0*/  LDL.LU R7, [R1+0x184] ;  /* 0x0001840001077983 */ /* 0x000ea20000300800 */
[----:B------:R-:W-:-:S03]  /*e800*/  @P1 LOP3.LUT R19, R19, 0x80000, RZ, 0xfc, !PT ;  /* 0x0008000013131812 */ /* 0x000fc600078efcff */
[----:B------:R-:W-:Y:S01]  /*e810*/  STL.64 [R1+0x2a0], R36 ;  /* 0x0002a02401007387 */ /* 0x000fe20000100a00 */
[----:B------:R-:W-:-:S03]  /*e820*/  LOP3.LUT R19, R19, 0xfffbffff, RZ, 0xc0, !PT ;  /* 0xfffbffff13137812 */ /* 0x000fc600078ec0ff */
[----:B------:R-:W-:Y:S01]  /*e830*/  STL.64 [R1+0x298], R38 ;  /* 0x0002982601007387 */ /* 0x000fe20000100a00 */
[----:B------:R-:W-:-:S03]  /*e840*/  @P0 LOP3.LUT R19, R19, 0x40000, RZ, 0xfc, !PT ;  /* 0x0004000013130812 */ /* 0x000fc600078efcff */
[----:B------:R0:W-:Y:S01]  /*e850*/  STL.64 [R1+0x290], R24 ;  /* 0x0002901801007387 */ /* 0x0001e20000100a00 */
[----:B------:R-:W-:-:S03]  /*e860*/  LOP3.LUT P0, RZ, R19, 0x4, RZ, 0xc0, !PT ;  /* 0x0000000413ff7812 */ /* 0x000fc6000780c0ff */
[----:B0-----:R-:W3:Y:S01]  /*e870*/  LDL.LU R24, [R1+0x188] ;  /* 0x0001880001187983 */ /* 0x001ee20000300800 */
[----:B----4-:R-:W-:Y:S01]  /*e880*/  @!P4 IMAD R6, R6, R17, R2 ;  /* 0x000000110606c224 */ /* 0x010fe200078e0202 */
[C---:B------:R-:W-:Y:S02]  /*e890*/  ISETP.LT.OR P1, PT, R0.reuse, 0x21, !P6 ;  /* 0x000000210000780c */ /* 0x040fe40007721670 */
[----:B------:R-:W4:Y:S04]  /*e8a0*/  LDL.LU R25, [R1+0x18c] ;  /* 0x00018c0001197983 */ /* 0x000f280000300800 */
[----:B------:R-:W-:Y:S01]  /*e8b0*/  @!P4 STG.E.U8 desc[UR38][R12.64+0x10], R6 ;  /* 0x000010060c00c986 */ /* 0x000fe2000c101126 */
[----:B------:R-:W-:-:S03]  /*e8c0*/  ISETP.LT.OR P4, PT, R0, 0x12, !P0 ;  /* 0x000000120000780c */ /* 0x000fc60004781670 */
[----:B------:R0:W-:Y:S10]  /*e8d0*/  STL.64 [R1+0x288], R26 ;  /* 0x0002881a01007387 */ /* 0x0001f40000100a00 */
[----:B------:R-:W2:Y:S01]  /*e8e0*/  @!P4 LDG.E.U8 R16, desc[UR38][R236.64+0x11] ;  /* 0x00001126ec10c981 */ /* 0x000ea2000c1e1100 */
[----:B------:R-:W-:-:S03]  /*e8f0*/  @!P1 IADD3 R38, P5, R4, UR37, RZ ;  /* 0x0000002504269c10 */ /* 0x000fc6000ffbe0ff */
[----:B0-----:R-:W4:Y:S01]  /*e900*/  LDL.LU R26, [R1+0x190] ;  /* 0x00019000011a7983 */ /* 0x001f220000300800 */
[----:B--2---:R-:W-:-:S03]  /*e910*/  @!P4 PRMT R6, R16, 0x8880, RZ ;  /* 0x000088801006c816 */ /* 0x004fc600000000ff */
[----:B------:R-:W2:Y:S01]  /*e920*/  LDL.LU R27, [R1+0x194] ;  /* 0x00019400011b7983 */ /* 0x000ea20000300800 */
[----:B------:R-:W-:Y:S02]  /*e930*/  @!P1 IADD3.X R39, R5, UR36, RZ, P5, !PT ;  /* 0x0000002405279c10 */ /* 0x000fe4000affe4ff */
[----:B------:R-:W-:Y:S01]  /*e940*/  ISETP.LT.OR P1, PT, R0, 0x22, !P6 ;  /* 0x000000220000780c */ /* 0x000fe20007721670 */
[----:B------:R-:W-:Y:S01]  /*e950*/  @!P4 IMAD R2, R6, R18, RZ ;  /* 0x000000120602c224 */ /* 0x000fe200078e02ff */
[----:B------:R-:W-:Y:S03]  /*e960*/  STL.64 [R1+0x280], R28 ;  /* 0x0002801c01007387 */ /* 0x000fe60000100a00 */
[----:B------:R-:W-:Y:S01]  /*e970*/  @!P4 IMAD R6, R7, R17, R2 ;  /* 0x000000110706c224 */ /* 0x000fe200078e0202 */
[----:B------:R-:W-:Y:S04]  /*e980*/  STL.64 [R1+0x278], R30 ;  /* 0x0002781e01007387 */ /* 0x000fe80000100a00 */
[----:B------:R0:W-:Y:S01]  /*e990*/  @!P4 STG.E.U8 desc[UR38][R12.64+0x11], R6 ;  /* 0x000011060c00c986 */ /* 0x0001e2000c101126 */
[----:B------:R-:W-:-:S02]  /*e9a0*/  ISETP.LT.OR P4, PT, R0, 0x11, !P3 ;  /* 0x000000110000780c */ /* 0x000fc40005f81670 */
[----:B------:R-:W-:-:S04]  /*e9b0*/  @!P1 IADD3 R36, P5, R4, UR37, RZ ;  /* 0x0000002504249c10 */ /* 0x000fc8000ffbe0ff */
[----:B------:R-:W-:Y:S02]  /*e9c0*/  @!P1 IADD3.X R37, R5, UR36, RZ, P5, !PT ;  /* 0x0000002405259c10 */ /* 0x000fe4000affe4ff */
[----:B------:R-:W-:-:S05]  /*e9d0*/  LOP3.LUT P1, RZ, R19, 0x80000, RZ, 0xc0, !PT ;  /* 0x0008000013ff7812 */ /* 0x000fca000782c0ff */
[----:B------:R-:W3:Y:S01]  /*e9e0*/  @!P4 LDG.E.U8 R16, desc[UR38][R234.64+0x10] ;  /* 0x00001026ea10c981 */ /* 0x000ee2000c1e1100 */
[----:B0-----:R-:W-:-:S04]  /*e9f0*/  @!P4 IADD3 R6, P5, R12, UR37, RZ ;  /* 0x000000250c06cc10 */ /* 0x001fc8000ffbe0ff */
[----:B------:R-:W-:Y:S02]  /*ea00*/  @!P4 IADD3.X R7, R13, UR36, RZ, P5, !PT ;  /* 0x000000240d07cc10 */ /* 0x000fe4000affe4ff */
[----:B---3--:R-:W-:-:S05]  /*ea10*/  @!P4 PRMT R28, R16, 0x8880, RZ ;  /* 0x00008880101cc816 */ /* 0x008fca00000000ff */
[----:B------:R-:W-:-:S04]  /*ea20*/  @!P4 IMAD R2, R28, R18, RZ ;  /* 0x000000121c02c224 */ /* 0x000fc800078e02ff */
[----:B------:R-:W-:-:S05]  /*ea30*/  @!P4 IMAD R24, R24, R17, R2 ;  /* 0x000000111818c224 */ /* 0x000fca00078e0202 */
[----:B------:R0:W-:Y:S01]  /*ea40*/  @!P4 STG.E.U8 desc[UR38][R6.64+0x10], R24 ;  /* 0x000010180600c986 */ /* 0x0001e2000c101126 */
[----:B------:R-:W-:-:S03]  /*ea50*/  ISETP.LT.OR P4, PT, R0, 0x12, !P3 ;  /* 0x000000120000780c */ /* 0x000fc60005f81670 */
[----:B0-----:R-:W3:Y:S10]  /*ea60*/  LDL.LU R24, [R1+0x198] ;  /* 0x0001980001187983 */ /* 0x001ef40000300800 */
[----:B------:R-:W4:Y:S01]  /*ea70*/  @!P4 LDG.E.U8 R16, desc[UR38][R234.64+0x11] ;  /* 0x00001126ea10c981 */ /* 0x000f22000c1e1100 */
[----:B------:R-:W-:-:S04]  /*ea80*/  @!P4 IADD3 R6, P5, R12, UR37, RZ ;  /* 0x000000250c06cc10 */ /* 0x000fc8000ffbe0ff */
[----:B------:R-:W-:Y:S02]  /*ea90*/  @!P4 IADD3.X R7, R13, UR36, RZ, P5, !PT ;  /* 0x000000240d07cc10 */ /* 0x000fe4000affe4ff */
[----:B----4-:R-:W-:-:S05]  /*eaa0*/  @!P4 PRMT R28, R16, 0x8880, RZ ;  /* 0x00008880101cc816 */ /* 0x010fca00000000ff */
[----:B------:R-:W-:-:S04]  /*eab0*/  @!P4 IMAD R2, R28, R18, RZ ;  /* 0x000000121c02c224 */ /* 0x000fc800078e02ff */
[----:B------:R-:W-:-:S05]  /*eac0*/  @!P4 IMAD R25, R25, R17, R2 ;  /* 0x000000111919c224 */ /* 0x000fca00078e0202 */
[----:B------:R0:W-:Y:S01]  /*ead0*/  @!P4 STG.E.U8 desc[UR38][R6.64+0x11], R25 ;  /* 0x000011190600c986 */ /* 0x0001e2000c101126 */
[----:B------:R-:W-:-:S03]  /*eae0*/  ISETP.LT.OR P4, PT, R0, 0x19, !P0 ;  /* 0x000000190000780c */ /* 0x000fc60004781670 */
[----:B0-----:R-:W4:Y:S10]  /*eaf0*/  LDL.LU R25, [R1+0x19c] ;  /* 0x00019c0001197983 */ /* 0x001f340000300800 */
[----:B------:R-:W2:Y:S04]  /*eb00*/  @!P4 LDG.E.U8 R16, desc[UR38][R236.64+0x18] ;  /* 0x00001826ec10c981 */ /* 0x000ea8000c1e1100 */
[----:B------:R-:W4:Y:S01]  /*eb10*/  LDL.LU R28, [R1+0x160] ;  /* 0x00016000011c7983 */ /* 0x000f220000300800 */
[----:B--2---:R-:W-:-:S05]  /*eb20*/  @!P4 PRMT R6, R16, 0x8880, RZ ;  /* 0x000088801006c816 */ /* 0x004fca00000000ff */
[----:B------:R-:W-:-:S04]  /*eb30*/  @!P4 IMAD R2, R6, R18, RZ ;  /* 0x000000120602c224 */ /* 0x000fc800078e02ff */
[----:B------:R-:W-:-:S05]  /*eb40*/  @!P4 IMAD R6, R26, R17, R2 ;  /* 0x000000111a06c224 */ /* 0x000fca00078e0202 */
[----:B------:R0:W-:Y:S01]  /*eb50*/  @!P4 STG.E.U8 desc[UR38][R12.64+0x18], R6 ;  /* 0x000018060c00c986 */ /* 0x0001e2000c101126 */
[----:B------:R-:W-:-:S13]  /*eb60*/  ISETP.LT.OR P4, PT, R0, 0x1a, !P0 ;  /* 0x0000001a0000780c */ /* 0x000fda0004781670 */
[----:B------:R-:W0:Y:S02]  /*eb70*/  @!P4 LDG.E.U8 R16, desc[UR38][R236.64+0x19] ;  /* 0x00001926ec10c981 */ /* 0x000e24000c1e1100 */
[----:B0-----:R-:W-:-:S05]  /*eb80*/  @!P4 PRMT R6, R16, 0x8880, RZ ;  /* 0x000088801006c816 */ /* 0x001fca00000000ff */
[----:B------:R-:W-:-:S04]  /*eb90*/  @!P4 IMAD R2, R6, R18, RZ ;  /* 0x000000120602c224 */ /* 0x000fc800078e02ff */
[----:B------:R-:W-:-:S05]  /*eba0*/  @!P4 IMAD R6, R27, R17, R2 ;  /* 0x000000111b06c224 */ /* 0x000fca00078e0202 */
[----:B------:R0:W-:Y:S01]  /*ebb0*/  @!P4 STG.E.U8 desc[UR38][R12.64+0x19], R6 ;  /* 0x000019060c00c986 */ /* 0x0001e2000c101126 */
[----:B------:R-:W-:-:S13]  /*ebc0*/  ISETP.LT.OR P4, PT, R0, 0x19, !P3 ;  /* 0x000000190000780c */ /* 0x000fda0005f81670 */
[----:B------:R-:W2:Y:S01]  /*ebd0*/  @!P4 LDG.E.U8 R16, desc[UR38][R234.64+0x18] ;  /* 0x00001826ea10c981 */ /* 0x000ea2000c1e1100 */
[----:B0-----:R-:W-:-:S04]  /*ebe0*/  @!P4 IADD3 R6, P5, R12, UR37, RZ ;  /* 0x000000250c06cc10 */ /* 0x001fc8000ffbe0ff */
[----:B------:R-:W-:Y:S02]  /*ebf0*/  @!P4 IADD3.X R7, R13, UR36, RZ, P5, !PT ;  /* 0x000000240d07cc10 */ /* 0x000fe4000affe4ff */
[----:B--2---:R-:W-:-:S05]  /*ec00*/  @!P4 PRMT R26, R16, 0x8880, RZ ;  /* 0x00008880101ac816 */ /* 0x004fca00000000ff */
[----:B------:R-:W-:Y:S01]  /*ec10*/  @!P4 IMAD R2, R26, R18, RZ ;  /* 0x000000121a02c224 */ /* 0x000fe200078e02ff */
[C---:B------:R-:W-:Y:S01]  /*ec20*/  LOP3.LUT P0, RZ, R19.reuse, 0x40000, RZ, 0xc0, !PT ;  /* 0x0004000013ff7812 */ /* 0x040fe2000780c0ff */
[----:B------:R-:W2:Y:S02]  /*ec30*/  LDL.LU R26, [R1+0x164] ;  /* 0x00016400011a7983 */ /* 0x000ea40000300800 */
[----:B---3--:R-:W-:Y:S01]  /*ec40*/  @!P4 IMAD R24, R24, R17, R2 ;  /* 0x000000111818c224 */ /* 0x008fe200078e0202 */
[----:B------:R-:W-:Y:S01]  /*ec50*/  LOP3.LUT R19, R19, 0xfffeffff, RZ, 0xc0, !PT ;  /* 0xfffeffff13137812 */ /* 0x000fe200078ec0ff */
[----:B------:R-:W3:Y:S04]  /*ec60*/  LDL.LU R27, [R1+0x168] ;  /* 0x00016800011b7983 */ /* 0x000ee80000300800 */
[----:B------:R0:W-:Y:S01]  /*ec70*/  @!P4 STG.E.U8 desc[UR38][R6.64+0x18], R24 ;  /* 0x000018180600c986 */ /* 0x0001e2000c101126 */
[----:B------:R-:W-:-:S13]  /*ec80*/  ISETP.LT.OR P4, PT, R0, 0x1a, !P3 ;  /* 0x0000001a0000780c */ /* 0x000fda0005f81670 */
[----:B------:R-:W4:Y:S01]  /*ec90*/  @!P4 LDG.E.U8 R16, desc[UR38][R234.64+0x19] ;  /* 0x00001926ea10c981 */ /* 0x000f22000c1e1100 */
[----:B0-----:R-:W-:Y:S02]  /*eca0*/  @!P4 IADD3 R6, P5, R12, UR37, RZ ;  /* 0x000000250c06cc10 */ /* 0x001fe4000ffbe0ff */
[----:B------:R-:W-:Y:S02]  /*ecb0*/  @P3 LOP3.LUT R19, R19, 0x10000, RZ, 0xfc, !PT ;  /* 0x0001000013133812 */ /* 0x000fe400078efcff */
[----:B------:R-:W-:Y:S02]  /*ecc0*/  @!P4 IADD3.X R7, R13, UR36, RZ, P5, !PT ;  /* 0x000000240d07cc10 */ /* 0x000fe4000affe4ff */
[----:B------:R-:W-:Y:S02]  /*ecd0*/  LOP3.LUT P3, RZ, R19, 0x2, RZ, 0xc0, !PT ;  /* 0x0000000213ff7812 */ /* 0x000fe4000786c0ff */
[----:B----4-:R-:W-:-:S05]  /*ece0*/  @!P4 PRMT R24, R16, 0x8880, RZ ;  /* 0x000088801018c816 */ /* 0x010fca00000000ff */
[----:B------:R-:W-:-:S04]  /*ecf0*/  @!P4 IMAD R2, R24, R18, RZ ;  /* 0x000000121802c224 */ /* 0x000fc800078e02ff */
[----:B------:R-:W-:-:S05]  /*ed00*/  @!P4 IMAD R24, R25, R17, R2 ;  /* 0x000000111918c224 */ /* 0x000fca00078e0202 */
[----:B------:R0:W-:Y:S01]  /*ed10*/  @!P4 STG.E.U8 desc[UR38][R6.64+0x19], R24 ;  /* 0x000019180600c986 */ /* 0x0001e2000c101126 */
[----:B------:R-:W-:-:S03]  /*ed20*/  ISETP.LT.OR P4, PT, R0, 0x11, !P3 ;  /* 0x000000110000780c */ /* 0x000fc60005f81670 */
[----:B0-----:R-:W4:Y:S10]  /*ed30*/  LDL.LU R24, [R1+0x16c] ;  /* 0x00016c0001187983 */ /* 0x001f340000300800 */
[----:B------:R-:W2:Y:S04]  /*ed40*/  @!P4 LDG.E.U8 R16, desc[UR38][R232.64+0x10] ;  /* 0x00001026e810c981 */ /* 0x000ea8000c1e1100 */
[----:B------:R-:W4:Y:S04]  /*ed50*/  LDL.LU R29, [R1+0x170] ;  /* 0x00017000011d7983 */ /* 0x000f280000300800 */
        /* <DEDUP_REMOVED lines=16> */
[----:B------:R-:W-:-:S04]  /*ee60*/  @!P4 IMAD R2, R26, R18, RZ ;  /* 0x000000121a02c224 */ /* 0x000fc800078e02ff */
[----:B---3--:R-:W-:-:S05]  /*ee70*/  @!P4 IMAD R26, R27, R17, R2 ;  /* 0x000000111b1ac224 */ /* 0x008fca00078e0202 */
[----:B------:R0:W-:Y:S01]  /*ee80*/  @!P4 STG.E.U8 desc[UR38][R6.64+0x10], R26 ;  /* 0x0000101a0600c986 */ /* 0x0001e2000c101126 */
[----:B------:R-:W-:-:S03]  /*ee90*/  ISETP.LT.OR P4, PT, R0, 0x12, !P2 ;  /* 0x000000120000780c */ /* 0x000fc60005781670 */
[----:B0-----:R-:W2:Y:S10]  /*eea0*/  LDL.LU R26, [R1+0x178] ;  /* 0x00017800011a7983 */ /* 0x001eb40000300800 */
[----:B------:R-:W3:Y:S01]  /*eeb0*/  @!P4 LDG.E.U8 R16, desc[UR38][R22.64+0x11] ;  /* 0x000011261610c981 */ /* 0x000ee2000c1e1100 */
[----:B------:R-:W-:-:S04]  /*eec0*/  @!P4 IADD3 R6, P5, R10, UR37, RZ ;  /* 0x000000250a06cc10 */ /* 0x000fc8000ffbe0ff */
[----:B------:R-:W-:Y:S02]  /*eed0*/  @!P4 IADD3.X R7, R11, UR36, RZ, P5, !PT ;  /* 0x000000240b07cc10 */ /* 0x000fe4000affe4ff */
[----:B---3--:R-:W-:-:S05]  /*eee0*/  @!P4 PRMT R27, R16, 0x8880, RZ ;  /* 0x00008880101bc816 */ /* 0x008fca00000000ff */
[----:B------:R-:W-:-:S04]  /*eef0*/  @!P4 IMAD R2, R27, R18, RZ ;  /* 0x000000121b02c224 */ /* 0x000fc800078e02ff */
[----:B----4-:R-:W-:-:S05]  /*ef00*/  @!P4 IMAD R24, R24, R17, R2 ;  /* 0x000000111818c224 */ /* 0x010fca00078e0202 */
[----:B------:R0:W-:Y:S01]  /*ef10*/  @!P4 STG.E.U8 desc[UR38][R6.64+0x11], R24 ;  /* 0x000011180600c986 */ /* 0x0001e2000c101126 */
[----:B------:R-:W-:-:S03]  /*ef20*/  ISETP.LT.OR P4, PT, R0, 0x19, !P3 ;  /* 0x000000190000780c */ /* 0x000fc60005f81670 */
[----:B0-----:R-:W3:Y:S10]  /*ef30*/  LDL.LU R24, [R1+0x17c] ;  /* 0x00017c0001187983 */ /* 0x001ef40000300800 */
[----:B------:R-:W4:Y:S04]  /*ef40*/  @!P4 LDG.E.U8 R16, desc[UR38][R232.64+0x18] ;  /* 0x00001826e810c981 */ /* 0x000f28000c1e1100 */
[----:B------:R-:W3:Y:S01]  /*ef50*/  LDL.LU R27, [R1+0x140] ;  /* 0x00014000011b7983 */ /* 0x000ee20000300800 */
[----:B----4-:R-:W-:-:S05]  /*ef60*/  @!P4 PRMT R6, R16, 0x8880, RZ ;  /* 0x000088801006c816 */ /* 0x010fca00000000ff */
        /* <DEDUP_REMOVED lines=10> */
[----:B------:R-:W4:Y:S01]  /*f010*/  @!P4 LDG.E.U8 R16, desc[UR38][R22.64+0x18] ;  /* 0x000018261610c981 */ /* 0x000f22000c1e1100 */
[----:B0-----:R-:W-:-:S04]  /*f020*/  @!P4 IADD3 R6, P5, R10, UR37, RZ ;  /* 0x000000250a06cc10 */ /* 0x001fc8000ffbe0ff */
[----:B------:R-:W-:Y:S02]  /*f030*/  @!P4 IADD3.X R7, R11, UR36, RZ, P5, !PT ;  /* 0x000000240b07cc10 */ /* 0x000fe4000affe4ff */
[----:B----4-:R-:W-:-:S05]  /*f040*/  @!P4 PRMT R25, R16, 0x8880, RZ ;  /* 0x000088801019c816 */ /* 0x010fca00000000ff */
[----:B------:R-:W-:Y:S02]  /*f050*/  @!P4 IMAD R2, R25, R18, RZ ;  /* 0x000000121902c224 */ /* 0x000fe400078e02ff */
[----:B------:R-:W4:Y:S02]  /*f060*/  LDL.LU R25, [R1+0x144] ;  /* 0x0001440001197983 */ /* 0x000f240000300800 */
[----:B--2---:R-:W-:Y:S02]  /*f070*/  @!P4 IMAD R26, R26, R17, R2 ;  /* 0x000000111a1ac224 */ /* 0x004fe400078e0202 */
[----:B------:R-:W2:Y:S04]  /*f080*/  LDL.LU R28, [R1+0x148] ;  /* 0x00014800011c7983 */ /* 0x000ea80000300800 */
[----:B------:R0:W-:Y:S01]  /*f090*/  @!P4 STG.E.U8 desc[UR38][R6.64+0x18], R26 ;  /* 0x0000181a0600c986 */ /* 0x0001e2000c101126 */
[----:B------:R-:W-:-:S03]  /*f0a0*/  ISETP.LT.OR P4, PT, R0, 0x1a, !P2 ;  /* 0x0000001a0000780c */ /* 0x000fc60005781670 */
[----:B------:R-:W2:Y:S10]  /*f0b0*/  LDL.LU R29, [R1+0x14c] ;  /* 0x00014c00011d7983 */ /* 0x000eb40000300800 */
        /* <DEDUP_REMOVED lines=10> */
[----:B-----5:R-:W-:Y:S01]  /*f160*/  IMAD.IADD R7, R3, 0x1, R9 ;  /* 0x0000000103077824 */ /* 0x020fe200078e0209 */
[----:B----4-:R-:W-:-:S05]  /*f170*/  @!P4 PRMT R6, R16, 0x8880, RZ ;  /* 0x000088801006c816 */ /* 0x010fca00000000ff */
[----:B------:R-:W-:Y:S02]  /*f180*/  @!P4 IMAD R2, R6, R18, RZ ;  /* 0x000000120602c224 */ /* 0x000fe400078e02ff */
[----:B------:R-:W-:Y:S02]  /*f190*/  @!P4 IMAD.MOV.U32 R6, RZ, RZ, R8 ;  /* 0x000000ffff06c224 */ /* 0x000fe400078e0008 */
[----:B------:R-:W-:-:S05]  /*f1a0*/  @!P4 IMAD R3, R27, R17, R2 ;  /* 0x000000111b03c224 */ /* 0x000fca00078e0202 */
[----:B------:R0:W-:Y:S01]  /*f1b0*/  @!P4 STG.E.U8 desc[UR38][R6.64+0x10], R3 ;  /* 0x000010030600c986 */ /* 0x0001e2000c101126 */
[----:B------:R-:W-:-:S13]  /*f1c0*/  ISETP.LT.OR P4, PT, R0, 0x12, !P1 ;  /* 0x000000120000780c */ /* 0x000fda0004f81670 */
[----:B------:R-:W0:Y:S01]  /*f1d0*/  @!P4 LDG.E.U8 R16, desc[UR38][R14.64+0x11] ;  /* 0x000011260e10c981 */ /* 0x000e22000c1e1100 */
[----:B------:R-:W-:Y:S02]  /*f1e0*/  @!P4 IMAD.MOV.U32 R26, RZ, RZ, R8 ;  /* 0x000000ffff1ac224 */ /* 0x000fe400078e0008 */
[----:B------:R-:W-:Y:S01]  /*f1f0*/  @!P4 IMAD.MOV.U32 R27, RZ, RZ, R7 ;  /* 0x000000ffff1bc224 */ /* 0x000fe200078e0007 */
[----:B0-----:R-:W-:-:S05]  /*f200*/  @!P4 PRMT R3, R16, 0x8880, RZ ;  /* 0x000088801003c816 */ /* 0x001fca00000000ff */
[----:B------:R-:W-:-:S04]  /*f210*/  @!P4 IMAD R2, R3, R18, RZ ;  /* 0x000000120302c224 */ /* 0x000fc800078e02ff */
[----:B------:R-:W-:Y:S02]  /*f220*/  @!P4 IMAD R3, R25, R17, R2 ;  /* 0x000000111903c224 */ /* 0x000fe400078e0202 */
[----:B------:R-:W4:Y:S04]  /*f230*/  LDL.LU R25, [R1+0x154] ;  /* 0x0001540001197983 */ /* 0x000f280000300800 */
[----:B------:R0:W-:Y:S01]  /*f240*/  @!P4 STG.E.U8 desc[UR38][R26.64+0x11], R3 ;  /* 0x000011031a00c986 */ /* 0x0001e2000c101126 */
[----:B------:R-:W-:-:S13]  /*f250*/  ISETP.LT.OR P4, PT, R0, 0x11, !P0 ;  /* 0x000000110000780c */ /* 0x000fda0004781670 */
[----:B------:R-:W2:Y:S01]  /*f260*/  @!P4 LDG.E.U8 R16, desc[UR38][R20.64+0x10] ;  /* 0x000010261410c981 */ /* 0x000ea2000c1e1100 */
[----:B0-----:R-:W-:-:S04]  /*f270*/  @!P4 IADD3 R26, P5, R8, UR37, RZ ;  /* 0x00000025081acc10 */ /* 0x001fc8000ffbe0ff */
[----:B------:R-:W-:Y:S02]  /*f280*/  @!P4 IADD3.X R27, R7, UR36, RZ, P5, !PT ;  /* 0x00000024071bcc10 */ /* 0x000fe4000affe4ff */
[----:B--2---:R-:W-:-:S05]  /*f290*/  @!P4 PRMT R3, R16, 0x8880, RZ ;  /* 0x000088801003c816 */ /* 0x004fca00000000ff */
        /* <DEDUP_REMOVED lines=13> */
[----:B0-----:R-:W-:Y:S02]  /*f370*/  @!P4 IMAD.MOV.U32 R26, RZ, RZ, R8 ;  /* 0x000000ffff1ac224 */ /* 0x001fe400078e0008 */
[----:B------:R-:W-:Y:S01]  /*f380*/  @!P4 IMAD.MOV.U32 R27, RZ, RZ, R7 ;  /* 0x000000ffff1bc224 */ /* 0x000fe200078e0007 */
[----:B--2---:R-:W-:-:S05]  /*f390*/  @!P4 PRMT R3, R16, 0x8880, RZ ;  /* 0x000088801003c816 */ /* 0x004fca00000000ff */
[----:B------:R-:W-:-:S04]  /*f3a0*/  @!P4 IMAD R2, R3, R18, RZ ;  /* 0x000000120302c224 */ /* 0x000fc800078e02ff */
[----:B---3--:R-:W-:Y:S02]  /*f3b0*/  @!P4 IMAD R3, R24, R17, R2 ;  /* 0x000000111803c224 */ /* 0x008fe400078e0202 */
[----:B------:R-:W2:Y:S04]  /*f3c0*/  LDL.LU R24, [R1+0x120] ;  /* 0x0001200001187983 */ /* 0x000ea80000300800 */
[----:B------:R0:W-:Y:S01]  /*f3d0*/  @!P4 STG.E.U8 desc[UR38][R26.64+0x18], R3 ;  /* 0x000018031a00c986 */ /* 0x0001e2000c101126 */
[----:B------:R-:W-:-:S03]  /*f3e0*/  ISETP.LT.OR P4, PT, R0, 0x1a, !P1 ;  /* 0x0000001a0000780c */ /* 0x000fc60004f81670 */
[----:B------:R-:W3:Y:S10]  /*f3f0*/  LDL.LU.64 R28, [R1+0x240] ;  /* 0x00024000011c7983 */ /* 0x000ef40000300a00 */
[----:B------:R-:W4:Y:S01]  /*f400*/  @!P4 LDG.E.U8 R16, desc[UR38][R14.64+0x19] ;  /* 0x000019260e10c981 */ /* 0x000f22000c1e1100 */
[----:B0-----:R-:W-:-:S02]  /*f410*/  @!P4 IMAD.MOV.U32 R26, RZ, RZ, R8 ;  /* 0x000000ffff1ac224 */ /* 0x001fc400078e0008 */
[----:B------:R-:W-:Y:S01]  /*f420*/  @!P4 IMAD.MOV.U32 R27, RZ, RZ, R7 ;  /* 0x000000ffff1bc224 */ /* 0x000fe200078e0007 */
[----:B----4-:R-:W-:-:S05]  /*f430*/  @!P4 PRMT R3, R16, 0x8880, RZ ;  /* 0x000088801003c816 */ /* 0x010fca00000000ff */
[----:B------:R-:W-:-:S04]  /*f440*/  @!P4 IMAD R2, R3, R18, RZ ;  /* 0x000000120302c224 */ /* 0x000fc800078e02ff */
[----:B------:R-:W-:Y:S02]  /*f450*/  @!P4 IMAD R3, R25, R17, R2 ;  /* 0x000000111903c224 */ /* 0x000fe400078e0202 */
[----:B------:R-:W4:Y:S04]  /*f460*/  LDL.LU R25, [R1+0x124] ;  /* 0x0001240001197983 */ /* 0x000f280000300800 */
[----:B------:R0:W-:Y:S01]  /*f470*/  @!P4 STG.E.U8 desc[UR38][R26.64+0x19], R3 ;  /* 0x000019031a00c986 */ /* 0x0001e2000c101126 */
[----:B------:R-:W-:-:S03]  /*f480*/  ISETP.LT.OR P4, PT, R0, 0x19, !P0 ;  /* 0x000000190000780c */ /* 0x000fc60004781670 */
[----:B------:R-:W4:Y:S10]  /*f490*/  LDL.LU.64 R30, [R1+0x220] ;  /* 0x00022000011e7983 */ /* 0x000f340000300a00 */
[----:B------:R-:W0:Y:S02]  /*f4a0*/  @!P4 LDG.E.U8 R16, desc[UR38][R20.64+0x18] ;  /* 0x000018261410c981 */ /* 0x000e24000c1e1100 */
[----:B0-----:R-:W-:-:S05]  /*f4b0*/  @!P4 PRMT R3, R16, 0x8880, RZ ;  /* 0x000088801003c816 */ /* 0x001fca00000000ff */
[----:B------:R-:W-:Y:S02]  /*f4c0*/  @!P4 IMAD R2, R3, R18, RZ ;  /* 0x000000120302c224 */ /* 0x000fe400078e02ff */
[----:B------:R-:W2:Y:S01]  /*f4d0*/  LDL.LU R3, [R1+0x158] ;  /* 0x0001580001037983 */ /* 0x000ea20000300800 */
[----:B------:R-:W-:-:S04]  /*f4e0*/  @!P4 IADD3 R26, P5, R8, UR37, RZ ;  /* 0x00000025081acc10 */ /* 0x000fc8000ffbe0ff */
[----:B------:R-:W-:Y:S01]  /*f4f0*/  @!P4 IADD3.X R27, R7, UR36, RZ, P5, !PT ;  /* 0x00000024071bcc10 */ /* 0x000fe2000affe4ff */
[----:B--2---:R-:W-:-:S05]  /*f500*/  @!P4 IMAD R3, R3, R17, R2 ;  /* 0x000000110303c224 */ /* 0x004fca00078e0202 */
[----:B------:R0:W-:Y:S01]  /*f510*/  @!P4 STG.E.U8 desc[UR38][R26.64+0x18], R3 ;  /* 0x000018031a00c986 */ /* 0x0001e2000c101126 */
[----:B------:R-:W-:-:S13]  /*f520*/  ISETP.LT.OR P4, PT, R0, 0x1a, !P0 ;  /* 0x0000001a0000780c */ /* 0x000fda0004781670 */
[----:B------:R-:W0:Y:S02]  /*f530*/  @!P4 LDG.E.U8 R16, desc[UR38][R20.64+0x19] ;  /* 0x000019261410c981 */ /* 0x000e24000c1e1100 */
[----:B0-----:R-:W-:-:S05]  /*f540*/  @!P4 PRMT R3, R16, 0x8880, RZ ;  /* 0x000088801003c816 */ /* 0x001fca00000000ff */
[----:B------:R-:W-:Y:S02]  /*f550*/  @!P4 IMAD R2, R3, R18, RZ ;  /* 0x000000120302c224 */ /* 0x000fe400078e02ff */
[----:B------:R-:W2:Y:S01]  /*f560*/  LDL.LU R3, [R1+0x15c] ;  /* 0x00015c0001037983 */ /* 0x000ea20000300800 */
[----:B------:R-:W-:Y:S02]  /*f570*/  @!P4 IADD3 R26, P5, R8, UR37, RZ ;  /* 0x00000025081acc10 */ /* 0x000fe4000ffbe0ff */
[----:B------:R-:W-:Y:S02]  /*f580*/  LOP3.LUT P3, RZ, R19, 0x8, RZ, 0xc0, !PT ;  /* 0x0000000813ff7812 */ /* 0x000fe4000786c0ff */
[----:B------:R-:W-:Y:S01]  /*f590*/  @!P4 IADD3.X R27, R7, UR36, RZ, P5, !PT ;  /* 0x00000024071bcc10 */ /* 0x000fe2000affe4ff */
[----:B--2---:R-:W-:-:S05]  /*f5a0*/  @!P4 IMAD R3, R3, R17, R2 ;  /* 0x000000110303c224 */ /* 0x004fca00078e0202 */
[----:B------:R0:W-:Y:S01]  /*f5b0*/  @!P4 STG.E.U8 desc[UR38][R26.64+0x19], R3 ;  /* 0x000019031a00c986 */ /* 0x0001e2000c101126 */
[----:B------:R-:W-:Y:S02]  /*f5c0*/  ISETP.LT.OR P4, PT, R0, 0x21, !P3 ;  /* 0x000000210000780c */ /* 0x000fe40005f81670 */
[----:B------:R-:W-:Y:S01]  /*f5d0*/  LOP3.LUT R19, R19, 0xffff7fff, RZ, 0xc0, !PT ;  /* 0xffff7fff13137812 */ /* 0x000fe200078ec0ff */
[----:B0-----:R-:W2:Y:S10]  /*f5e0*/  LDL.LU R26, [R1+0x130] ;  /* 0x00013000011a7983 */ /* 0x001eb40000300800 */
[----:B---3--:R-:W3:Y:S01]  /*f5f0*/  @!P4 LDG.E.U8 R16, desc[UR38][R28.64+0x20] ;  /* 0x000020261c10c981 */ /* 0x008ee2000c1e1100 */
[----:B------:R-:W-:-:S03]  /*f600*/  @P2 LOP3.LUT R19, R19, 0x8000, RZ, 0xfc, !PT ;  /* 0x0000800013132812 */ /* 0x000fc600078efcff */
[----:B------:R-:W2:Y:S01]  /*f610*/  LDL.LU R27, [R1+0x134] ;  /* 0x00013400011b7983 */ /* 0x000ea20000300800 */
[----:B---3--:R-:W-:-:S05]  /*f620*/  @!P4 PRMT R3, R16, 0x8880, RZ ;  /* 0x000088801003c816 */ /* 0x008fca00000000ff */
[----:B------:R-:W-:-:S04]  /*f630*/  @!P4 IMAD R2, R3, R18, RZ ;  /* 0x000000120302c224 */ /* 0x000fc800078e02ff */
[----:B------:R-:W-:-:S05]  /*f640*/  @!P4 IMAD R3, R24, R17, R2 ;  /* 0x000000111803c224 */ /* 0x000fca00078e0202 */
[----:B------:R0:W-:Y:S01]  /*f650*/  @!P4 STG.E.U8 desc[UR38][R4.64+0x20], R3 ;  /* 0x000020030400c986 */ /* 0x0001e2000c101126 */
[----:B------:R-:W-:-:S13]  /*f660*/  ISETP.LT.OR P4, PT, R0, 0x22, !P3 ;  /* 0x000000220000780c */ /* 0x000fda0005f81670 */
[----:B------:R-:W0:Y:S01]  /*f670*/  @!P4 LDG.E.U8 R16, desc[UR38][R28.64+0x21] ;  /* 0x000021261c10c981 */ /* 0x000e22000c1e1100 */
[----:B------:R-:W-:Y:S02]  /*f680*/  ISETP.LT.OR P2, PT, R0, 0x21, !P6 ;  /* 0x000000210000780c */ /* 0x000fe40007741670 */
[----:B0-----:R-:W-:-:S05]  /*f690*/  @!P4 PRMT R3, R16, 0x8880, RZ ;  /* 0x000088801003c816 */ /* 0x001fca00000000ff */
[----:B------:R-:W-:-:S04]  /*f6a0*/  @!P4 IMAD R2, R3, R18, RZ ;  /* 0x000000120302c224 */ /* 0x000fc800078e02ff */
[----:B----4-:R-:W-:-:S05]  /*f6b0*/  @!P4 IMAD R3, R25, R17, R2 ;  /* 0x000000111903c224 */ /* 0x010fca00078e0202 */
[----:B------:R0:W-:Y:S04]  /*f6c0*/  @!P4 STG.E.U8 desc[UR38][R4.64+0x21], R3 ;  /* 0x000021030400c986 */ /* 0x0001e8000c101126 */
[----:B------:R-:W0:Y:S02]  /*f6d0*/  @!P2 LDG.E.U8 R16, desc[UR38][R30.64+0x20] ;  /* 0x000020261e10a981 */ /* 0x000e24000c1e1100 */
[----:B0-----:R-:W-:-:S05]  /*f6e0*/  @!P2 PRMT R3, R16, 0x8880, RZ ;  /* 0x000088801003a816 */ /* 0x001fca00000000ff */
[----:B------:R-:W-:Y:S02]  /*f6f0*/  @!P2 IMAD R2, R3, R18, RZ ;  /* 0x000000120302a224 */ /* 0x000fe400078e02ff */
[----:B------:R-:W3:Y:S02]  /*f700*/  LDL.LU R3, [R1+0x128] ;  /* 0x0001280001037983 */ /* 0x000ee40000300800 */
[----:B---3--:R-:W-:-:S05]  /*f710*/  @!P2 IMAD R3, R3, R17, R2 ;  /* 0x000000110303a224 */ /* 0x008fca00078e0202 */
[----:B------:R0:W-:Y:S01]  /*f720*/  @!P2 STG.E.U8 desc[UR38][R38.64+0x20], R3 ;  /* 0x000020032600a986 */ /* 0x0001e2000c101126 */
[----:B------:R-:W-:-:S13]  /*f730*/  ISETP.LT.OR P2, PT, R0, 0x22, !P6 ;  /* 0x000000220000780c */ /* 0x000fda0007741670 */
[----:B------:R-:W0:Y:S01]  /*f740*/  @!P2 LDG.E.U8 R16, desc[UR38][R30.64+0x21] ;  /* 0x000021261e10a981 */ /* 0x000e22000c1e1100 */
[----:B------:R-:W-:-:S13]  /*f750*/  ISETP.LT.OR P5, PT, R0, 0x29, !P6 ;  /* 0x000000290000780c */ /* 0x000fda00077a1670 */
[----:B------:R-:W-:-:S04]  /*f760*/  @!P5 IADD3 R24, P4, R4, UR37, RZ ;  /* 0x000000250418dc10 */ /* 0x000fc8000ff9e0ff */
[----:B------:R-:W-:Y:S02]  /*f770*/  @!P5 IADD3.X R25, R5, UR36, RZ, P4, !PT ;  /* 0x000000240519dc10 */ /* 0x000fe4000a7fe4ff */
[----:B0-----:R-:W-:-:S05]  /*f780*/  @!P2 PRMT R3, R16, 0x8880, RZ ;  /* 0x000088801003a816 */ /* 0x001fca00000000ff */
[----:B------:R-:W-:Y:S02]  /*f790*/  @!P2 IMAD R2, R3, R18, RZ ;  /* 0x000000120302a224 */ /* 0x000fe400078e02ff */
[----:B------:R-:W3:Y:S01]  /*f7a0*/  LDL.LU R3, [R1+0x12c] ;  /* 0x00012c0001037983 */ /* 0x000ee20000300800 */
[----:B------:R-:W-:Y:S02]  /*f7b0*/  ISETP.LT.OR P4, PT, R0, 0x2a, !P6 ;  /* 0x0000002a0000780c */ /* 0x000fe40007781670 */
[----:B------:R-:W-:-:S04]  /*f7c0*/  LOP3.LUT R19, R19, 0xfffdffff, RZ, 0xc0, !PT ;  /* 0xfffdffff13137812 */ /* 0x000fc800078ec0ff */
[----:B------:R-:W-:-:S07]  /*f7d0*/  @P1 LOP3.LUT R19, R19, 0x20000, RZ, 0xfc, !PT ;  /* 0x0002000013131812 */ /* 0x000fce00078efcff */
[----:B------:R-:W-:-:S04]  /*f7e0*/  @!P4 IADD3 R38, P1, R4, UR37, RZ ;  /* 0x000000250426cc10 */ /* 0x000fc8000ff3e0ff */
[----:B------:R-:W-:Y:S02]  /*f7f0*/  @!P4 IADD3.X R39, R5, UR36, RZ, P1, !PT ;  /* 0x000000240527cc10 */ /* 0x000fe40008ffe4ff */
[----:B------:R-:W-:Y:S01]  /*f800*/  ISETP.LT.OR P1, PT, R0, 0x29, !P3 ;  /* 0x000000290000780c */ /* 0x000fe20005f21670 */
[----:B---3--:R-:W-:-:S05]  /*f810*/  @!P2 IMAD R3, R3, R17, R2 ;  /* 0x000000110303a224 */ /* 0x008fca00078e0202 */
[----:B------:R0:W-:Y:S07]  /*f820*/  @!P2 STG.E.U8 desc[UR38][R36.64+0x21], R3 ;  /* 0x000021032400a986 */ /* 0x0001ee000c101126 */
[----:B------:R-:W3:Y:S04]  /*f830*/  @!P1 LDG.E.U8 R16, desc[UR38][R28.64+0x28] ;  /* 0x000028261c109981 */ /* 0x000ee8000c1e1100 */
[----:B0-----:R-:W4:Y:S04]  /*f840*/  LDL.LU R36, [R1+0x100] ;  /* 0x0001000001247983 */ /* 0x001f280000300800 */
[----:B------:R-:W4:Y:S01]  /*f850*/  LDL.LU R37, [R1+0x104] ;  /* 0x0001040001257983 */ /* 0x000f220000300800 */
[----:B---3--:R-:W-:-:S05]  /*f860*/  @!P1 PRMT R3, R16, 0x8880, RZ ;  /* 0x0000888010039816 */ /* 0x008fca00000000ff */
[----:B------:R-:W-:-:S04]  /*f870*/  @!P1 IMAD R2, R3, R18, RZ ;  /* 0x0000001203029224 */ /* 0x000fc800078e02ff */
[----:B--2---:R-:W-:-:S05]  /*f880*/  @!P1 IMAD R3, R26, R17, R2 ;  /* 0x000000111a039224 */ /* 0x004fca00078e0202 */
[----:B------:R0:W-:Y:S01]  /*f890*/  @!P1 STG.E.U8 desc[UR38][R4.64+0x28], R3 ;  /* 0x0000280304009986 */ /* 0x0001e2000c101126 */
[----:B------:R-:W-:-:S13]  /*f8a0*/  ISETP.LT.OR P1, PT, R0, 0x2a, !P3 ;  /* 0x0000002a0000780c */ /* 0x000fda0005f21670 */
[----:B------:R-:W0:Y:S02]  /*f8b0*/  @!P1 LDG.E.U8 R16, desc[UR38][R28.64+0x29] ;  /* 0x000029261c109981 */ /* 0x000e24000c1e1100 */
[----:B0-----:R-:W-:-:S05]  /*f8c0*/  @!P1 PRMT R3, R16, 0x8880, RZ ;  /* 0x0000888010039816 */ /* 0x001fca00000000ff */
[----:B------:R-:W-:-:S04]  /*f8d0*/  @!P1 IMAD R2, R3, R18, RZ ;  /* 0x0000001203029224 */ /* 0x000fc800078e02ff */
[----:B------:R-:W-:-:S05]  /*f8e0*/  @!P1 IMAD R3, R27, R17, R2 ;  /* 0x000000111b039224 */ /* 0x000fca00078e0202 */
[----:B------:R0:W-:Y:S04]  /*f8f0*/  @!P1 STG.E.U8 desc[UR38][R4.64+0x29], R3 ;  /* 0x0000290304009986 */ /* 0x0001e8000c101126 */
[----:B------:R-:W0:Y:S02]  /*f900*/  @!P5 LDG.E.U8 R16, desc[UR38][R30.64+0x28] ;  /* 0x000028261e10d981 */ /* 0x000e24000c1e1100 */
[----:B0-----:R-:W-:-:S05]  /*f910*/  @!P5 PRMT R3, R16, 0x8880, RZ ;  /* 0x000088801003d816 */ /* 0x001fca00000000ff */
[----:B------:R-:W-:Y:S02]  /*f920*/  @!P5 IMAD R2, R3, R18, RZ ;  /* 0x000000120302d224 */ /* 0x000fe400078e02ff */
[----:B------:R-:W2:Y:S02]  /*f930*/  LDL.LU R3, [R1+0x138] ;  /* 0x0001380001037983 */ /* 0x000ea40000300800 */
[----:B--2---:R-:W-:-:S05]  /*f940*/  @!P5 IMAD R3, R3, R17, R2 ;  /* 0x000000110303d224 */ /* 0x004fca00078e0202 */
[----:B------:R0:W-:Y:S04]  /*f950*/  @!P5 STG.E.U8 desc[UR38][R24.64+0x28], R3 ;  /* 0x000028031800d986 */ /* 0x0001e8000c101126 */
[----:B------:R-:W0:Y:S02]  /*f960*/  @!P4 LDG.E.U8 R16, desc[UR38][R30.64+0x29] ;  /* 0x000029261e10c981 */ /* 0x000e24000c1e1100 */
[----:B0-----:R-:W-:-:S05]  /*f970*/  @!P4 PRMT R3, R16, 0x8880, RZ ;  /* 0x000088801003c816 */ /* 0x001fca00000000ff */
[----:B------:R-:W-:Y:S02]  /*f980*/  @!P4 IMAD R2, R3, R18, RZ ;  /* 0x000000120302c224 */ /* 0x000fe400078e02ff */
[----:B------:R-:W2:Y:S01]  /*f990*/  LDL.LU R3, [R1+0x13c] ;  /* 0x00013c0001037983 */ /* 0x000ea20000300800 */
[----:B------:R-:W-:Y:S01]  /*f9a0*/  LOP3.LUT P2, RZ, R19, 0x4, RZ, 0xc0, !PT ;  /* 0x0000000413ff7812 */ /* 0x000fe2000784c0ff */
[----:B--2---:R-:W-:-:S05]  /*f9b0*/  @!P4 IMAD R3, R3, R17, R2 ;  /* 0x000000110303c224 */ /* 0x004fca00078e0202 */
[----:B------:R0:W-:Y:S01]  /*f9c0*/  @!P4 STG.E.U8 desc[UR38][R38.64+0x29], R3 ;  /* 0x000029032600c986 */ /* 0x0001e2000c101126 */
[C---:B------:R-:W-:Y:S02]  /*f9d0*/  ISETP.LT.OR P4, PT, R0.reuse, 0x21, !P2 ;  /* 0x000000210000780c */ /* 0x040fe40005781670 */
[----:B------:R-:W-:Y:S01]  /*f9e0*/  ISETP.LT.OR P1, PT, R0, 0x31, !P6 ;  /* 0x000000310000780c */ /* 0x000fe20007721670 */
[----:B0-----:R-:W2:Y:S10]  /*f9f0*/  LDL.LU R38, [R1+0x110] ;  /* 0x0001100001267983 */ /* 0x001eb40000300800 */
[----:B------:R-:W3:Y:S02]  /*fa00*/  @!P4 LDG.E.U8 R16, desc[UR38][R236.64+0x20] ;  /* 0x00002026ec10c981 */ /* 0x000ee4000c1e1100 */
[----:B------:R-:W-:-:S02]  /*fa10*/  @!P1 IADD3 R26, P3, R4, UR37, RZ ;  /* 0x00000025041a9c10 */ /* 0x000fc4000ff7e0ff */
[----:B------:R-:W2:Y:S01]  /*fa20*/  LDL.LU R39, [R1+0x114] ;  /* 0x0001140001277983 */ /* 0x000ea20000300800 */
[----:B---3--:R-:W-:-:S05]  /*fa30*/  @!P4 PRMT R3, R16, 0x8880, RZ ;  /* 0x000088801003c816 */ /* 0x008fca00000000ff */
[----:B------:R-:W-:-:S04]  /*fa40*/  @!P4 IMAD R2, R3, R18, RZ ;  /* 0x000000120302c224 */ /* 0x000fc800078e02ff */
[----:B----4-:R-:W-:-:S05]  /*fa50*/  @!P4 IMAD R3, R36, R17, R2 ;  /* 0x000000112403c224 */ /* 0x010fca00078e0202 */
[----:B------:R0:W-:Y:S01]  /*fa60*/  @!P4 STG.E.U8 desc[UR38][R12.64+0x20], R3 ;  /* 0x000020030c00c986 */ /* 0x0001e2000c101126 */
[----:B------:R-:W-:-:S13]  /*fa70*/  ISETP.LT.OR P4, PT, R0, 0x22, !P2 ;  /* 0x000000220000780c */ /* 0x000fda0005781670 */
[----:B------:R-:W0:Y:S01]  /*fa80*/  @!P4 LDG.E.U8 R16, desc[UR38][R236.64+0x21] ;  /* 0x00002126ec10c981 */ /* 0x000e22000c1e1100 */
[----:B------:R-:W-:Y:S02]  /*fa90*/  @!P1 IADD3.X R27, R5, UR36, RZ, P3, !PT ;  /* 0x00000024051b9c10 */ /* 0x000fe40009ffe4ff */
[----:B------:R-:W-:-:S13]  /*faa0*/  ISETP.LT.OR P3, PT, R0, 0x32, !P6 ;  /* 0x000000320000780c */ /* 0x000fda0007761670 */
[----:B------:R-:W-:-:S04]  /*fab0*/  @!P3 IADD3 R24, P5, R4, UR37, RZ ;  /* 0x000000250418bc10 */ /* 0x000fc8000ffbe0ff */
[----:B------:R-:W-:Y:S02]  /*fac0*/  @!P3 IADD3.X R25, R5, UR36, RZ, P5, !PT ;  /* 0x000000240519bc10 */ /* 0x000fe4000affe4ff */
[----:B------:R-:W-:Y:S02]  /*fad0*/  LOP3.LUT P3, RZ, R19, 0x10000, RZ, 0xc0, !PT ;  /* 0x0001000013ff7812 */ /* 0x000fe4000786c0ff */
[----:B0-----:R-:W-:-:S05]  /*fae0*/  @!P4 PRMT R3, R16, 0x8880, RZ ;  /* 0x000088801003c816 */ /* 0x001fca00000000ff */
[----:B------:R-:W-:-:S04]  /*faf0*/  @!P4 IMAD R2, R3, R18, RZ ;  /* 0x000000120302c224 */ /* 0x000fc800078e02ff */
[----:B------:R-:W-:-:S05]  /*fb00*/  @!P4 IMAD R3, R37, R17, R2 ;  /* 0x000000112503c224 */ /* 0x000fca00078e0202 */
[----:B------:R0:W-:Y:S01]  /*fb10*/  @!P4 STG.E.U8 desc[UR38][R12.64+0x21], R3 ;  /* 0x000021030c00c986 */ /* 0x0001e2000c101126 */
[----:B------:R-:W-:-:S13]  /*fb20*/  ISETP.LT.OR P4, PT, R0, 0x21, !P3 ;  /* 0x000000210000780c */ /* 0x000fda0005f81670 */
[----:B------:R-:W0:Y:S02]  /*fb30*/  @!P4 LDG.E.U8 R16, desc[UR38][R234.64+0x20] ;  /* 0x00002026ea10c981 */ /* 0x000e24000c1e1100 */
[----:B0-----:R-:W-:-:S05]  /*fb40*/  @!P4 PRMT R3, R16, 0x8880, RZ ;  /* 0x000088801003c816 */ /* 0x001fca00000000ff */
[----:B------:R-:W-:Y:S02]  /*fb50*/  @!P4 IMAD R2, R3, R18, RZ ;  /* 0x000000120302c224 */ /* 0x000fe400078e02ff */
[----:B------:R-:W3:Y:S01]  /*fb60*/  LDL.LU R3, [R1+0x108] ;  /* 0x0001080001037983 */ /* 0x000ee20000300800 */
[----:B------:R-:W-:-:S04]  /*fb70*/  @!P4 IADD3 R36, P5, R12, UR37, RZ ;  /* 0x000000250c24cc10 */ /* 0x000fc8000ffbe0ff */
[----:B------:R-:W-:Y:S01]  /*fb80*/  @!P4 IADD3.X R37, R13, UR36, RZ, P5, !PT ;  /* 0x000000240d25cc10 */ /* 0x000fe2000affe4ff */
[----:B---3--:R-:W-:-:S05]  /*fb90*/  @!P4 IMAD R3, R3, R17, R2 ;  /* 0x000000110303c224 */ /* 0x008fca00078e0202 */
        /* <DEDUP_REMOVED lines=10> */
[----:B------:R-:W-:-:S03]  /*fc40*/  ISETP.LT.OR P4, PT, R0, 0x29, !P2 ;  /* 0x000000290000780c */ /* 0x000fc60005781670 */
[----:B0-----:R-:W3:Y:S10]  /*fc50*/  LDL.LU R36, [R1+0xe0] ;  /* 0x0000e00001247983 */ /* 0x001ef40000300800 */
[----:B------:R-:W4:Y:S04]  /*fc60*/  @!P4 LDG.E.U8 R16, desc[UR38][R236.64+0x28] ;  /* 0x00002826ec10c981 */ /* 0x000f28000c1e1100 */
[----:B------:R-:W3:Y:S01]  /*fc70*/  LDL.LU R37, [R1+0xe4] ;  /* 0x0000e40001257983 */ /* 0x000ee20000300800 */
[----:B----4-:R-:W-:-:S05]  /*fc80*/  @!P4 PRMT R3, R16, 0x8880, RZ ;  /* 0x000088801003c816 */ /* 0x010fca00000000ff */
        /* <DEDUP_REMOVED lines=19> */
[----:B------:R-:W0:Y:S01]  /*fdc0*/  @!P4 LDG.E.U8 R16, desc[UR38][R234.64+0x29] ;  /* 0x00002926ea10c981 */ /* 0x000e22000c1e1100 */
[----:B------:R-:W-:Y:S02]  /*fdd0*/  LOP3.LUT P1, RZ, R19, 0x20000, RZ, 0xc0, !PT ;  /* 0x0002000013ff7812 */ /* 0x000fe4000782c0ff */
[----:B0-----:R-:W-:-:S05]  /*fde0*/  @!P4 PRMT R3, R16, 0x8880, RZ ;  /* 0x000088801003c816 */ /* 0x001fca00000000ff */
[----:B------:R-:W-:Y:S02]  /*fdf0*/  @!P4 IMAD R2, R3, R18, RZ ;  /* 0x000000120302c224 */ /* 0x000fe400078e02ff */
[----:B------:R-:W2:Y:S01]  /*fe00*/  LDL.LU R3, [R1+0x11c] ;  /* 0x00011c0001037983 */ /* 0x000ea20000300800 */
[C---:B------:R-:W-:Y:S02]  /*fe10*/  LOP3.LUT P2, RZ, R19.reuse, 0x8000, RZ, 0xc0, !PT ;  /* 0x0000800013ff7812 */ /* 0x040fe4000784c0ff */
[----:B------:R-:W-:Y:S02]  /*fe20*/  LOP3.LUT R19, R19, 0xffffdfff, RZ, 0xc0, !PT ;  /* 0xffffdfff13137812 */ /* 0x000fe400078ec0ff */
[----:B------:R-:W-:Y:S02]  /*fe30*/  @!P4 IADD3 R38, P5, R12, UR37, RZ ;  /* 0x000000250c26cc10 */ /* 0x000fe4000ffbe0ff */
[----:B------:R-:W-:Y:S02]  /*fe40*/  @P3 LOP3.LUT R19, R19, 0x2000, RZ, 0xfc, !PT ;  /* 0x0000200013133812 */ /* 0x000fe400078efcff */
[----:B------:R-:W-:-:S02]  /*fe50*/  @!P4 IADD3.X R39, R13, UR36, RZ, P5, !PT ;  /* 0x000000240d27cc10 */ /* 0x000fc4000affe4ff */
[----:B------:R-:W-:Y:S01]  /*fe60*/  LOP3.LUT P3, RZ, R19, 0x2, RZ, 0xc0, !PT ;  /* 0x0000000213ff7812 */ /* 0x000fe2000786c0ff */
[----:B--2---:R-:W-:-:S05]  /*fe70*/  @!P4 IMAD R3, R3, R17, R2 ;  /* 0x000000110303c224 */ /* 0x004fca00078e0202 */
[----:B------:R0:W-:Y:S01]  /*fe80*/  @!P4 STG.E.U8 desc[UR38][R38.64+0x29], R3 ;  /* 0x000029032600c986 */ /* 0x0001e2000c101126 */
[----:B------:R-:W-:-:S03]  /*fe90*/  ISETP.LT.OR P4, PT, R0, 0x21, !P3 ;  /* 0x000000210000780c */ /* 0x000fc60005f81670 */
[----:B0-----:R-:W2:Y:S10]  /*fea0*/  LDL.LU R38, [R1+0xf0] ;  /* 0x0000f00001267983 */ /* 0x001eb40000300800 */
[----:B------:R-:W4:Y:S04]  /*feb0*/  @!P4 LDG.E.U8 R16, desc[UR38][R232.64+0x20] ;  /* 0x00002026e810c981 */ /* 0x000f28000c1e1100 */
[----:B------:R-:W2:Y:S01]  /*fec0*/  LDL.LU R39, [R1+0xf4] ;  /* 0x0000f40001277983 */ /* 0x000ea20000300800 */
[----:B----4-:R-:W-:-:S05]  /*fed0*/  @!P4 PRMT R3, R16, 0x8880, RZ ;  /* 0x000088801003c816 */ /* 0x010fca00000000ff */
[----:B------:R-:W-:-:S04]  /*fee0*/  @!P4 IMAD R2, R3, R18, RZ ;  /* 0x000000120302c224 */ /* 0x000fc800078e02ff */
[----:B---3--:R-:W-:-:S05]  /*fef0*/  @!P4 IMAD R3, R36, R17, R2 ;  /* 0x000000112403c224 */ /* 0x008fca00078e0202 */
        /* <DEDUP_REMOVED lines=66> */
[----:B------:R-:W-:-:S13]  /*10320*/  ISETP.LT.OR P4, PT, R0, 0x22, !P1 ;  /* 0x000000220000780c */ /* 0x000fda0004f81670 */
[----:B------:R-:W3:Y:S01]  /*10330*/  @!P4 LDG.E.U8 R16, desc[UR38][R14.64+0x21] ;  /* 0x000021260e10c981 */ /* 0x000ee2000c1e1100 */
[----:B0-----:R-:W-:Y:S02]  /*10340*/  @!P4 IMAD.MOV.U32 R38, RZ, RZ, R8 ;  /* 0x000000ffff26c224 */ /* 0x001fe400078e0008 */
[----:B------:R-:W-:Y:S01]  /*10350*/  @!P4 IMAD.MOV.U32 R39, RZ, RZ, R7 ;  /* 0x000000ffff27c224 */ /* 0x000fe200078e0007 */
[----:B---3--:R-:W-:-:S05]  /*10360*/  @!P4 PRMT R3, R16, 0x8880, RZ ;  /* 0x000088801003c816 */ /* 0x008fca00000000ff */
[----:B------:R-:W-:-:S04]  /*10370*/  @!P4 IMAD R2, R3, R18, RZ ;  /* 0x000000120302c224 */ /* 0x000fc800078e02ff */
[----:B------:R-:W-:Y:S02]  /*10380*/  @!P4 IMAD R3, R37, R17, R2 ;  /* 0x000000112503c224 */ /* 0x000fe400078e0202 */
[----:B------:R-:W3:Y:S04]  /*10390*/  LDL.LU R37, [R1+0xd4] ;  /* 0x0000d40001257983 */ /* 0x000ee80000300800 */
[----:B------:R0:W-:Y:S01]  /*103a0*/  @!P4 STG.E.U8 desc[UR38][R38.64+0x21], R3 ;  /* 0x000021032600c986 */ /* 0x0001e2000c101126 */
[----:B------:R-:W-:-:S13]  /*103b0*/  ISETP.LT.OR P4, PT, R0, 0x21, !P0 ;  /* 0x000000210000780c */ /* 0x000fda0004781670 */
[----:B------:R-:W0:Y:S02]  /*103c0*/  @!P4 LDG.E.U8 R16, desc[UR38][R20.64+0x20] ;  /* 0x000020261410c981 */ /* 0x000e24000c1e1100 */
[----:B0-----:R-:W-:-:S05]  /*103d0*/  @!P4 PRMT R3, R16, 0x8880, RZ ;  /* 0x000088801003c816 */ /* 0x001fca00000000ff */
[----:B------:R-:W-:Y:S02]  /*103e0*/  @!P4 IMAD R2, R3, R18, RZ ;  /* 0x000000120302c224 */ /* 0x000fe400078e02ff */
[----:B------:R-:W4:Y:S01]  /*103f0*/  LDL.LU R3, [R1+0xc8] ;  /* 0x0000c80001037983 */ /* 0x000f220000300800 */
[----:B------:R-:W-:-:S04]  /*10400*/  @!P4 IADD3 R38, P5, R8, UR37, RZ ;  /* 0x000000250826cc10 */ /* 0x000fc8000ffbe0ff */
[----:B------:R-:W-:Y:S01]  /*10410*/  @!P4 IADD3.X R39, R7, UR36, RZ, P5, !PT ;  /* 0x000000240727cc10 */ /* 0x000fe2000affe4ff */
[----:B----4-:R-:W-:-:S05]  /*10420*/  @!P4 IMAD R3, R3, R17, R2 ;  /* 0x000000110303c224 */ /* 0x010fca00078e0202 */
        /* <DEDUP_REMOVED lines=11> */
[----:B------:R-:W4:Y:S01]  /*104e0*/  @!P4 LDG.E.U8 R16, desc[UR38][R14.64+0x28] ;  /* 0x000028260e10c981 */ /* 0x000f22000c1e1100 */
[----:B0-----:R-:W-:Y:S02]  /*104f0*/  @!P4 IMAD.MOV.U32 R38, RZ, RZ, R8 ;  /* 0x000000ffff26c224 */ /* 0x001fe400078e0008 */
[----:B------:R-:W-:Y:S01]  /*10500*/  @!P4 IMAD.MOV.U32 R39, RZ, RZ, R7 ;  /* 0x000000ffff27c224 */ /* 0x000fe200078e0007 */
[----:B----4-:R-:W-:-:S05]  /*10510*/  @!P4 PRMT R3, R16, 0x8880, RZ ;  /* 0x000088801003c816 */ /* 0x010fca00000000ff */
[----:B------:R-:W-:-:S04]  /*10520*/  @!P4 IMAD R2, R3, R18, RZ ;  /* 0x000000120302c224 */ /* 0x000fc800078e02ff */
[----:B--2---:R-:W-:Y:S02]  /*10530*/  @!P4 IMAD R3, R36, R17, R2 ;  /* 0x000000112403c224 */ /* 0x004fe400078e0202 */
[----:B------:R-:W2:Y:S04]  /*10540*/  LDL.LU R36, [R1+0xa0] ;  /* 0x0000a00001247983 */ /* 0x000ea80000300800 */
[----:B------:R0:W-:Y:S01]  /*10550*/  @!P4 STG.E.U8 desc[UR38][R38.64+0x28], R3 ;  /* 0x000028032600c986 */ /* 0x0001e2000c101126 */
[----:B------:R-:W-:-:S13]  /*10560*/  ISETP.LT.OR P4, PT, R0, 0x2a, !P1 ;  /* 0x0000002a0000780c */ /* 0x000fda0004f81670 */
[----:B------:R-:W4:Y:S01]  /*10570*/  @!P4 LDG.E.U8 R16, desc[UR38][R14.64+0x29] ;  /* 0x000029260e10c981 */ /* 0x000f22000c1e1100 */
[----:B0-----:R-:W-:Y:S02]  /*10580*/  @!P4 IMAD.MOV.U32 R38, RZ, RZ, R8 ;  /* 0x000000ffff26c224 */ /* 0x001fe400078e0008 */
[----:B------:R-:W-:Y:S01]  /*10590*/  @!P4 IMAD.MOV.U32 R39, RZ, RZ, R7 ;  /* 0x000000ffff27c224 */ /* 0x000fe200078e0007 */
[----:B----4-:R-:W-:-:S05]  /*105a0*/  @!P4 PRMT R3, R16, 0x8880, RZ ;  /* 0x000088801003c816 */ /* 0x010fca00000000ff */
[----:B------:R-:W-:-:S04]  /*105b0*/  @!P4 IMAD R2, R3, R18, RZ ;  /* 0x000000120302c224 */ /* 0x000fc800078e02ff */
[----:B---3--:R-:W-:Y:S02]  /*105c0*/  @!P4 IMAD R3, R37, R17, R2 ;  /* 0x000000112503c224 */ /* 0x008fe400078e0202 */
        /* <DEDUP_REMOVED lines=16> */
[----:B------:R-:W-:Y:S02]  /*106d0*/  @!P4 IADD3 R38, P5, R8, UR37, RZ ;  /* 0x000000250826cc10 */ /* 0x000fe4000ffbe0ff */
[----:B------:R-:W-:Y:S02]  /*106e0*/  LOP3.LUT P3, RZ, R19, 0x8, RZ, 0xc0, !PT ;  /* 0x0000000813ff7812 */ /* 0x000fe4000786c0ff */
[----:B------:R-:W-:Y:S01]  /*106f0*/  @!P4 IADD3.X R39, R7, UR36, RZ, P5, !PT ;  /* 0x000000240727cc10 */ /* 0x000fe2000affe4ff */
[----:B----4-:R-:W-:-:S05]  /*10700*/  @!P4 IMAD R3, R3, R17, R2 ;  /* 0x000000110303c224 */ /* 0x010fca00078e0202 */
[----:B------:R0:W-:Y:S01]  /*10710*/  @!P4 STG.E.U8 desc[UR38][R38.64+0x29], R3 ;  /* 0x000029032600c986 */ /* 0x0001e2000c101126 */
[----:B------:R-:W-:Y:S02]  /*10720*/  ISETP.LT.OR P4, PT, R0, 0x31, !P3 ;  /* 0x000000310000780c */ /* 0x000fe40005f81670 */
[----:B------:R-:W-:Y:S01]  /*10730*/  LOP3.LUT R19, R19, 0xffffefff, RZ, 0xc0, !PT ;  /* 0xffffefff13137812 */ /* 0x000fe200078ec0ff */
[----:B0-----:R-:W4:Y:S10]  /*10740*/  LDL.LU R38, [R1+0xb0] ;  /* 0x0000b00001267983 */ /* 0x001f340000300800 */
[----:B------:R-:W2:Y:S01]  /*10750*/  @!P4 LDG.E.U8 R16, desc[UR38][R28.64+0x30] ;  /* 0x000030261c10c981 */ /* 0x000ea2000c1e1100 */
[----:B------:R-:W-:-:S03]  /*10760*/  @P2 LOP3.LUT R19, R19, 0x1000, RZ, 0xfc, !PT ;  /* 0x0000100013132812 */ /* 0x000fc600078efcff */
[----:B------:R-:W4:Y:S01]  /*10770*/  LDL.LU R39, [R1+0xb4] ;  /* 0x0000b40001277983 */ /* 0x000f220000300800 */
[----:B--2---:R-:W-:-:S05]  /*10780*/  @!P4 PRMT R3, R16, 0x8880, RZ ;  /* 0x000088801003c816 */ /* 0x004fca00000000ff */
        /* <DEDUP_REMOVED lines=8> */
[----:B---3--:R-:W-:-:S05]  /*10810*/  @!P4 IMAD R3, R37, R17, R2 ;  /* 0x000000112503c224 */ /* 0x008fca00078e0202 */
[----:B------:R0:W-:Y:S04]  /*10820*/  @!P4 STG.E.U8 desc[UR38][R4.64+0x31], R3 ;  /* 0x000031030400c986 */ /* 0x0001e8000c101126 */
[----:B------:R-:W0:Y:S02]  /*10830*/  @!P2 LDG.E.U8 R16, desc[UR38][R30.64+0x30] ;  /* 0x000030261e10a981 */ /* 0x000e24000c1e1100 */
[----:B0-----:R-:W-:-:S05]  /*10840*/  @!P2 PRMT R3, R16, 0x8880, RZ ;  /* 0x000088801003a816 */ /* 0x001fca00000000ff */
[----:B------:R-:W-:Y:S02]  /*10850*/  @!P2 IMAD R2, R3, R18, RZ ;  /* 0x000000120302a224 */ /* 0x000fe400078e02ff */
[----:B------:R-:W2:Y:S02]  /*10860*/  LDL.LU R3, [R1+0xa8] ;  /* 0x0000a80001037983 */ /* 0x000ea40000300800 */
[----:B--2---:R-:W-:-:S05]  /*10870*/  @!P2 IMAD R3, R3, R17, R2 ;  /* 0x000000110303a224 */ /* 0x004fca00078e0202 */
        /* <DEDUP_REMOVED lines=8> */
[----:B------:R-:W2:Y:S01]  /*10900*/  LDL.LU R3, [R1+0xac] ;  /* 0x0000ac0001037983 */ /* 0x000ea20000300800 */
[----:B------:R-:W-:Y:S02]  /*10910*/  ISETP.LT.OR P4, PT, R0, 0x3a, !P6 ;  /* 0x0000003a0000780c */ /* 0x000fe40007781670 */
[----:B------:R-:W-:-:S04]  /*10920*/  LOP3.LUT R19, R19, 0xffffbfff, RZ, 0xc0, !PT ;  /* 0xffffbfff13137812 */ /* 0x000fc800078ec0ff */
[----:B------:R-:W-:-:S07]  /*10930*/  @P1 LOP3.LUT R19, R19, 0x4000, RZ, 0xfc, !PT ;  /* 0x0000400013131812 */ /* 0x000fce00078efcff */
[----:B------:R-:W-:-:S04]  /*10940*/  @!P4 IADD3 R26, P1, R4, UR37, RZ ;  /* 0x00000025041acc10 */ /* 0x000fc8000ff3e0ff */
[----:B------:R-:W-:Y:S02]  /*10950*/  @!P4 IADD3.X R27, R5, UR36, RZ, P1, !PT ;  /* 0x00000024051bcc10 */ /* 0x000fe40008ffe4ff */
[----:B------:R-:W-:Y:S01]  /*10960*/  ISETP.LT.OR P1, PT, R0, 0x39, !P3 ;  /* 0x000000390000780c */ /* 0x000fe20005f21670 */
[----:B--2---:R-:W-:-:S05]  /*10970*/  @!P2 IMAD R3, R3, R17, R2 ;  /* 0x000000110303a224 */ /* 0x004fca00078e0202 */
[----:B------:R0:W-:Y:S07]  /*10980*/  @!P2 STG.E.U8 desc[UR38][R24.64+0x31], R3 ;  /* 0x000031031800a986 */ /* 0x0001ee000c101126 */
[----:B------:R-:W2:Y:S04]  /*10990*/  @!P1 LDG.E.U8 R16, desc[UR38][R28.64+0x38] ;  /* 0x000038261c109981 */ /* 0x000ea8000c1e1100 */
[----:B0-----:R-:W3:Y:S04]  /*109a0*/  LDL.LU R24, [R1+0x80] ;  /* 0x0000800001187983 */ /* 0x001ee80000300800 */
[----:B------:R-:W3:Y:S01]  /*109b0*/  LDL.LU R25, [R1+0x84] ;  /* 0x0000840001197983 */ /* 0x000ee20000300800 */
[----:B--2---:R-:W-:-:S05]  /*109c0*/  @!P1 PRMT R3, R16, 0x8880, RZ ;  /* 0x0000888010039816 */ /* 0x004fca00000000ff */
[----:B------:R-:W-:-:S04]  /*109d0*/  @!P1 IMAD R2, R3, R18, RZ ;  /* 0x0000001203029224 */ /* 0x000fc800078e02ff */
[----:B----4-:R-:W-:-:S05]  /*109e0*/  @!P1 IMAD R3, R38, R17, R2 ;  /* 0x0000001126039224 */ /* 0x010fca00078e0202 */
        /* <DEDUP_REMOVED lines=23> */
[----:B------:R-:W4:Y:S02]  /*10b60*/  @!P4 LDG.E.U8 R16, desc[UR38][R236.64+0x30] ;  /* 0x00003026ec10c981 */ /* 0x000f24000c1e1100 */
[----:B------:R-:W-:-:S02]  /*10b70*/  @!P1 IADD3 R38, P3, R4, UR37, RZ ;  /* 0x0000002504269c10 */ /* 0x000fc4000ff7e0ff */
[----:B------:R-:W2:Y:S01]  /*10b80*/  LDL.LU R27, [R1+0x94] ;  /* 0x00009400011b7983 */ /* 0x000ea20000300800 */
[----:B----4-:R-:W-:-:S05]  /*10b90*/  @!P4 PRMT R3, R16, 0x8880, RZ ;  /* 0x000088801003c816 */ /* 0x010fca00000000ff */
[----:B------:R-:W-:-:S04]  /*10ba0*/  @!P4 IMAD R2, R3, R18, RZ ;  /* 0x000000120302c224 */ /* 0x000fc800078e02ff */
[----:B---3--:R-:W-:-:S05]  /*10bb0*/  @!P4 IMAD R3, R24, R17, R2 ;  /* 0x000000111803c224 */ /* 0x008fca00078e0202 */
        /* <DEDUP_REMOVED lines=173> */
[----:B--2---:R-:W-:-:S05]  /*11690*/  @!P4 IMAD R3, R24, R17, R2 ;  /* 0x000000111803c224 */ /* 0x004fca00078e0202 */
[----:B------:R0:W-:Y:S01]  /*116a0*/  @!P4 STG.E.U8 desc[UR38][R26.64+0x38], R3 ;  /* 0x000038031a00c986 */ /* 0x0001e2000c101126 */
[----:B------:R-:W-:-:S03]  /*116b0*/  ISETP.LT.OR P4, PT, R0, 0x3a, !P1 ;  /* 0x0000003a0000780c */ /* 0x000fc60004f81670 */
[----:B0-----:R-:W2:Y:S10]  /*116c0*/  LDL.LU R26, [R1+0x20] ;  /* 0x00002000011a7983 */ /* 0x001eb40000300800 */
[----:B------:R-:W4:Y:S01]  /*116d0*/  @!P4 LDG.E.U8 R16, desc[UR38][R14.64+0x39] ;  /* 0x000039260e10c981 */ /* 0x000f22000c1e1100 */
[----:B------:R-:W-:-:S03]  /*116e0*/  @!P4 IMAD.MOV.U32 R24, RZ, RZ, R8 ;  /* 0x000000ffff18c224 */ /* 0x000fc600078e0008 */
[----:B------:R-:W2:Y:S01]  /*116f0*/  LDL.LU R27, [R1+0x24] ;  /* 0x00002400011b7983 */ /* 0x000ea20000300800 */
[----:B----4-:R-:W-:-:S05]  /*11700*/  @!P4 PRMT R3, R16, 0x8880, RZ ;  /* 0x000088801003c816 */ /* 0x010fca00000000ff */
[----:B------:R-:W-:-:S04]  /*11710*/  @!P4 IMAD R2, R3, R18, RZ ;  /* 0x000000120302c224 */ /* 0x000fc800078e02ff */
[----:B---3--:R-:W-:Y:S02]  /*11720*/  @!P4 IMAD R3, R25, R17, R2 ;  /* 0x000000111903c224 */ /* 0x008fe400078e0202 */
[----:B------:R-:W-:-:S05]  /*11730*/  @!P4 IMAD.MOV.U32 R25, RZ, RZ, R7 ;  /* 0x000000ffff19c224 */ /* 0x000fca00078e0007 */
        /* <DEDUP_REMOVED lines=15> */
[----:B------:R-:W-:Y:S02]  /*11830*/  @!P4 IADD3 R24, P5, R8, UR37, RZ ;  /* 0x000000250818cc10 */ /* 0x000fe4000ffbe0ff */
[----:B------:R-:W-:Y:S02]  /*11840*/  LOP3.LUT P3, RZ, R19, 0x8, RZ, 0xc0, !PT ;  /* 0x0000000813ff7812 */ /* 0x000fe4000786c0ff */
[----:B------:R-:W-:Y:S01]  /*11850*/  @!P4 IADD3.X R25, R7, UR36, RZ, P5, !PT ;  /* 0x000000240719cc10 */ /* 0x000fe2000affe4ff */
[----:B---3--:R-:W-:-:S05]  /*11860*/  @!P4 IMAD R3, R3, R17, R2 ;  /* 0x000000110303c224 */ /* 0x008fca00078e0202 */
[----:B------:R0:W-:Y:S01]  /*11870*/  @!P4 STG.E.U8 desc[UR38][R24.64+0x39], R3 ;  /* 0x000039031800c986 */ /* 0x0001e2000c101126 */
[----:B------:R-:W-:Y:S02]  /*11880*/  ISETP.LT.OR P4, PT, R0, 0x41, !P3 ;  /* 0x000000410000780c */ /* 0x000fe40005f81670 */
[----:B------:R-:W-:Y:S01]  /*11890*/  LOP3.LUT R19, R19, 0xfffffdff, RZ, 0xc0, !PT ;  /* 0xfffffdff13137812 */ /* 0x000fe200078ec0ff */
[----:B0-----:R-:W3:Y:S10]  /*118a0*/  LDL.LU R24, [R1+0x30] ;  /* 0x0000300001187983 */ /* 0x001ef40000300800 */
[----:B------:R-:W4:Y:S01]  /*118b0*/  @!P4 LDG.E.U8 R16, desc[UR38][R28.64+0x40] ;  /* 0x000040261c10c981 */ /* 0x000f22000c1e1100 */
[----:B------:R-:W-:-:S03]  /*118c0*/  @P2 LOP3.LUT R19, R19, 0x200, RZ, 0xfc, !PT ;  /* 0x0000020013132812 */ /* 0x000fc600078efcff */
[----:B------:R-:W3:Y:S01]  /*118d0*/  LDL.LU R25, [R1+0x34] ;  /* 0x0000340001197983 */ /* 0x000ee20000300800 */
[----:B----4-:R-:W-:-:S05]  /*118e0*/  @!P4 PRMT R3, R16, 0x8880, RZ ;  /* 0x000088801003c816 */ /* 0x010fca00000000ff */
[----:B------:R-:W-:-:S04]  /*118f0*/  @!P4 IMAD R2, R3, R18, RZ ;  /* 0x000000120302c224 */ /* 0x000fc800078e02ff */
[----:B--2---:R-:W-:-:S05]  /*11900*/  @!P4 IMAD R3, R26, R17, R2 ;  /* 0x000000111a03c224 */ /* 0x004fca00078e0202 */
[----:B------:R0:W-:Y:S01]  /*11910*/  @!P4 STG.E.U8 desc[UR38][R4.64+0x40], R3 ;  /* 0x000040030400c986 */ /* 0x0001e2000c101126 */
[----:B------:R-:W-:-:S13]  /*11920*/  ISETP.LT.OR P4, PT, R0, 0x42, !P3 ;  /* 0x000000420000780c */ /* 0x000fda0005f81670 */
[----:B------:R-:W0:Y:S01]  /*11930*/  @!P4 LDG.E.U8 R16, desc[UR38][R28.64+0x41] ;  /* 0x000041261c10c981 */ /* 0x000e22000c1e1100 */
[----:B------:R-:W-:Y:S02]  /*11940*/  ISETP.LT.OR P2, PT, R0, 0x41, !P6 ;  /* 0x000000410000780c */ /* 0x000fe40007741670 */
        /* <DEDUP_REMOVED lines=27> */
[----:B0-----:R-:W4:Y:S04]  /*11b00*/  LDL.LU R36, [R1] ;  /* 0x0000000001247983 */ /* 0x001f280000300800 */
[----:B------:R-:W4:Y:S01]  /*11b10*/  LDL.LU R37, [R1+0x4] ;  /* 0x0000040001257983 */ /* 0x000f220000300800 */
[----:B--2---:R-:W-:-:S05]  /*11b20*/  @!P1 PRMT R3, R16, 0x8880, RZ ;  /* 0x0000888010039816 */ /* 0x004fca00000000ff */
        /* <DEDUP_REMOVED lines=62> */
[----:B0-----:R-:W3:Y:S10]  /*11f10*/  LDL.LU.64 R36, [R1+0x2a0] ;  /* 0x0002a00001247983 */ /* 0x001ef40000300a00 */
[----:B------:R-:W4:Y:S02]  /*11f20*/  @!P4 LDG.E.U8 R16, desc[UR38][R236.64+0x48] ;  /* 0x00004826ec10c981 */ /* 0x000f24000c1e1100 */
        /* <DEDUP_REMOVED lines=34> */
[----:B0-----:R-:W2:Y:S10]  /*12150*/  LDL.LU.64 R38, [R1+0x298] ;  /* 0x0002980001267983 */ /* 0x001eb40000300a00 */
[----:B------:R-:W4:Y:S02]  /*12160*/  @!P4 LDG.E.U8 R16, desc[UR38][R232.64+0x40] ;  /* 0x00004026e810c981 */ /* 0x000f24000c1e1100 */
[----:B----4-:R-:W-:-:S05]  /*12170*/  @!P4 PRMT R3, R16, 0x8880, RZ ;  /* 0x000088801003c816 */ /* 0x010fca00000000ff */
[----:B------:R-:W-:-:S04]  /*12180*/  @!P4 IMAD R2, R3, R18, RZ ;  /* 0x000000120302c224 */ /* 0x000fc800078e02ff */
[----:B------:R-:W-:-:S05]  /*12190*/  @!P4 IMAD R224, R224, R17, R2 ;  /* 0x00000011e0e0c224 */ /* 0x000fca00078e0202 */
[----:B------:R0:W-:Y:S01]  /*121a0*/  @!P4 STG.E.U8 desc[UR38][R10.64+0x40], R224 ;  /* 0x000040e00a00c986 */ /* 0x0001e2000c101126 */
[----:B------:R-:W-:-:S13]  /*121b0*/  ISETP.LT.OR P4, PT, R0, 0x42, !P3 ;  /* 0x000000420000780c */ /* 0x000fda0005f81670 */
[----:B------:R-:W4:Y:S02]  /*121c0*/  @!P4 LDG.E.U8 R16, desc[UR38][R232.64+0x41] ;  /* 0x00004126e810c981 */ /* 0x000f24000c1e1100 */
[----:B----4-:R-:W-:-:S05]  /*121d0*/  @!P4 PRMT R3, R16, 0x8880, RZ ;  /* 0x000088801003c816 */ /* 0x010fca00000000ff */
[----:B------:R-:W-:-:S04]  /*121e0*/  @!P4 IMAD R2, R3, R18, RZ ;  /* 0x000000120302c224 */ /* 0x000fc800078e02ff */
[----:B------:R-:W-:-:S05]  /*121f0*/  @!P4 IMAD R225, R225, R17, R2 ;  /* 0x00000011e1e1c224 */ /* 0x000fca00078e0202 */
[----:B------:R4:W-:Y:S01]  /*12200*/  @!P4 STG.E.U8 desc[UR38][R10.64+0x41], R225 ;  /* 0x000041e10a00c986 */ /* 0x0009e2000c101126 */
[----:B------:R-:W-:-:S13]  /*12210*/  ISETP.LT.OR P4, PT, R0, 0x41, !P2 ;  /* 0x000000410000780c */ /* 0x000fda0005781670 */
[----:B------:R-:W3:Y:S01]  /*12220*/  @!P4 LDG.E.U8 R16, desc[UR38][R22.64+0x40] ;  /* 0x000040261610c981 */ /* 0x000ee2000c1e1100 */
[----:B0-----:R-:W-:-:S04]  /*12230*/  @!P4 IADD3 R224, P5, R10, UR37, RZ ;  /* 0x000000250ae0cc10 */ /* 0x001fc8000ffbe0ff */
[----:B----4-:R-:W-:Y:S02]  /*12240*/  @!P4 IADD3.X R225, R11, UR36, RZ, P5, !PT ;  /* 0x000000240be1cc10 */ /* 0x010fe4000affe4ff */
[----:B---3--:R-:W-:-:S05]  /*12250*/  @!P4 PRMT R3, R16, 0x8880, RZ ;  /* 0x000088801003c816 */ /* 0x008fca00000000ff */
[----:B------:R-:W-:-:S04]  /*12260*/  @!P4 IMAD R2, R3, R18, RZ ;  /* 0x000000120302c224 */ /* 0x000fc800078e02ff */
[----:B------:R-:W-:-:S05]  /*12270*/  @!P4 IMAD R226, R226, R17, R2 ;  /* 0x00000011e2e2c224 */ /* 0x000fca00078e0202 */
[----:B------:R0:W-:Y:S01]  /*12280*/  @!P4 STG.E.U8 desc[UR38][R224.64+0x40], R226 ;  /* 0x000040e2e000c986 */ /* 0x0001e2000c101126 */
[----:B------:R-:W-:-:S13]  /*12290*/  ISETP.LT.OR P4, PT, R0, 0x42, !P2 ;  /* 0x000000420000780c */ /* 0x000fda0005781670 */
[----:B------:R-:W3:Y:S01]  /*122a0*/  @!P4 LDG.E.U8 R16, desc[UR38][R22.64+0x41] ;  /* 0x000041261610c981 */ /* 0x000ee2000c1e1100 */
[----:B0-----:R-:W-:-:S04]  /*122b0*/  @!P4 IADD3 R224, P5, R10, UR37, RZ ;  /* 0x000000250ae0cc10 */ /* 0x001fc8000ffbe0ff */
[----:B------:R-:W-:Y:S02]  /*122c0*/  @!P4 IADD3.X R225, R11, UR36, RZ, P5, !PT ;  /* 0x000000240be1cc10 */ /* 0x000fe4000affe4ff */
[----:B---3--:R-:W-:-:S05]  /*122d0*/  @!P4 PRMT R3, R16, 0x8880, RZ ;  /* 0x000088801003c816 */ /* 0x008fca00000000ff */
[----:B------:R-:W-:-:S04]  /*122e0*/  @!P4 IMAD R2, R3, R18, RZ ;  /* 0x000000120302c224 */ /* 0x000fc800078e02ff */
[----:B------:R-:W-:-:S05]  /*122f0*/  @!P4 IMAD R227, R227, R17, R2 ;  /* 0x00000011e3e3c224 */ /* 0x000fca00078e0202 */
[----:B------:R0:W-:Y:S01]  /*12300*/  @!P4 STG.E.U8 desc[UR38][R224.64+0x41], R227 ;  /* 0x000041e3e000c986 */ /* 0x0001e2000c101126 */
[----:B------:R-:W-:-:S13]  /*12310*/  ISETP.LT.OR P4, PT, R0, 0x49, !P3 ;  /* 0x000000490000780c */ /* 0x000fda0005f81670 */
[----:B------:R-:W3:Y:S02]  /*12320*/  @!P4 LDG.E.U8 R16, desc[UR38][R232.64+0x48] ;  /* 0x00004826e810c981 */ /* 0x000ee4000c1e1100 */
[----:B---3--:R-:W-:-:S05]  /*12330*/  @!P4 PRMT R3, R16, 0x8880, RZ ;  /* 0x000088801003c816 */ /* 0x008fca00000000ff */
[----:B------:R-:W-:-:S04]  /*12340*/  @!P4 IMAD R2, R3, R18, RZ ;  /* 0x000000120302c224 */ /* 0x000fc800078e02ff */
[----:B------:R-:W-:-:S05]  /*12350*/  @!P4 IMAD R228, R228, R17, R2 ;  /* 0x00000011e4e4c224 */ /* 0x000fca00078e0202 */
[----:B------:R-:W-:Y:S01]  /*12360*/  @!P4 STG.E.U8 desc[UR38][R10.64+0x48], R228 ;  /* 0x000048e40a00c986 */ /* 0x000fe2000c101126 */
[----:B------:R-:W-:-:S13]  /*12370*/  ISETP.LT.OR P4, PT, R0, 0x4a, !P3 ;  /* 0x0000004a0000780c */ /* 0x000fda0005f81670 */
[----:B------:R-:W3:Y:S02]  /*12380*/  @!P4 LDG.E.U8 R16, desc[UR38][R232.64+0x49] ;  /* 0x00004926e810c981 */ /* 0x000ee4000c1e1100 */
[----:B---3--:R-:W-:-:S05]  /*12390*/  @!P4 PRMT R3, R16, 0x8880, RZ ;  /* 0x000088801003c816 */ /* 0x008fca00000000ff */
[----:B------:R-:W-:-:S04]  /*123a0*/  @!P4 IMAD R2, R3, R18, RZ ;  /* 0x000000120302c224 */ /* 0x000fc800078e02ff */
[----:B------:R-:W-:-:S05]  /*123b0*/  @!P4 IMAD R229, R229, R17, R2 ;  /* 0x00000011e5e5c224 */ /* 0x000fca00078e0202 */
[----:B------:R-:W-:Y:S01]  /*123c0*/  @!P4 STG.E.U8 desc[UR38][R10.64+0x49], R229 ;  /* 0x000049e50a00c986 */ /* 0x000fe2000c101126 */
        /* <DEDUP_REMOVED lines=18> */
[----:B0-----:R-:W-:Y:S02]  /*124f0*/  @!P4 IMAD.MOV.U32 R224, RZ, RZ, R8 ;  /* 0x000000ffffe0c224 */ /* 0x001fe400078e0008 */
[----:B------:R-:W-:Y:S01]  /*12500*/  @!P4 IMAD.MOV.U32 R225, RZ, RZ, R7 ;  /* 0x000000ffffe1c224 */ /* 0x000fe200078e0007 */
[----:B---3--:R-:W-:-:S05]  /*12510*/  @!P4 PRMT R3, R16, 0x8880, RZ ;  /* 0x000088801003c816 */ /* 0x008fca00000000ff */
[----:B------:R-:W-:-:S04]  /*12520*/  @!P4 IMAD R2, R3, R18, RZ ;  /* 0x000000120302c224 */ /* 0x000fc800078e02ff */
[----:B------:R-:W-:-:S05]  /*12530*/  @!P4 IMAD R216, R216, R17, R2 ;  /* 0x00000011d8d8c224 */ /* 0x000fca00078e0202 */
[----:B------:R0:W-:Y:S01]  /*12540*/  @!P4 STG.E.U8 desc[UR38][R224.64+0x40], R216 ;  /* 0x000040d8e000c986 */ /* 0x0001e2000c101126 */
[----:B------:R-:W-:-:S13]  /*12550*/  ISETP.LT.OR P4, PT, R0, 0x42, !P1 ;  /* 0x000000420000780c */ /* 0x000fda0004f81670 */
[----:B------:R-:W3:Y:S01]  /*12560*/  @!P4 LDG.E.U8 R16, desc[UR38][R14.64+0x41] ;  /* 0x000041260e10c981 */ /* 0x000ee2000c1e1100 */
[----:B0-----:R-:W-:Y:S01]  /*12570*/  @!P4 IMAD.MOV.U32 R216, RZ, RZ, R8 ;  /* 0x000000ffffd8c224 */ /* 0x001fe200078e0008 */
[----:B---3--:R-:W-:-:S05]  /*12580*/  @!P4 PRMT R3, R16, 0x8880, RZ ;  /* 0x000088801003c816 */ /* 0x008fca00000000ff */
[----:B------:R-:W-:-:S04]  /*12590*/  @!P4 IMAD R2, R3, R18, RZ ;  /* 0x000000120302c224 */ /* 0x000fc800078e02ff */
[----:B------:R-:W-:Y:S02]  /*125a0*/  @!P4 IMAD R3, R217, R17, R2 ;  /* 0x00000011d903c224 */ /* 0x000fe400078e0202 */
[----:B------:R-:W-:-:S05]  /*125b0*/  @!P4 IMAD.MOV.U32 R217, RZ, RZ, R7 ;  /* 0x000000ffffd9c224 */ /* 0x000fca00078e0007 */
        /* <DEDUP_REMOVED lines=43> */
[----:B0-----:R-:W-:Y:S02]  /*12870*/  @!P4 IADD3 R216, P5, R8, UR37, RZ ;  /* 0x0000002508d8cc10 */ /* 0x001fe4000ffbe0ff */
[----:B------:R-:W-:Y:S02]  /*12880*/  LOP3.LUT P3, RZ, R19, 0x8, RZ, 0xc0, !PT ;  /* 0x0000000813ff7812 */ /* 0x000fe4000786c0ff */
[----:B------:R-:W-:Y:S02]  /*12890*/  @!P4 IADD3.X R217, R7, UR36, RZ, P5, !PT ;  /* 0x0000002407d9cc10 */ /* 0x000fe4000affe4ff */
        /* <DEDUP_REMOVED lines=9> */
[----:B------:R0:W-:Y:S01]  /*12930*/  @!P4 STG.E.U8 desc[UR38][R4.64+0x50], R208 ;  /* 0x000050d00400c986 */ /* 0x0001e2000c101126 */
[----:B------:R-:W-:-:S13]  /*12940*/  ISETP.LT.OR P4, PT, R0, 0x52, !P3 ;  /* 0x000000520000780c */ /* 0x000fda0005f81670 */
[----:B------:R-:W3:Y:S01]  /*12950*/  @!P4 LDG.E.U8 R16, desc[UR38][R28.64+0x51] ;  /* 0x000051261c10c981 */ /* 0x000ee2000c1e1100 */
[----:B------:R-:W-:-:S04]  /*12960*/  LOP3.LUT R19, R19, 0xffffffbf, RZ, 0xc0, !PT ;  /* 0xffffffbf13137812 */ /* 0x000fc800078ec0ff */
[----:B------:R-:W-:Y:S02]  /*12970*/  @P2 LOP3.LUT R19, R19, 0x40, RZ, 0xfc, !PT ;  /* 0x0000004013132812 */ /* 0x000fe400078efcff */
[----:B------:R-:W-:Y:S02]  /*12980*/  ISETP.LT.OR P2, PT, R0, 0x51, !P6 ;  /* 0x000000510000780c */ /* 0x000fe40007741670 */
[----:B---3--:R-:W-:-:S05]  /*12990*/  @!P4 PRMT R3, R16, 0x8880, RZ ;  /* 0x000088801003c816 */ /* 0x008fca00000000ff */
[----:B------:R-:W-:-:S04]  /*129a0*/  @!P4 IMAD R2, R3, R18, RZ ;  /* 0x000000120302c224 */ /* 0x000fc800078e02ff */
[----:B------:R-:W-:-:S05]  /*129b0*/  @!P4 IMAD R209, R209, R17, R2 ;  /* 0x00000011d1d1c224 */ /* 0x000fca00078e0202 */
[----:B------:R-:W-:Y:S04]  /*129c0*/  @!P4 STG.E.U8 desc[UR38][R4.64+0x51], R209 ;  /* 0x000051d10400c986 */ /* 0x000fe8000c101126 */
[----:B------:R-:W3:Y:S01]  /*129d0*/  @!P2 LDG.E.U8 R16, desc[UR38][R30.64+0x50] ;  /* 0x000050261e10a981 */ /* 0x000ee2000c1e1100 */
[----:B------:R-:W-:Y:S02]  /*129e0*/  ISETP.LT.OR P5, PT, R0, 0x59, !P6 ;  /* 0x000000590000780c */ /* 0x000fe400077a1670 */
[----:B---3--:R-:W-:-:S05]  /*129f0*/  @!P2 PRMT R3, R16, 0x8880, RZ ;  /* 0x000088801003a816 */ /* 0x008fca00000000ff */
[----:B------:R-:W-:-:S04]  /*12a00*/  @!P2 IMAD R2, R3, R18, RZ ;  /* 0x000000120302a224 */ /* 0x000fc800078e02ff */
[----:B------:R-:W-:-:S05]  /*12a10*/  @!P2 IMAD R210, R210, R17, R2 ;  /* 0x00000011d2d2a224 */ /* 0x000fca00078e0202 */
[----:B------:R3:W-:Y:S01]  /*12a20*/  @!P2 STG.E.U8 desc[UR38][R24.64+0x50], R210 ;  /* 0x000050d21800a986 */ /* 0x0007e2000c101126 */
[----:B------:R-:W-:Y:S02]  /*12a30*/  ISETP.LT.OR P2, PT, R0, 0x52, !P6 ;  /* 0x000000520000780c */ /* 0x000fe40007741670 */
[----:B0-----:R-:W-:Y:S02]  /*12a40*/  @!P5 IADD3 R208, P4, R4, UR37, RZ ;  /* 0x0000002504d0dc10 */ /* 0x001fe4000ff9e0ff */
[----:B------:R-:W-:Y:S01]  /*12a50*/  LOP3.LUT R19, R19, 0xfffffeff, RZ, 0xc0, !PT ;  /* 0xfffffeff13137812 */ /* 0x000fe200078ec0ff */
[----:B---3--:R-:W3:Y:S08]  /*12a60*/  LDL.LU.64 R24, [R1+0x290] ;  /* 0x0002900001187983 */ /* 0x008ef00000300a00 */
[----:B------:R-:W4:Y:S01]  /*12a70*/  @!P2 LDG.E.U8 R16, desc[UR38][R30.64+0x51] ;  /* 0x000051261e10a981 */ /* 0x000f22000c1e1100 */
[----:B------:R-:W-:-:S02]  /*12a80*/  @!P5 IADD3.X R209, R5, UR36, RZ, P4, !PT ;  /* 0x0000002405d1dc10 */ /* 0x000fc4000a7fe4ff */
[----:B------:R-:W-:Y:S02]  /*12a90*/  ISETP.LT.OR P4, PT, R0, 0x5a, !P6 ;  /* 0x0000005a0000780c */ /* 0x000fe40007781670 */
[----:B------:R-:W-:-:S11]  /*12aa0*/  @P1 LOP3.LUT R19, R19, 0x100, RZ, 0xfc, !PT ;  /* 0x0000010013131812 */ /* 0x000fd600078efcff */
[----:B------:R-:W-:-:S04]  /*12ab0*/  @!P4 IADD3 R216, P1, R4, UR37, RZ ;  /* 0x0000002504d8cc10 */ /* 0x000fc8000ff3e0ff */
[----:B------:R-:W-:Y:S02]  /*12ac0*/  @!P4 IADD3.X R217, R5, UR36, RZ, P1, !PT ;  /* 0x0000002405d9cc10 */ /* 0x000fe40008ffe4ff */
[----:B------:R-:W-:Y:S02]  /*12ad0*/  ISETP.LT.OR P1, PT, R0, 0x59, !P3 ;  /* 0x000000590000780c */ /* 0x000fe40005f21670 */
[----:B----4-:R-:W-:-:S05]  /*12ae0*/  @!P2 PRMT R3, R16, 0x8880, RZ ;  /* 0x000088801003a816 */ /* 0x010fca00000000ff */
[----:B------:R-:W-:-:S04]  /*12af0*/  @!P2 IMAD R2, R3, R18, RZ ;  /* 0x000000120302a224 */ /* 0x000fc800078e02ff */
[----:B------:R-:W-:-:S05]  /*12b00*/  @!P2 IMAD R211, R211, R17, R2 ;  /* 0x00000011d3d3a224 */ /* 0x000fca00078e0202 */
[----:B------:R0:W-:Y:S04]  /*12b10*/  @!P2 STG.E.U8 desc[UR38][R26.64+0x51], R211 ;  /* 0x000051d31a00a986 */ /* 0x0001e8000c101126 */
[----:B------:R-:W4:Y:S04]  /*12b20*/  @!P1 LDG.E.U8 R16, desc[UR38][R28.64+0x58] ;  /* 0x000058261c109981 */ /* 0x000f28000c1e1100 */
[----:B0-----:R-:W3:Y:S01]  /*12b30*/  LDL.LU.64 R26, [R1+0x288] ;  /* 0x00028800011a7983 */ /* 0x001ee20000300a00 */
[----:B----4-:R-:W-:-:S05]  /*12b40*/  @!P1 PRMT R3, R16, 0x8880, RZ ;  /* 0x0000888010039816 */ /* 0x010fca00000000ff */
[----:B------:R-:W-:-:S04]  /*12b50*/  @!P1 IMAD R2, R3, R18, RZ ;  /* 0x0000001203029224 */ /* 0x000fc800078e02ff */
[----:B------:R-:W-:-:S05]  /*12b60*/  @!P1 IMAD R212, R212, R17, R2 ;  /* 0x00000011d4d49224 */ /* 0x000fca00078e0202 */
[----:B------:R-:W-:Y:S01]  /*12b70*/  @!P1 STG.E.U8 desc[UR38][R4.64+0x58], R212 ;  /* 0x000058d404009986 */ /* 0x000fe2000c101126 */
[----:B------:R-:W-:-:S13]  /*12b80*/  ISETP.LT.OR P1, PT, R0, 0x5a, !P3 ;  /* 0x0000005a0000780c */ /* 0x000fda0005f21670 */
[----:B------:R-:W4:Y:S02]  /*12b90*/  @!P1 LDG.E.U8 R16, desc[UR38][R28.64+0x59] ;  /* 0x000059261c109981 */ /* 0x000f24000c1e1100 */
[----:B----4-:R-:W-:-:S05]  /*12ba0*/  @!P1 PRMT R3, R16, 0x8880, RZ ;  /* 0x0000888010039816 */ /* 0x010fca00000000ff */
[----:B------:R-:W-:-:S04]  /*12bb0*/  @!P1 IMAD R2, R3, R18, RZ ;  /* 0x0000001203029224 */ /* 0x000fc800078e02ff */
[----:B------:R-:W-:-:S05]  /*12bc0*/  @!P1 IMAD R213, R213, R17, R2 ;  /* 0x00000011d5d59224 */ /* 0x000fca00078e0202 */
[----:B------:R-:W-:Y:S04]  /*12bd0*/  @!P1 STG.E.U8 desc[UR38][R4.64+0x59], R213 ;  /* 0x000059d504009986 */ /* 0x000fe8000c101126 */
[----:B------:R-:W4:Y:S02]  /*12be0*/  @!P5 LDG.E.U8 R16, desc[UR38][R30.64+0x58] ;  /* 0x000058261e10d981 */ /* 0x000f24000c1e1100 */
[----:B----4-:R-:W-:-:S05]  /*12bf0*/  @!P5 PRMT R3, R16, 0x8880, RZ ;  /* 0x000088801003d816 */ /* 0x010fca00000000ff */
[----:B------:R-:W-:-:S04]  /*12c00*/  @!P5 IMAD R2, R3, R18, RZ ;  /* 0x000000120302d224 */ /* 0x000fc800078e02ff */
[----:B------:R-:W-:-:S05]  /*12c10*/  @!P5 IMAD R214, R214, R17, R2 ;  /* 0x00000011d6d6d224 */ /* 0x000fca00078e0202 */
[----:B------:R0:W-:Y:S04]  /*12c20*/  @!P5 STG.E.U8 desc[UR38][R208.64+0x58], R214 ;  /* 0x000058d6d000d986 */ /* 0x0001e8000c101126 */
[----:B------:R-:W4:Y:S01]  /*12c30*/  @!P4 LDG.E.U8 R16, desc[UR38][R30.64+0x59] ;  /* 0x000059261e10c981 */ /* 0x000f22000c1e1100 */
[----:B------:R-:W-:Y:S02]  /*12c40*/  LOP3.LUT P2, RZ, R19, 0x4, RZ, 0xc0, !PT ;  /* 0x0000000413ff7812 */ /* 0x000fe4000784c0ff */
        /* <DEDUP_REMOVED lines=9> */
[----:B------:R4:W-:Y:S01]  /*12ce0*/  @!P4 STG.E.U8 desc[UR38][R12.64+0x50], R3 ;  /* 0x000050030c00c986 */ /* 0x0009e2000c101126 */
[----:B------:R-:W-:-:S13]  /*12cf0*/  ISETP.LT.OR P4, PT, R0, 0x52, !P2 ;  /* 0x000000520000780c */ /* 0x000fda0005781670 */
[----:B------:R-:W2:Y:S01]  /*12d00*/  @!P4 LDG.E.U8 R16, desc[UR38][R236.64+0x51] ;  /* 0x00005126ec10c981 */ /* 0x000ea2000c1e1100 */
[----:B------:R-:W-:-:S13]  /*12d10*/  ISETP.LT.OR P1, PT, R0, 0x61, !P6 ;  /* 0x000000610000780c */ /* 0x000fda0007721670 */
[----:B------:R-:W-:-:S04]  /*12d20*/  @!P1 IADD3 R210, P3, R4, UR37, RZ ;  /* 0x0000002504d29c10 */ /* 0x000fc8000ff7e0ff */
[----:B------:R-:W-:Y:S02]  /*12d30*/  @!P1 IADD3.X R211, R5, UR36, RZ, P3, !PT ;  /* 0x0000002405d39c10 */ /* 0x000fe40009ffe4ff */
[----:B------:R-:W-:-:S13]  /*12d40*/  ISETP.LT.OR P3, PT, R0, 0x62, !P6 ;  /* 0x000000620000780c */ /* 0x000fda0007761670 */
[----:B0-----:R-:W-:-:S04]  /*12d50*/  @!P3 IADD3 R208, P5, R4, UR37, RZ ;  /* 0x0000002504d0bc10 */ /* 0x001fc8000ffbe0ff */
[----:B------:R-:W-:Y:S02]  /*12d60*/  @!P3 IADD3.X R209, R5, UR36, RZ, P5, !PT ;  /* 0x0000002405d1bc10 */ /* 0x000fe4000affe4ff */
[----:B------:R-:W-:Y:S02]  /*12d70*/  LOP3.LUT P3, RZ, R19, 0x80, RZ, 0xc0, !PT ;  /* 0x0000008013ff7812 */ /* 0x000fe4000786c0ff */
[----:B--2---:R-:W-:-:S05]  /*12d80*/  @!P4 PRMT R213, R16, 0x8880, RZ ;  /* 0x0000888010d5c816 */ /* 0x004fca00000000ff */
[----:B------:R-:W-:-:S04]  /*12d90*/  @!P4 IMAD R2, R213, R18, RZ ;  /* 0x00000012d502c224 */ /* 0x000fc800078e02ff */
[----:B------:R-:W-:-:S05]  /*12da0*/  @!P4 IMAD R213, R201, R17, R2 ;  /* 0x00000011c9d5c224 */ /* 0x000fca00078e0202 */
[----:B------:R-:W-:Y:S01]  /*12db0*/  @!P4 STG.E.U8 desc[UR38][R12.64+0x51], R213 ;  /* 0x000051d50c00c986 */ /* 0x000fe2000c101126 */
[----:B------:R-:W-:-:S13]  /*12dc0*/  ISETP.LT.OR P4, PT, R0, 0x51, !P3 ;  /* 0x000000510000780c */ /* 0x000fda0005f81670 */
[----:B------:R-:W4:Y:S01]  /*12dd0*/  @!P4 LDG.E.U8 R16, desc[UR38][R234.64+0x50] ;  /* 0x00005026ea10c981 */ /* 0x000f22000c1e1100 */
[----:B------:R-:W-:-:S04]  /*12de0*/  @!P4 IADD3 R200, P5, R12, UR37, RZ ;  /* 0x000000250cc8cc10 */ /* 0x000fc8000ffbe0ff */
[----:B------:R-:W-:Y:S02]  /*12df0*/  @!P4 IADD3.X R201, R13, UR36, RZ, P5, !PT ;  /* 0x000000240dc9cc10 */ /* 0x000fe4000affe4ff */
[----:B----4-:R-:W-:-:S05]  /*12e00*/  @!P4 PRMT R3, R16, 0x8880, RZ ;  /* 0x000088801003c816 */ /* 0x010fca00000000ff */
        /* <DEDUP_REMOVED lines=12> */
[----:B------:R-:W2:Y:S02]  /*12ed0*/  @!P4 LDG.E.U8 R16, desc[UR38][R236.64+0x58] ;  /* 0x00005826ec10c981 */ /* 0x000ea4000c1e1100 */
[----:B--2---:R-:W-:-:S05]  /*12ee0*/  @!P4 PRMT R3, R16, 0x8880, RZ ;  /* 0x000088801003c816 */ /* 0x004fca00000000ff */
[----:B------:R-:W-:-:S04]  /*12ef0*/  @!P4 IMAD R2, R3, R18, RZ ;  /* 0x000000120302c224 */ /* 0x000fc800078e02ff */
[----:B------:R-:W-:-:S05]  /*12f00*/  @!P4 IMAD R3, R204, R17, R2 ;  /* 0x00000011cc03c224 */ /* 0x000fca00078e0202 */
[----:B------:R2:W-:Y:S01]  /*12f10*/  @!P4 STG.E.U8 desc[UR38][R12.64+0x58], R3 ;  /* 0x000058030c00c986 */ /* 0x0005e2000c101126 */
[----:B------:R-:W-:-:S13]  /*12f20*/  ISETP.LT.OR P4, PT, R0, 0x5a, !P2 ;  /* 0x0000005a0000780c */ /* 0x000fda0005781670 */
[----:B------:R-:W4:Y:S02]  /*12f30*/  @!P4 LDG.E.U8 R16, desc[UR38][R236.64+0x59] ;  /* 0x00005926ec10c981 */ /* 0x000f24000c1e1100 */
[----:B----4-:R-:W-:-:S05]  /*12f40*/  @!P4 PRMT R202, R16, 0x8880, RZ ;  /* 0x0000888010cac816 */ /* 0x010fca00000000ff */
[----:B0-----:R-:W-:-:S04]  /*12f50*/  @!P4 IMAD.MOV.U32 R201, RZ, RZ, R202 ;  /* 0x000000ffffc9c224 */ /* 0x001fc800078e00ca */
[----:B------:R-:W-:-:S04]  /*12f60*/  @!P4 IMAD R2, R201, R18, RZ ;  /* 0x00000012c902c224 */ /* 0x000fc800078e02ff */
[----:B------:R-:W-:-:S05]  /*12f70*/  @!P4 IMAD R205, R205, R17, R2 ;  /* 0x00000011cdcdc224 */ /* 0x000fca00078e0202 */
[----:B------:R-:W-:Y:S01]  /*12f80*/  @!P4 STG.E.U8 desc[UR38][R12.64+0x59], R205 ;  /* 0x000059cd0c00c986 */ /* 0x000fe2000c101126 */
[----:B------:R-:W-:-:S13]  /*12f90*/  ISETP.LT.OR P4, PT, R0, 0x59, !P3 ;  /* 0x000000590000780c */ /* 0x000fda0005f81670 */
[----:B------:R-:W2:Y:S01]  /*12fa0*/  @!P4 LDG.E.U8 R16, desc[UR38][R234.64+0x58] ;  /* 0x00005826ea10c981 */ /* 0x000ea2000c1e1100 */
[----:B------:R-:W-:-:S04]  /*12fb0*/  @!P4 IADD3 R200, P5, R12, UR37, RZ ;  /* 0x000000250cc8cc10 */ /* 0x000fc8000ffbe0ff */
[----:B------:R-:W-:Y:S02]  /*12fc0*/  @!P4 IADD3.X R201, R13, UR36, RZ, P5, !PT ;  /* 0x000000240dc9cc10 */ /* 0x000fe4000affe4ff */
[----:B--2---:R-:W-:-:S05]  /*12fd0*/  @!P4 PRMT R3, R16, 0x8880, RZ ;  /* 0x000088801003c816 */ /* 0x004fca00000000ff */
[----:B------:R-:W-:-:S04]  /*12fe0*/  @!P4 IMAD R2, R3, R18, RZ ;  /* 0x000000120302c224 */ /* 0x000fc800078e02ff */
[----:B------:R-:W-:-:S05]  /*12ff0*/  @!P4 IMAD R3, R206, R17, R2 ;  /* 0x00000011ce03c224 */ /* 0x000fca00078e0202 */
[----:B------:R0:W-:Y:S01]  /*13000*/  @!P4 STG.E.U8 desc[UR38][R200.64+0x58], R3 ;  /* 0x00005803c800c986 */ /* 0x0001e2000c101126 */
[----:B------:R-:W-:-:S13]  /*13010*/  ISETP.LT.OR P4, PT, R0, 0x5a, !P3 ;  /* 0x0000005a0000780c */ /* 0x000fda0005f81670 */
[----:B------:R-:W2:Y:S01]  /*13020*/  @!P4 LDG.E.U8 R16, desc[UR38][R234.64+0x59] ;  /* 0x00005926ea10c981 */ /* 0x000ea2000c1e1100 */
[----:B0-----:R-:W-:Y:S02]  /*13030*/  @!P4 IADD3 R200, P5, R12, UR37, RZ ;  /* 0x000000250cc8cc10 */ /* 0x001fe4000ffbe0ff */
[----:B------:R-:W-:Y:S02]  /*13040*/  P2R R3, PR, RZ, 0x8 ;  /* 0x00000008ff037803 */ /* 0x000fe40000000000 */
[----:B------:R-:W-:Y:S02]  /*13050*/  @!P4 IADD3.X R201, R13, UR36, RZ, P5, !PT ;  /* 0x000000240dc9cc10 */ /* 0x000fe4000affe4ff */
[----:B------:R-:W-:Y:S02]  /*13060*/  LOP3.LUT P3, RZ, R19, 0x2, RZ, 0xc0, !PT ;  /* 0x0000000213ff7812 */ /* 0x000fe4000786c0ff */
        /* <DEDUP_REMOVED lines=11> */
[----:B------:R-:W4:Y:S01]  /*13120*/  @!P4 LDG.E.U8 R16, desc[UR38][R232.64+0x51] ;  /* 0x00005126e810c981 */ /* 0x000f22000c1e1100 */
[----:B------:R-:W-:Y:S02]  /*13130*/  LOP3.LUT P2, RZ, R19, 0x40, RZ, 0xc0, !PT ;  /* 0x0000004013ff7812 */ /* 0x000fe4000784c0ff */
        /* <DEDUP_REMOVED lines=26> */
[----:B------:R-:W-:Y:S01]  /*132e0*/  @!P4 STG.E.U8 desc[UR38][R10.64+0x58], R201 ;  /* 0x000058c90a00c986 */ /* 0x000fe2000c101126 */
[----:B------:R-:W-:-:S13]  /*132f0*/  ISETP.LT.OR P4, PT, R0, 0x5a, !P3 ;  /* 0x0000005a0000780c */ /* 0x000fda0005f81670 */
[----:B------:R-:W2:Y:S02]  /*13300*/  @!P4 LDG.E.U8 R16, desc[UR38][R232.64+0x59] ;  /* 0x00005926e810c981 */ /* 0x000ea4000c1e1100 */
[----:B--2---:R-:W-:-:S05]  /*13310*/  @!P4 PRMT R194, R16, 0x8880, RZ ;  /* 0x0000888010c2c816 */ /* 0x004fca00000000ff */
        /* <DEDUP_REMOVED lines=15> */
[----:B------:R-:W-:Y:S02]  /*13410*/  LOP3.LUT P1, RZ, R19, 0x100, RZ, 0xc0, !PT ;  /* 0x0000010013ff7812 */ /* 0x000fe4000782c0ff */
        /* <DEDUP_REMOVED lines=11> */
[----:B------:R-:W-:-:S05]  /*134d0*/  @!P4 IMAD R195, R184, R17, R2 ;  /* 0x00000011b8c3c224 */ /* 0x000fca00078e0202 */
[----:B------:R-:W-:Y:S01]  /*134e0*/  @!P4 STG.E.U8 desc[UR38][R192.64+0x50], R195 ;  /* 0x000050c3c000c986 */ /* 0x000fe2000c101126 */
[----:B------:R-:W-:-:S13]  /*134f0*/  ISETP.LT.OR P4, PT, R0, 0x52, !P1 ;  /* 0x000000520000780c */ /* 0x000fda0004f81670 */
[----:B------:R-:W2:Y:S01]  /*13500*/  @!P4 LDG.E.U8 R16, desc[UR38][R14.64+0x51] ;  /* 0x000051260e10c981 */ /* 0x000ea2000c1e1100 */
[----:B------:R-:W-:Y:S01]  /*13510*/  @!P4 IMAD.MOV.U32 R184, RZ, RZ, R8 ;  /* 0x000000ffffb8c224 */ /* 0x000fe200078e0008 */
[----:B--2---:R-:W-:-:S05]  /*13520*/  @!P4 PRMT R197, R16, 0x8880, RZ ;  /* 0x0000888010c5c816 */ /* 0x004fca00000000ff */
[----:B------:R-:W-:-:S04]  /*13530*/  @!P4 IMAD R2, R197, R18, RZ ;  /* 0x00000012c502c224 */ /* 0x000fc800078e02ff */
[----:B------:R-:W-:Y:S02]  /*13540*/  @!P4 IMAD R197, R185, R17, R2 ;  /* 0x00000011b9c5c224 */ /* 0x000fe400078e0202 */
[----:B------:R-:W-:-:S05]  /*13550*/  @!P4 IMAD.MOV.U32 R185, RZ, RZ, R7 ;  /* 0x000000ffffb9c224 */ /* 0x000fca00078e0007 */
        /* <DEDUP_REMOVED lines=58> */
[----:B------:R-:W-:Y:S02]  /*13900*/  P2R R194, PR, RZ, 0x4 ;  /* 0x00000004ffc27803 */ /* 0x000fe40000000000 */
[----:B------:R-:W-:Y:S02]  /*13910*/  ISETP.LT.OR P2, PT, R0, 0x61, !P6 ;  /* 0x000000610000780c */ /* 0x000fe40007741670 */
[----:B----4-:R-:W-:-:S05]  /*13920*/  @!P4 PRMT R176, R16, 0x8880, RZ ;  /* 0x0000888010b0c816 */ /* 0x010fca00000000ff */
[----:B0-----:R-:W-:-:S04]  /*13930*/  @!P4 IMAD.MOV.U32 R185, RZ, RZ, R176 ;  /* 0x000000ffffb9c224 */ /* 0x001fc800078e00b0 */
[----:B------:R-:W-:-:S04]  /*13940*/  @!P4 IMAD R2, R185, R18, RZ ;  /* 0x00000012b902c224 */ /* 0x000fc800078e02ff */
[----:B------:R-:W-:-:S05]  /*13950*/  @!P4 IMAD R177, R177, R17, R2 ;  /* 0x00000011b1b1c224 */ /* 0x000fca00078e0202 */
[----:B------:R0:W-:Y:S04]  /*13960*/  @!P4 STG.E.U8 desc[UR38][R4.64+0x61], R177 ;  /* 0x000061b10400c986 */ /* 0x0001e8000c101126 */
[----:B------:R-:W2:Y:S01]  /*13970*/  @!P2 LDG.E.U8 R16, desc[UR38][R30.64+0x60] ;  /* 0x000060261e10a981 */ /* 0x000ea2000c1e1100 */
[----:B------:R-:W-:Y:S02]  /*13980*/  ISETP.LT.OR P5, PT, R0, 0x69, !P6 ;  /* 0x000000690000780c */ /* 0x000fe400077a1670 */
[----:B--2---:R-:W-:-:S05]  /*13990*/  @!P2 PRMT R187, R16, 0x8880, RZ ;  /* 0x0000888010bba816 */ /* 0x004fca00000000ff */
[----:B------:R-:W-:-:S04]  /*139a0*/  @!P2 IMAD R2, R187, R18, RZ ;  /* 0x00000012bb02a224 */ /* 0x000fc800078e02ff */
[----:B------:R-:W-:-:S05]  /*139b0*/  @!P2 IMAD R187, R178, R17, R2 ;  /* 0x00000011b2bba224 */ /* 0x000fca00078e0202 */
[----:B------:R2:W-:Y:S01]  /*139c0*/  @!P2 STG.E.U8 desc[UR38][R210.64+0x60], R187 ;  /* 0x000060bbd200a986 */ /* 0x0005e2000c101126 */
[----:B------:R-:W-:-:S13]  /*139d0*/  ISETP.LT.OR P2, PT, R0, 0x62, !P6 ;  /* 0x000000620000780c */ /* 0x000fda0007741670 */
[----:B------:R-:W4:Y:S01]  /*139e0*/  @!P2 LDG.E.U8 R16, desc[UR38][R30.64+0x61] ;  /* 0x000061261e10a981 */ /* 0x000f22000c1e1100 */
[----:B------:R-:W-:-:S04]  /*139f0*/  @!P5 IADD3 R184, P4, R4, UR37, RZ ;  /* 0x0000002504b8dc10 */ /* 0x000fc8000ff9e0ff */
[----:B------:R-:W-:Y:S02]  /*13a00*/  @!P5 IADD3.X R185, R5, UR36, RZ, P4, !PT ;  /* 0x0000002405b9dc10 */ /* 0x000fe4000a7fe4ff */
[----:B------:R-:W-:Y:S02]  /*13a10*/  ISETP.LT.OR P4, PT, R0, 0x6a, !P6 ;  /* 0x0000006a0000780c */ /* 0x000fe40007781670 */
[----:B------:R-:W-:-:S11]  /*13a20*/  P2R R186, PR, RZ, 0x2 ;  /* 0x00000002ffba7803 */ /* 0x000fd60000000000 */
[----:B------:R-:W-:-:S04]  /*13a30*/  @!P4 IADD3 R176, P1, R4, UR37, RZ ;  /* 0x0000002504b0cc10 */ /* 0x000fc8000ff3e0ff */
[----:B0-----:R-:W-:Y:S02]  /*13a40*/  @!P4 IADD3.X R177, R5, UR36, RZ, P1, !PT ;  /* 0x0000002405b1cc10 */ /* 0x001fe40008ffe4ff */
[----:B------:R-:W-:Y:S02]  /*13a50*/  ISETP.LT.OR P1, PT, R0, 0x69, !P3 ;  /* 0x000000690000780c */ /* 0x000fe40005f21670 */
[----:B----4-:R-:W-:-:S05]  /*13a60*/  @!P2 PRMT R189, R16, 0x8880, RZ ;  /* 0x0000888010bda816 */ /* 0x010fca00000000ff */
[----:B------:R-:W-:-:S04]  /*13a70*/  @!P2 IMAD R2, R189, R18, RZ ;  /* 0x00000012bd02a224 */ /* 0x000fc800078e02ff */
[----:B------:R-:W-:-:S05]  /*13a80*/  @!P2 IMAD R179, R179, R17, R2 ;  /* 0x00000011b3b3a224 */ /* 0x000fca00078e0202 */
[----:B------:R0:W-:Y:S04]  /*13a90*/  @!P2 STG.E.U8 desc[UR38][R208.64+0x61], R179 ;  /* 0x000061b3d000a986 */ /* 0x0001e8000c101126 */
        /* <DEDUP_REMOVED lines=17> */
[----:B------:R-:W-:Y:S04]  /*13bb0*/  @!P5 STG.E.U8 desc[UR38][R184.64+0x68], R187 ;  /* 0x000068bbb800d986 */ /* 0x000fe8000c101126 */
[----:B------:R-:W2:Y:S01]  /*13bc0*/  @!P4 LDG.E.U8 R16, desc[UR38][R30.64+0x69] ;  /* 0x000069261e10c981 */ /* 0x000ea2000c1e1100 */
[----:B------:R-:W-:-:S04]  /*13bd0*/  @!P1 IADD3 R180, P3, R4, UR37, RZ ;  /* 0x0000002504b49c10 */ /* 0x000fc8000ff7e0ff */
[----:B------:R-:W-:Y:S02]  /*13be0*/  @!P1 IADD3.X R181, R5, UR36, RZ, P3, !PT ;  /* 0x0000002405b59c10 */ /* 0x000fe40009ffe4ff */
[----:B------:R-:W-:-:S13]  /*13bf0*/  ISETP.LT.OR P3, PT, R0, 0x72, !P6 ;  /* 0x000000720000780c */ /* 0x000fda0007761670 */
[----:B------:R-:W-:-:S04]  /*13c00*/  @!P3 IADD3 R178, P5, R4, UR37, RZ ;  /* 0x0000002504b2bc10 */ /* 0x000fc8000ffbe0ff */
[----:B0-----:R-:W-:Y:S02]  /*13c10*/  @!P3 IADD3.X R179, R5, UR36, RZ, P5, !PT ;  /* 0x0000002405b3bc10 */ /* 0x001fe4000affe4ff */
[----:B------:R-:W-:Y:S02]  /*13c20*/  ISETP.NE.AND P3, PT, R3, RZ, PT ;  /* 0x000000ff0300720c */ /* 0x000fe40003f65270 */
        /* <DEDUP_REMOVED lines=17> */
[----:B------:R0:W-:Y:S01]  /*13d40*/  @!P4 STG.E.U8 desc[UR38][R12.64+0x61], R177 ;  /* 0x000061b10c00c986 */ /* 0x0001e2000c101126 */
        /* <DEDUP_REMOVED lines=9> */
[----:B------:R-:W4:Y:S01]  /*13de0*/  @!P4 LDG.E.U8 R16, desc[UR38][R234.64+0x61] ;  /* 0x00006126ea10c981 */ /* 0x000f22000c1e1100 */
[----:B------:R-:W-:-:S04]  /*13df0*/  @!P4 IADD3 R176, P5, R12, UR37, RZ ;  /* 0x000000250cb0cc10 */ /* 0x000fc8000ffbe0ff */
[----:B0-----:R-:W-:Y:S02]  /*13e00*/  @!P4 IADD3.X R177, R13, UR36, RZ, P5, !PT ;  /* 0x000000240db1cc10 */ /* 0x001fe4000affe4ff */
[----:B----4-:R-:W-:-:S05]  /*13e10*/  @!P4 PRMT R183, R16, 0x8880, RZ ;  /* 0x0000888010b7c816 */ /* 0x010fca00000000ff */
[----:B------:R-:W-:-:S04]  /*13e20*/  @!P4 IMAD R2, R183, R18, RZ ;  /* 0x00000012b702c224 */ /* 0x000fc800078e02ff */
[----:B------:R-:W-:-:S05]  /*13e30*/  @!P4 IMAD R171, R171, R17, R2 ;  /* 0x00000011ababc224 */ /* 0x000fca00078e0202 */
[----:B------:R-:W-:Y:S01]  /*13e40*/  @!P4 STG.E.U8 desc[UR38][R176.64+0x61], R171 ;  /* 0x000061abb000c986 */ /* 0x000fe2000c101126 */
[----:B------:R-:W-:-:S13]  /*13e50*/  ISETP.LT.OR P4, PT, R0, 0x69, !P2 ;  /* 0x000000690000780c */ /* 0x000fda0005781670 */
[----:B------:R-:W2:Y:S02]  /*13e60*/  @!P4 LDG.E.U8 R16, desc[UR38][R236.64+0x68] ;  /* 0x00006826ec10c981 */ /* 0x000ea4000c1e1100 */
        /* <DEDUP_REMOVED lines=11> */
[----:B------:R-:W0:Y:S01]  /*13f20*/  @!P4 LDG.E.U8 R16, desc[UR38][R234.64+0x68] ;  /* 0x00006826ea10c981 */ /* 0x000e22000c1e1100 */
[----:B------:R-:W-:-:S04]  /*13f30*/  @!P4 IADD3 R168, P5, R12, UR37, RZ ;  /* 0x000000250ca8cc10 */ /* 0x000fc8000ffbe0ff */
[----:B------:R-:W-:Y:S02]  /*13f40*/  @!P4 IADD3.X R169, R13, UR36, RZ, P5, !PT ;  /* 0x000000240da9cc10 */ /* 0x000fe4000affe4ff */
[----:B0-----:R-:W-:-:S05]  /*13f50*/  @!P4 PRMT R3, R16, 0x8880, RZ ;  /* 0x000088801003c816 */ /* 0x001fca00000000ff */
[----:B------:R-:W-:-:S04]  /*13f60*/  @!P4 IMAD R2, R3, R18, RZ ;  /* 0x000000120302c224 */ /* 0x000fc800078e02ff */
[----:B------:R-:W-:-:S05]  /*13f70*/  @!P4 IMAD R3, R174, R17, R2 ;  /* 0x00000011ae03c224 */ /* 0x000fca00078e0202 */
[----:B------:R0:W-:Y:S01]  /*13f80*/  @!P4 STG.E.U8 desc[UR38][R168.64+0x68], R3 ;  /* 0x00006803a800c986 */ /* 0x0001e2000c101126 */
[----:B------:R-:W-:-:S13]  /*13f90*/  ISETP.LT.OR P4, PT, R0, 0x6a, !P3 ;  /* 0x0000006a0000780c */ /* 0x000fda0005f81670 */
[----:B------:R-:W2:Y:S01]  /*13fa0*/  @!P4 LDG.E.U8 R16, desc[UR38][R234.64+0x69] ;  /* 0x00006926ea10c981 */ /* 0x000ea2000c1e1100 */
[----:B------:R-:W-:Y:S02]  /*13fb0*/  @!P4 IADD3 R170, P5, R12, UR37, RZ ;  /* 0x000000250caacc10 */ /* 0x000fe4000ffbe0ff */
[----:B------:R-:W-:Y:S02]  /*13fc0*/  P2R R172, PR, RZ, 0x8 ;  /* 0x00000008ffac7803 */ /* 0x000fe40000000000 */
[----:B------:R-:W-:Y:S02]  /*13fd0*/  @!P4 IADD3.X R171, R13, UR36, RZ, P5, !PT ;  /* 0x000000240dabcc10 */ /* 0x000fe4000affe4ff */
[----:B------:R-:W-:Y:S02]  /*13fe0*/  LOP3.LUT P3, RZ, R19, 0x2, RZ, 0xc0, !PT ;  /* 0x0000000213ff7812 */ /* 0x000fe4000786c0ff */
[----:B--2---:R-:W-:-:S05]  /*13ff0*/  @!P4 PRMT R173, R16, 0x8880, RZ ;  /* 0x0000888010adc816 */ /* 0x004fca00000000ff */
[----:B------:R-:W-:-:S04]  /*14000*/  @!P4 IMAD R2, R173, R18, RZ ;  /* 0x00000012ad02c224 */ /* 0x000fc800078e02ff */
[----:B------:R-:W-:-:S05]  /*14010*/  @!P4 IMAD R175, R175, R17, R2 ;  /* 0x00000011afafc224 */ /* 0x000fca00078e0202 */
[----:B------:R-:W-:Y:S01]  /*14020*/  @!P4 STG.E.U8 desc[UR38][R170.64+0x69], R175 ;  /* 0x000069afaa00c986 */ /* 0x000fe2000c101126 */
        /* <DEDUP_REMOVED lines=8> */
[----:B------:R-:W-:Y:S02]  /*140b0*/  ISETP.NE.AND P2, PT, R194, RZ, PT ;  /* 0x000000ffc200720c */ /* 0x000fe40003f45270 */
        /* <DEDUP_REMOVED lines=13> */
[----:B------:R-:W4:Y:S01]  /*14190*/  @!P4 LDG.E.U8 R16, desc[UR38][R22.64+0x61] ;  /* 0x000061261610c981 */ /* 0x000f22000c1e1100 */
[----:B------:R-:W-:-:S04]  /*141a0*/  @!P4 IADD3 R168, P5, R10, UR37, RZ ;  /* 0x000000250aa8cc10 */ /* 0x000fc8000ffbe0ff */
[----:B--2---:R-:W-:Y:S02]  /*141b0*/  @!P4 IADD3.X R169, R11, UR36, RZ, P5, !PT ;  /* 0x000000240ba9cc10 */ /* 0x004fe4000affe4ff */
[----:B----4-:R-:W-:-:S05]  /*141c0*/  @!P4 PRMT R171, R16, 0x8880, RZ ;  /* 0x0000888010abc816 */ /* 0x010fca00000000ff */
        /* <DEDUP_REMOVED lines=26> */
[----:B------:R-:W-:Y:S02]  /*14370*/  ISETP.NE.AND P1, PT, R186, RZ, PT ;  /* 0x000000ffba00720c */ /* 0x000fe40003f25270 */
[----:B------:R-:W-:Y:S02]  /*14380*/  @!P4 IADD3.X R163, R11, UR36, RZ, P5, !PT ;  /* 0x000000240ba3cc10 */ /* 0x000fe4000affe4ff */
[----:B--2---:R-:W-:-:S05]  /*14390*/  @!P4 PRMT R165, R16, 0x8880, RZ ;  /* 0x0000888010a5c816 */ /* 0x004fca00000000ff */
[----:B------:R-:W-:-:S04]  /*143a0*/  @!P4 IMAD R2, R165, R18, RZ ;  /* 0x00000012a502c224 */ /* 0x000fc800078e02ff */
[----:B------:R-:W-:-:S05]  /*143b0*/  @!P4 IMAD R167, R167, R17, R2 ;  /* 0x00000011a7a7c224 */ /* 0x000fca00078e0202 */
[----:B------:R2:W-:Y:S01]  /*143c0*/  @!P4 STG.E.U8 desc[UR38][R162.64+0x69], R167 ;  /* 0x000069a7a200c986 */ /* 0x0005e2000c101126 */
[----:B------:R-:W-:-:S13]  /*143d0*/  ISETP.LT.OR P4, PT, R0, 0x61, !P1 ;  /* 0x000000610000780c */ /* 0x000fda0004f81670 */
[----:B------:R-:W4:Y:S01]  /*143e0*/  @!P4 LDG.E.U8 R16, desc[UR38][R14.64+0x60] ;  /* 0x000060260e10c981 */ /* 0x000f22000c1e1100 */
[----:B0-----:R-:W-:Y:S02]  /*143f0*/  @!P4 IMAD.MOV.U32 R160, RZ, RZ, R8 ;  /* 0x000000ffffa0c224 */ /* 0x001fe400078e0008 */
[----:B------:R-:W-:Y:S01]  /*14400*/  @!P4 IMAD.MOV.U32 R161, RZ, RZ, R7 ;  /* 0x000000ffffa1c224 */ /* 0x000fe200078e0007 */
[----:B----4-:R-:W-:-:S05]  /*14410*/  @!P4 PRMT R3, R16, 0x8880, RZ ;  /* 0x000088801003c816 */ /* 0x010fca00000000ff */
[----:B------:R-:W-:-:S04]  /*14420*/  @!P4 IMAD R2, R3, R18, RZ ;  /* 0x000000120302c224 */ /* 0x000fc800078e02ff */
[----:B------:R-:W-:-:S05]  /*14430*/  @!P4 IMAD R3, R152, R17, R2 ;  /* 0x000000119803c224 */ /* 0x000fca00078e0202 */
[----:B------:R0:W-:Y:S01]  /*14440*/  @!P4 STG.E.U8 desc[UR38][R160.64+0x60], R3 ;  /* 0x00006003a000c986 */ /* 0x0001e2000c101126 */
        /* <DEDUP_REMOVED lines=15> */
[----:B------:R-:W-:Y:S01]  /*14540*/  @!P4 STG.E.U8 desc[UR38][R162.64+0x60], R3 ;  /* 0x00006003a200c986 */ /* 0x000fe2000c101126 */
[----:B------:R-:W-:-:S13]  /*14550*/  ISETP.LT.OR P4, PT, R0, 0x62, !P0 ;  /* 0x000000620000780c */ /* 0x000fda0004781670 */
[----:B------:R-:W4:Y:S01]  /*14560*/  @!P4 LDG.E.U8 R16, desc[UR38][R20.64+0x61] ;  /* 0x000061261410c981 */ /* 0x000f22000c1e1100 */
[----:B--2---:R-:W-:-:S04]  /*14570*/  @!P4 IADD3 R152, P5, R8, UR37, RZ ;  /* 0x000000250898cc10 */ /* 0x004fc8000ffbe0ff */
[----:B------:R-:W-:Y:S02]  /*14580*/  @!P4 IADD3.X R153, R7, UR36, RZ, P5, !PT ;  /* 0x000000240799cc10 */ /* 0x000fe4000affe4ff */
[----:B----4-:R-:W-:-:S05]  /*14590*/  @!P4 PRMT R161, R16, 0x8880, RZ ;  /* 0x0000888010a1c816 */ /* 0x010fca00000000ff */
        /* <DEDUP_REMOVED lines=29> */
[----:B0-----:R-:W-:Y:S02]  /*14770*/  @!P4 IADD3 R152, P5, R8, UR37, RZ ;  /* 0x000000250898cc10 */ /* 0x001fe4000ffbe0ff */
[----:B------:R-:W-:Y:S02]  /*14780*/  LOP3.LUT P3, RZ, R19, 0x8, RZ, 0xc0, !PT ;  /* 0x0000000813ff7812 */ /* 0x000fe4000786c0ff */
[----:B------:R-:W-:Y:S02]  /*14790*/  @!P4 IADD3.X R153, R7, UR36, RZ, P5, !PT ;  /* 0x000000240799cc10 */ /* 0x000fe4000affe4ff */
[----:B----4-:R-:W-:-:S05]  /*147a0*/  @!P4 PRMT R157, R16, 0x8880, RZ ;  /* 0x00008880109dc816 */ /* 0x010fca00000000ff */
        /* <DEDUP_REMOVED lines=28> */
[----:B------:R-:W-:Y:S02]  /*14970*/  ISETP.LT.OR P4, PT, R0, 0x7a, !P6 ;  /* 0x0000007a0000780c */ /* 0x000fe40007781670 */
[----:B------:R-:W-:-:S11]  /*14980*/  P2R R156, PR, RZ, 0x2 ;  /* 0x00000002ff9c7803 */ /* 0x000fd60000000000 */
[----:B------:R-:W-:-:S04]  /*14990*/  @!P4 IADD3 R154, P1, R4, UR37, RZ ;  /* 0x00000025049acc10 */ /* 0x000fc8000ff3e0ff */
[----:B------:R-:W-:Y:S02]  /*149a0*/  @!P4 IADD3.X R155, R5, UR36, RZ, P1, !PT ;  /* 0x00000024059bcc10 */ /* 0x000fe40008ffe4ff */
[----:B------:R-:W-:Y:S02]  /*149b0*/  ISETP.LT.OR P1, PT, R0, 0x79, !P3 ;  /* 0x000000790000780c */ /* 0x000fe40005f21670 */
[----:B0-----:R-:W-:-:S05]  /*149c0*/  @!P2 PRMT R145, R16, 0x8880, RZ ;  /* 0x000088801091a816 */ /* 0x001fca00000000ff */
[----:B------:R-:W-:-:S04]  /*149d0*/  @!P2 IMAD R2, R145, R18, RZ ;  /* 0x000000129102a224 */ /* 0x000fc800078e02ff */
[----:B------:R-:W-:-:S05]  /*149e0*/  @!P2 IMAD R147, R147, R17, R2 ;  /* 0x000000119393a224 */ /* 0x000fca00078e0202 */
[----:B------:R-:W-:Y:S04]  /*149f0*/  @!P2 STG.E.U8 desc[UR38][R178.64+0x71], R147 ;  /* 0x00007193b200a986 */ /* 0x000fe8000c101126 */
        /* <DEDUP_REMOVED lines=10> */
[----:B------:R2:W-:Y:S04]  /*14aa0*/  @!P1 STG.E.U8 desc[UR38][R4.64+0x79], R149 ;  /* 0x0000799504009986 */ /* 0x0005e8000c101126 */
[----:B------:R-:W0:Y:S02]  /*14ab0*/  @!P5 LDG.E.U8 R16, desc[UR38][R30.64+0x78] ;  /* 0x000078261e10d981 */ /* 0x000e24000c1e1100 */
[----:B0-----:R-:W-:-:S05]  /*14ac0*/  @!P5 PRMT R3, R16, 0x8880, RZ ;  /* 0x000088801003d816 */ /* 0x001fca00000000ff */
[----:B------:R-:W-:-:S04]  /*14ad0*/  @!P5 IMAD R2, R3, R18, RZ ;  /* 0x000000120302d224 */ /* 0x000fc800078e02ff */
[----:B------:R-:W-:-:S05]  /*14ae0*/  @!P5 IMAD R3, R150, R17, R2 ;  /* 0x000000119603d224 */ /* 0x000fca00078e0202 */
[----:B------:R0:W-:Y:S04]  /*14af0*/  @!P5 STG.E.U8 desc[UR38][R152.64+0x78], R3 ;  /* 0x000078039800d986 */ /* 0x0001e8000c101126 */
[----:B------:R-:W2:Y:S01]  /*14b00*/  @!P4 LDG.E.U8 R16, desc[UR38][R30.64+0x79] ;  /* 0x000079261e10c981 */ /* 0x000ea2000c1e1100 */
        /* <DEDUP_REMOVED lines=17> */
[----:B------:R-:W-:-:S04]  /*14c20*/  @!P3 IADD3 R146, P5, R4, UR37, RZ ;  /* 0x000000250492bc10 */ /* 0x000fc8000ffbe0ff */
[----:B------:R-:W-:Y:S02]  /*14c30*/  @!P3 IADD3.X R147, R5, UR36, RZ, P5, !PT ;  /* 0x000000240593bc10 */ /* 0x000fe4000affe4ff */
        /* <DEDUP_REMOVED lines=492> */
[----:B------:R-:W-:-:S13]  /*16b00*/  ISETP.LT.OR P1, PT, R0, 0xa2, !P6 ;  /* 0x000000a20000780c */ /* 0x000fda0007721670 */
[----:B------:R-:W-:-:S04]  /*16b10*/  @!P1 IADD3 R82, P5, R4, UR37, RZ ;  /* 0x0000002504529c10 */ /* 0x000fc8000ffbe0ff */
[----:B------:R-:W-:Y:S02]  /*16b20*/  @!P1 IADD3.X R83, R5, UR36, RZ, P5, !PT ;  /* 0x0000002405539c10 */ /* 0x000fe4000affe4ff */
        /* <DEDUP_REMOVED lines=37> */
[----:B------:R-:W-:Y:S02]  /*16d80*/  LOP3.LUT P1, RZ, R19, 0x2, RZ, 0xc0, !PT ;  /* 0x0000000213ff7812 */ /* 0x000fe4000782c0ff */
[----:B------:R-:W-:Y:S02]  /*16d90*/  @!P4 IADD3.X R75, R13, UR36, RZ, P5, !PT ;  /* 0x000000240d4bcc10 */ /* 0x000fe4000affe4ff */
        /* <DEDUP_REMOVED lines=121> */
[----:B------:R-:W-:Y:S02]  /*17530*/  P2R R60, PR, RZ, 0x2 ;  /* 0x00000002ff3c7803 */ /* 0x000fe40000000000 */
        /* <DEDUP_REMOVED lines=27> */
[----:B------:R-:W0:Y:S01]  /*176f0*/  @!P2 LDG.E.U8 R16, desc[UR38][R30.64+0xa1] ;  /* 0x0000a1261e10a981 */ /* 0x000e22000c1e1100 */
[C---:B------:R-:W-:Y:S02]  /*17700*/  ISETP.LT.OR P4, PT, R0.reuse, 0xa9, !P6 ;  /* 0x000000a90000780c */ /* 0x040fe40007781670 */
[----:B------:R-:W-:-:S11]  /*17710*/  ISETP.LT.OR P6, PT, R0, 0xaa, !P6 ;  /* 0x000000aa0000780c */ /* 0x000fd600077c1670 */
[----:B------:R-:W-:-:S04]  /*17720*/  @!P4 IADD3 R56, P5, R4, UR37, RZ ;  /* 0x000000250438cc10 */ /* 0x000fc8000ffbe0ff */
[----:B------:R-:W-:Y:S02]  /*17730*/  @!P4 IADD3.X R57, R5, UR36, RZ, P5, !PT ;  /* 0x000000240539cc10 */ /* 0x000fe4000affe4ff */
        /* <DEDUP_REMOVED lines=13> */
[----:B------:R-:W2:Y:S01]  /*17810*/  @!P5 LDG.E.U8 R16, desc[UR38][R28.64+0xa9] ;  /* 0x0000a9261c10d981 */ /* 0x000ea2000c1e1100 */
[----:B------:R-:W-:-:S03]  /*17820*/  LOP3.LUT P2, RZ, R19, 0x4, RZ, 0xc0, !PT ;  /* 0x0000000413ff7812 */ /* 0x000fc6000784c0ff */
[----:B------:R-:W4:Y:S01]  /*17830*/  LDL.LU.64 R28, [R1+0x280] ;  /* 0x00028000011c7983 */ /* 0x000f220000300a00 */
[----:B--2---:R-:W-:-:S05]  /*17840*/  @!P5 PRMT R49, R16, 0x8880, RZ ;  /* 0x000088801031d816 */ /* 0x004fca00000000ff */
[----:B------:R-:W-:-:S04]  /*17850*/  @!P5 IMAD R2, R49, R18, RZ ;  /* 0x000000123102d224 */ /* 0x000fc800078e02ff */
[----:B------:R-:W-:-:S05]  /*17860*/  @!P5 IMAD R53, R53, R17, R2 ;  /* 0x000000113535d224 */ /* 0x000fca00078e0202 */
[----:B------:R-:W-:Y:S04]  /*17870*/  @!P5 STG.E.U8 desc[UR38][R4.64+0xa9], R53 ;  /* 0x0000a9350400d986 */ /* 0x000fe8000c101126 */
[----:B------:R-:W0:Y:S02]  /*17880*/  @!P4 LDG.E.U8 R16, desc[UR38][R30.64+0xa8] ;  /* 0x0000a8261e10c981 */ /* 0x000e24000c1e1100 */
[----:B0-----:R-:W-:-:S05]  /*17890*/  @!P4 PRMT R3, R16, 0x8880, RZ ;  /* 0x000088801003c816 */ /* 0x001fca00000000ff */
[----:B------:R-:W-:-:S04]  /*178a0*/  @!P4 IMAD R2, R3, R18, RZ ;  /* 0x000000120302c224 */ /* 0x000fc800078e02ff */
[----:B------:R-:W-:-:S05]  /*178b0*/  @!P4 IMAD R3, R54, R17, R2 ;  /* 0x000000113603c224 */ /* 0x000fca00078e0202 */
[----:B------:R0:W-:Y:S04]  /*178c0*/  @!P4 STG.E.U8 desc[UR38][R56.64+0xa8], R3 ;  /* 0x0000a8033800c986 */ /* 0x0001e8000c101126 */
[----:B------:R-:W2:Y:S01]  /*178d0*/  @!P6 LDG.E.U8 R16, desc[UR38][R30.64+0xa9] ;  /* 0x0000a9261e10e981 */ /* 0x000ea2000c1e1100 */
[C---:B------:R-:W-:Y:S02]  /*178e0*/  ISETP.LT.OR P5, PT, R0.reuse, 0xa1, !P3 ;  /* 0x000000a10000780c */ /* 0x040fe40005fa1670 */
[----:B------:R-:W-:Y:S01]  /*178f0*/  ISETP.LT.OR P4, PT, R0, 0xa2, !P3 ;  /* 0x000000a20000780c */ /* 0x000fe20005f81670 */
[----:B------:R-:W4:Y:S01]  /*17900*/  LDL.LU.64 R30, [R1+0x278] ;  /* 0x00027800011e7983 */ /* 0x000f220000300a00 */
        /* <DEDUP_REMOVED lines=16> */
[----:B------:R-:W3:Y:S01]  /*17a10*/  @!P5 LDG.E.U8 R16, desc[UR38][R234.64+0xa0] ;  /* 0x0000a026ea10d981 */ /* 0x000ee2000c1e1100 */
[----:B------:R-:W-:-:S04]  /*17a20*/  @!P5 IADD3 R48, P1, R12, UR37, RZ ;  /* 0x000000250c30dc10 */ /* 0x000fc8000ff3e0ff */
[----:B------:R-:W-:Y:S02]  /*17a30*/  @!P5 IADD3.X R49, R13, UR36, RZ, P1, !PT ;  /* 0x000000240d31dc10 */ /* 0x000fe40008ffe4ff */
[----:B---3--:R-:W-:-:S05]  /*17a40*/  @!P5 PRMT R51, R16, 0x8880, RZ ;  /* 0x000088801033d816 */ /* 0x008fca00000000ff */
[----:B------:R-:W-:-:S04]  /*17a50*/  @!P5 IMAD R2, R51, R18, RZ ;  /* 0x000000123302d224 */ /* 0x000fc800078e02ff */
[----:B0-----:R-:W-:-:S05]  /*17a60*/  @!P5 IMAD R3, R42, R17, R2 ;  /* 0x000000112a03d224 */ /* 0x001fca00078e0202 */
[----:B------:R0:W-:Y:S04]  /*17a70*/  @!P5 STG.E.U8 desc[UR38][R48.64+0xa0], R3 ;  /* 0x0000a0033000d986 */ /* 0x0001e8000c101126 */
[----:B------:R-:W3:Y:S01]  /*17a80*/  @!P4 LDG.E.U8 R16, desc[UR38][R234.64+0xa1] ;  /* 0x0000a126ea10c981 */ /* 0x000ee2000c1e1100 */
[----:B------:R-:W-:-:S04]  /*17a90*/  @!P4 IADD3 R4, P1, R12, UR37, RZ ;  /* 0x000000250c04cc10 */ /* 0x000fc8000ff3e0ff */
[----:B------:R-:W-:Y:S02]  /*17aa0*/  @!P4 IADD3.X R5, R13, UR36, RZ, P1, !PT ;  /* 0x000000240d05cc10 */ /* 0x000fe40008ffe4ff */
[----:B---3--:R-:W-:-:S05]  /*17ab0*/  @!P4 PRMT R51, R16, 0x8880, RZ ;  /* 0x000088801033c816 */ /* 0x008fca00000000ff */
[----:B------:R-:W-:-:S04]  /*17ac0*/  @!P4 IMAD R2, R51, R18, RZ ;  /* 0x000000123302c224 */ /* 0x000fc800078e02ff */
[----:B------:R-:W-:-:S05]  /*17ad0*/  @!P4 IMAD R43, R43, R17, R2 ;  /* 0x000000112b2bc224 */ /* 0x000fca00078e0202 */
[----:B------:R3:W-:Y:S01]  /*17ae0*/  @!P4 STG.E.U8 desc[UR38][R4.64+0xa1], R43 ;  /* 0x0000a12b0400c986 */ /* 0x0007e2000c101126 */
[----:B------:R-:W-:-:S13]  /*17af0*/  ISETP.LT.OR P4, PT, R0, 0xa9, !P2 ;  /* 0x000000a90000780c */ /* 0x000fda0005781670 */
[----:B------:R-:W2:Y:S01]  /*17b00*/  @!P4 LDG.E.U8 R16, desc[UR38][R236.64+0xa8] ;  /* 0x0000a826ec10c981 */ /* 0x000ea2000c1e1100 */
[----:B------:R-:W-:Y:S02]  /*17b10*/  ISETP.LT.OR P5, PT, R0, 0xaa, !P2 ;  /* 0x000000aa0000780c */ /* 0x000fe400057a1670 */
[----:B--2---:R-:W-:-:S05]  /*17b20*/  @!P4 PRMT R41, R16, 0x8880, RZ ;  /* 0x000088801029c816 */ /* 0x004fca00000000ff */
[----:B------:R-:W-:-:S04]  /*17b30*/  @!P4 IMAD R2, R41, R18, RZ ;  /* 0x000000122902c224 */ /* 0x000fc800078e02ff */
[----:B0-----:R-:W-:-:S05]  /*17b40*/  @!P4 IMAD R3, R44, R17, R2 ;  /* 0x000000112c03c224 */ /* 0x001fca00078e0202 */
[----:B------:R0:W-:Y:S04]  /*17b50*/  @!P4 STG.E.U8 desc[UR38][R12.64+0xa8], R3 ;  /* 0x0000a8030c00c986 */ /* 0x0001e8000c101126 */
[----:B------:R-:W2:Y:S01]  /*17b60*/  @!P5 LDG.E.U8 R16, desc[UR38][R236.64+0xa9] ;  /* 0x0000a926ec10d981 */ /* 0x000ea2000c1e1100 */
[----:B------:R-:W-:Y:S02]  /*17b70*/  ISETP.LT.OR P4, PT, R0, 0xa9, !P3 ;  /* 0x000000a90000780c */ /* 0x000fe40005f81670 */
[----:B--2---:R-:W-:-:S05]  /*17b80*/  @!P5 PRMT R40, R16, 0x8880, RZ ;  /* 0x000088801028d816 */ /* 0x004fca00000000ff */
[----:B---3--:R-:W-:-:S04]  /*17b90*/  @!P5 IMAD.MOV.U32 R5, RZ, RZ, R40 ;  /* 0x000000ffff05d224 */ /* 0x008fc800078e0028 */
[----:B------:R-:W-:-:S04]  /*17ba0*/  @!P5 IMAD R2, R5, R18, RZ ;  /* 0x000000120502d224 */ /* 0x000fc800078e02ff */
[----:B------:R-:W-:-:S05]  /*17bb0*/  @!P5 IMAD R45, R45, R17, R2 ;  /* 0x000000112d2dd224 */ /* 0x000fca00078e0202 */
[----:B------:R2:W-:Y:S04]  /*17bc0*/  @!P5 STG.E.U8 desc[UR38][R12.64+0xa9], R45 ;  /* 0x0000a92d0c00d986 */ /* 0x0005e8000c101126 */
[----:B------:R-:W3:Y:S01]  /*17bd0*/  @!P4 LDG.E.U8 R16, desc[UR38][R234.64+0xa8] ;  /* 0x0000a826ea10c981 */ /* 0x000ee2000c1e1100 */
[----:B------:R-:W-:Y:S02]  /*17be0*/  ISETP.LT.OR P3, PT, R0, 0xaa, !P3 ;  /* 0x000000aa0000780c */ /* 0x000fe40005f61670 */
[----:B------:R-:W-:Y:S02]  /*17bf0*/  @!P4 IADD3 R4, P5, R12, UR37, RZ ;  /* 0x000000250c04cc10 */ /* 0x000fe4000ffbe0ff */
[----:B---3--:R-:W-:-:S05]  /*17c00*/  @!P4 PRMT R5, R16, 0x8880, RZ ;  /* 0x000088801005c816 */ /* 0x008fca00000000ff */
[----:B------:R-:W-:Y:S01]  /*17c10*/  @!P4 IMAD R2, R5, R18, RZ ;  /* 0x000000120502c224 */ /* 0x000fe200078e02ff */
[----:B------:R-:W-:-:S03]  /*17c20*/  @!P4 IADD3.X R5, R13, UR36, RZ, P5, !PT ;  /* 0x000000240d05cc10 */ /* 0x000fc6000affe4ff */
[----:B0-----:R-:W-:-:S05]  /*17c30*/  @!P4 IMAD R3, R46, R17, R2 ;  /* 0x000000112e03c224 */ /* 0x001fca00078e0202 */
[----:B------:R0:W-:Y:S04]  /*17c40*/  @!P4 STG.E.U8 desc[UR38][R4.64+0xa8], R3 ;  /* 0x0000a8030400c986 */ /* 0x0001e8000c101126 */
[----:B------:R-:W3:Y:S01]  /*17c50*/  @!P3 LDG.E.U8 R16, desc[UR38][R234.64+0xa9] ;  /* 0x0000a926ea10b981 */ /* 0x000ee2000c1e1100 */
[----:B------:R-:W-:Y:S02]  /*17c60*/  LOP3.LUT P6, RZ, R19, 0x2, RZ, 0xc0, !PT ;  /* 0x0000000213ff7812 */ /* 0x000fe400078cc0ff */
[----:B--2---:R-:W-:Y:S02]  /*17c70*/  @!P3 IADD3 R12, P5, R12, UR37, RZ ;  /* 0x000000250c0cbc10 */ /* 0x004fe4000ffbe0ff */
[----:B------:R-:W-:Y:S02]  /*17c80*/  ISETP.LT.OR P4, PT, R0, 0xa1, !P6 ;  /* 0x000000a10000780c */ /* 0x000fe40007781670 */
[----:B------:R-:W-:-:S02]  /*17c90*/  @!P3 IADD3.X R13, R13, UR36, RZ, P5, !PT ;  /* 0x000000240d0dbc10 */ /* 0x000fc4000affe4ff */
[----:B---3--:R-:W-:-:S05]  /*17ca0*/  @!P3 PRMT R41, R16, 0x8880, RZ ;  /* 0x000088801029b816 */ /* 0x008fca00000000ff */
[----:B------:R-:W-:-:S04]  /*17cb0*/  @!P3 IMAD R2, R41, R18, RZ ;  /* 0x000000122902b224 */ /* 0x000fc800078e02ff */
[----:B------:R-:W-:-:S05]  /*17cc0*/  @!P3 IMAD R47, R47, R17, R2 ;  /* 0x000000112f2fb224 */ /* 0x000fca00078e0202 */
[----:B------:R-:W-:Y:S04]  /*17cd0*/  @!P3 STG.E.U8 desc[UR38][R12.64+0xa9], R47 ;  /* 0x0000a92f0c00b986 */ /* 0x000fe8000c101126 */
[----:B------:R-:W0:Y:S01]  /*17ce0*/  @!P4 LDG.E.U8 R16, desc[UR38][R232.64+0xa0] ;  /* 0x0000a026e810c981 */ /* 0x000e22000c1e1100 */
[----:B------:R-:W-:Y:S02]  /*17cf0*/  ISETP.LT.OR P3, PT, R0, 0xa2, !P6 ;  /* 0x000000a20000780c */ /* 0x000fe40007761670 */
[----:B0-----:R-:W-:-:S05]  /*17d00*/  @!P4 PRMT R3, R16, 0x8880, RZ ;  /* 0x000088801003c816 */ /* 0x001fca00000000ff */
[----:B------:R-:W-:-:S04]  /*17d10*/  @!P4 IMAD R2, R3, R18, RZ ;  /* 0x000000120302c224 */ /* 0x000fc800078e02ff */
[----:B------:R-:W-:-:S05]  /*17d20*/  @!P4 IMAD R3, R32, R17, R2 ;  /* 0x000000112003c224 */ /* 0x000fca00078e0202 */
[----:B------:R0:W-:Y:S04]  /*17d30*/  @!P4 STG.E.U8 desc[UR38][R10.64+0xa0], R3 ;  /* 0x0000a0030a00c986 */ /* 0x0001e8000c101126 */
[----:B------:R-:W2:Y:S01]  /*17d40*/  @!P3 LDG.E.U8 R16, desc[UR38][R232.64+0xa1] ;  /* 0x0000a126e810b981 */ /* 0x000ea2000c1e1100 */
[----:B------:R-:W-:-:S04]  /*17d50*/  ISETP.NE.AND P2, PT, R68, RZ, PT ;  /* 0x000000ff4400720c */ /* 0x000fc80003f45270 */
[----:B------:R-:W-:Y:S02]  /*17d60*/  ISETP.LT.OR P4, PT, R0, 0xa1, !P2 ;  /* 0x000000a10000780c */ /* 0x000fe40005781670 */
[----:B--2---:R-:W-:-:S05]  /*17d70*/  @!P3 PRMT R5, R16, 0x8880, RZ ;  /* 0x000088801005b816 */ /* 0x004fca00000000ff */
[----:B------:R-:W-:-:S04]  /*17d80*/  @!P3 IMAD R2, R5, R18, RZ ;  /* 0x000000120502b224 */ /* 0x000fc800078e02ff */
[----:B------:R-:W-:-:S05]  /*17d90*/  @!P3 IMAD R33, R33, R17, R2 ;  /* 0x000000112121b224 */ /* 0x000fca00078e0202 */
[----:B------:R-:W-:Y:S04]  /*17da0*/  @!P3 STG.E.U8 desc[UR38][R10.64+0xa1], R33 ;  /* 0x0000a1210a00b986 */ /* 0x000fe8000c101126 */
[----:B------:R-:W2:Y:S01]  /*17db0*/  @!P4 LDG.E.U8 R16, desc[UR38][R22.64+0xa0] ;  /* 0x0000a0261610c981 */ /* 0x000ea2000c1e1100 */
[----:B------:R-:W-:Y:S02]  /*17dc0*/  ISETP.LT.OR P3, PT, R0, 0xa2, !P2 ;  /* 0x000000a20000780c */ /* 0x000fe40005761670 */
[----:B------:R-:W-:Y:S02]  /*17dd0*/  @!P4 IADD3 R4, P5, R10, UR37, RZ ;  /* 0x000000250a04cc10 */ /* 0x000fe4000ffbe0ff */
[----:B--2---:R-:W-:-:S05]  /*17de0*/  @!P4 PRMT R5, R16, 0x8880, RZ ;  /* 0x000088801005c816 */ /* 0x004fca00000000ff */
[----:B------:R-:W-:Y:S01]  /*17df0*/  @!P4 IMAD R2, R5, R18, RZ ;  /* 0x000000120502c224 */ /* 0x000fe200078e02ff */
[----:B------:R-:W-:-:S03]  /*17e00*/  @!P4 IADD3.X R5, R11, UR36, RZ, P5, !PT ;  /* 0x000000240b05cc10 */ /* 0x000fc6000affe4ff */
[----:B0-----:R-:W-:-:S05]  /*17e10*/  @!P4 IMAD R3, R34, R17, R2 ;  /* 0x000000112203c224 */ /* 0x001fca00078e0202 */
[----:B------:R0:W-:Y:S04]  /*17e20*/  @!P4 STG.E.U8 desc[UR38][R4.64+0xa0], R3 ;  /* 0x0000a0030400c986 */ /* 0x0001e8000c101126 */
[----:B------:R-:W2:Y:S01]  /*17e30*/  @!P3 LDG.E.U8 R16, desc[UR38][R22.64+0xa1] ;  /* 0x0000a1261610b981 */ /* 0x000ea2000c1e1100 */
[----:B------:R-:W-:Y:S02]  /*17e40*/  ISETP.LT.OR P4, PT, R0, 0xa9, !P6 ;  /* 0x000000a90000780c */ /* 0x000fe40007781670 */
[----:B------:R-:W-:Y:S02]  /*17e50*/  @!P3 IADD3 R12, P5, R10, UR37, RZ ;  /* 0x000000250a0cbc10 */ /* 0x000fe4000ffbe0ff */
[----:B--2---:R-:W-:-:S05]  /*17e60*/  @!P3 PRMT R13, R16, 0x8880, RZ ;  /* 0x00008880100db816 */ /* 0x004fca00000000ff */
[----:B------:R-:W-:Y:S01]  /*17e70*/  @!P3 IMAD R2, R13, R18, RZ ;  /* 0x000000120d02b224 */ /* 0x000fe200078e02ff */
[----:B------:R-:W-:-:S03]  /*17e80*/  @!P3 IADD3.X R13, R11, UR36, RZ, P5, !PT ;  /* 0x000000240b0dbc10 */ /* 0x000fc6000affe4ff */
        /* <DEDUP_REMOVED lines=23> */
[----:B------:R-:W-:Y:S02]  /*18000*/  ISETP.NE.AND P1, PT, R60, RZ, PT ;  /* 0x000000ff3c00720c */ /* 0x000fe40003f25270 */
[----:B--2---:R-:W-:Y:S02]  /*18010*/  @!P2 IADD3 R10, P4, R10, UR37, RZ ;  /* 0x000000250a0aac10 */ /* 0x004fe4000ff9e0ff */
[----:B------:R-:W-:Y:S02]  /*18020*/  ISETP.LT.OR P3, PT, R0, 0xa1, !P1 ;  /* 0x000000a10000780c */ /* 0x000fe40004f61670 */
[----:B------:R-:W-:-:S02]  /*18030*/  @!P2 IADD3.X R11, R11, UR36, RZ, P4, !PT ;  /* 0x000000240b0bac10 */ /* 0x000fc4000a7fe4ff */
[----:B---3--:R-:W-:-:S05]  /*18040*/  @!P2 PRMT R13, R16, 0x8880, RZ ;  /* 0x00008880100da816 */ /* 0x008fca00000000ff */
[----:B------:R-:W-:-:S04]  /*18050*/  @!P2 IMAD R2, R13, R18, RZ ;  /* 0x000000120d02a224 */ /* 0x000fc800078e02ff */
[----:B------:R-:W-:-:S05]  /*18060*/  @!P2 IMAD R39, R39, R17, R2 ;  /* 0x000000112727a224 */ /* 0x000fca00078e0202 */
[----:B------:R-:W-:Y:S04]  /*18070*/  @!P2 STG.E.U8 desc[UR38][R10.64+0xa9], R39 ;  /* 0x0000a9270a00a986 */ /* 0x000fe8000c101126 */
[----:B------:R-:W2:Y:S01]  /*18080*/  @!P3 LDG.E.U8 R16, desc[UR38][R14.64+0xa0] ;  /* 0x0000a0260e10b981 */ /* 0x000ea2000c1e1100 */
[----:B------:R-:W-:Y:S01]  /*18090*/  ISETP.LT.OR P2, PT, R0, 0xa2, !P1 ;  /* 0x000000a20000780c */ /* 0x000fe20004f41670 */
[----:B0-----:R-:W-:Y:S02]  /*180a0*/  @!P3 IMAD.MOV.U32 R4, RZ, RZ, R8 ;  /* 0x000000ffff04b224 */ /* 0x001fe400078e0008 */
[----:B------:R-:W-:Y:S01]  /*180b0*/  @!P3 IMAD.MOV.U32 R5, RZ, RZ, R7 ;  /* 0x000000ffff05b224 */ /* 0x000fe200078e0007 */
[----:B--2---:R-:W-:-:S05]  /*180c0*/  @!P3 PRMT R3, R16, 0x8880, RZ ;  /* 0x000088801003b816 */ /* 0x004fca00000000ff */
[----:B------:R-:W-:-:S04]  /*180d0*/  @!P3 IMAD R2, R3, R18, RZ ;  /* 0x000000120302b224 */ /* 0x000fc800078e02ff */
[----:B------:R-:W-:-:S05]  /*180e0*/  @!P3 IMAD R3, R24, R17, R2 ;  /* 0x000000111803b224 */ /* 0x000fca00078e0202 */
[----:B------:R0:W-:Y:S04]  /*180f0*/  @!P3 STG.E.U8 desc[UR38][R4.64+0xa0], R3 ;  /* 0x0000a0030400b986 */ /* 0x0001e8000c101126 */
[----:B------:R-:W2:Y:S01]  /*18100*/  @!P2 LDG.E.U8 R16, desc[UR38][R14.64+0xa1] ;  /* 0x0000a1260e10a981 */ /* 0x000ea2000c1e1100 */
[----:B------:R-:W-:Y:S01]  /*18110*/  ISETP.LT.OR P3, PT, R0, 0xa1, !P0 ;  /* 0x000000a10000780c */ /* 0x000fe20004761670 */
[----:B0-----:R-:W-:Y:S02]  /*18120*/  @!P2 IMAD.MOV.U32 R4, RZ, RZ, R8 ;  /* 0x000000ffff04a224 */ /* 0x001fe400078e0008 */
[----:B------:R-:W-:Y:S01]  /*18130*/  @!P2 IMAD.MOV.U32 R5, RZ, RZ, R7 ;  /* 0x000000ffff05a224 */ /* 0x000fe200078e0007 */
[----:B--2---:R-:W-:-:S05]  /*18140*/  @!P2 PRMT R12, R16, 0x8880, RZ ;  /* 0x00008880100ca816 */ /* 0x004fca00000000ff */
[----:B------:R-:W-:-:S04]  /*18150*/  @!P2 IMAD.MOV.U32 R11, RZ, RZ, R12 ;  /* 0x000000ffff0ba224 */ /* 0x000fc800078e000c */
[----:B------:R-:W-:-:S04]  /*18160*/  @!P2 IMAD R2, R11, R18, RZ ;  /* 0x000000120b02a224 */ /* 0x000fc800078e02ff */
[----:B------:R-:W-:-:S05]  /*18170*/  @!P2 IMAD R25, R25, R17, R2 ;  /* 0x000000111919a224 */ /* 0x000fca00078e0202 */
[----:B------:R0:W-:Y:S04]  /*18180*/  @!P2 STG.E.U8 desc[UR38][R4.64+0xa1], R25 ;  /* 0x0000a1190400a986 */ /* 0x0001e8000c101126 */
[----:B------:R-:W2:Y:S01]  /*18190*/  @!P3 LDG.E.U8 R16, desc[UR38][R20.64+0xa0] ;  /* 0x0000a0261410b981 */ /* 0x000ea2000c1e1100 */
[----:B------:R-:W-:Y:S02]  /*181a0*/  ISETP.LT.OR P2, PT, R0, 0xa2, !P0 ;  /* 0x000000a20000780c */ /* 0x000fe40004741670 */
[----:B--2---:R-:W-:-:S05]  /*181b0*/  @!P3 PRMT R10, R16, 0x8880, RZ ;  /* 0x00008880100ab816 */ /* 0x004fca00000000ff */
[----:B------:R-:W-:Y:S01]  /*181c0*/  @!P3 IMAD.MOV.U32 R3, RZ, RZ, R10 ;  /* 0x000000ffff03b224 */ /* 0x000fe200078e000a */
[----:B------:R-:W-:-:S03]  /*181d0*/  @!P3 IADD3 R10, P4, R8, UR37, RZ ;  /* 0x00000025080abc10 */ /* 0x000fc6000ff9e0ff */
[----:B------:R-:W-:Y:S01]  /*181e0*/  @!P3 IMAD R2, R3, R18, RZ ;  /* 0x000000120302b224 */ /* 0x000fe200078e02ff */
[----:B------:R-:W-:-:S03]  /*181f0*/  @!P3 IADD3.X R11, R7, UR36, RZ, P4, !PT ;  /* 0x00000024070bbc10 */ /* 0x000fc6000a7fe4ff */
[----:B------:R-:W-:-:S05]  /*18200*/  @!P3 IMAD R3, R26, R17, R2 ;  /* 0x000000111a03b224 */ /* 0x000fca00078e0202 */
[----:B------:R-:W-:Y:S04]  /*18210*/  @!P3 STG.E.U8 desc[UR38][R10.64+0xa0], R3 ;  /* 0x0000a0030a00b986 */ /* 0x000fe8000c101126 */
[----:B------:R-:W2:Y:S01]  /*18220*/  @!P2 LDG.E.U8 R16, desc[UR38][R20.64+0xa1] ;  /* 0x0000a1261410a981 */ /* 0x000ea2000c1e1100 */
[----:B------:R-:W-:Y:S02]  /*18230*/  ISETP.LT.OR P3, PT, R0, 0xa9, !P1 ;  /* 0x000000a90000780c */ /* 0x000fe40004f61670 */
[----:B0-----:R-:W-:Y:S02]  /*18240*/  @!P2 IADD3 R4, P4, R8, UR37, RZ ;  /* 0x000000250804ac10 */ /* 0x001fe4000ff9e0ff */
[----:B--2---:R-:W-:-:S05]  /*18250*/  @!P2 PRMT R5, R16, 0x8880, RZ ;  /* 0x000088801005a816 */ /* 0x004fca00000000ff */
[----:B------:R-:W-:Y:S01]  /*18260*/  @!P2 IMAD R2, R5, R18, RZ ;  /* 0x000000120502a224 */ /* 0x000fe200078e02ff */
[----:B------:R-:W-:-:S03]  /*18270*/  @!P2 IADD3.X R5, R7, UR36, RZ, P4, !PT ;  /* 0x000000240705ac10 */ /* 0x000fc6000a7fe4ff */
[----:B------:R-:W-:-:S05]  /*18280*/  @!P2 IMAD R27, R27, R17, R2 ;  /* 0x000000111b1ba224 */ /* 0x000fca00078e0202 */
[----:B------:R0:W-:Y:S04]  /*18290*/  @!P2 STG.E.U8 desc[UR38][R4.64+0xa1], R27 ;  /* 0x0000a11b0400a986 */ /* 0x0001e8000c101126 */
[----:B------:R-:W2:Y:S01]  /*182a0*/  @!P3 LDG.E.U8 R16, desc[UR38][R14.64+0xa8] ;  /* 0x0000a8260e10b981 */ /* 0x000ea2000c1e1100 */
[----:B------:R-:W-:Y:S01]  /*182b0*/  ISETP.LT.OR P1, PT, R0, 0xaa, !P1 ;  /* 0x000000aa0000780c */ /* 0x000fe20004f21670 */
[----:B0-----:R-:W-:Y:S02]  /*182c0*/  @!P3 IMAD.MOV.U32 R4, RZ, RZ, R8 ;  /* 0x000000ffff04b224 */ /* 0x001fe400078e0008 */
[----:B------:R-:W-:Y:S01]  /*182d0*/  @!P3 IMAD.MOV.U32 R5, RZ, RZ, R7 ;  /* 0x000000ffff05b224 */ /* 0x000fe200078e0007 */
[----:B--2---:R-:W-:-:S05]  /*182e0*/  @!P3 PRMT R3, R16, 0x8880, RZ ;  /* 0x000088801003b816 */ /* 0x004fca00000000ff */
[----:B------:R-:W-:-:S04]  /*182f0*/  @!P3 IMAD R2, R3, R18, RZ ;  /* 0x000000120302b224 */ /* 0x000fc800078e02ff */
[----:B----4-:R-:W-:-:S05]  /*18300*/  @!P3 IMAD R3, R28, R17, R2 ;  /* 0x000000111c03b224 */ /* 0x010fca00078e0202 */
[----:B------:R0:W-:Y:S04]  /*18310*/  @!P3 STG.E.U8 desc[UR38][R4.64+0xa8], R3 ;  /* 0x0000a8030400b986 */ /* 0x0001e8000c101126 */
        /* <DEDUP_REMOVED lines=16> */
[----:B------:R2:W-:Y:S04]  /*18420*/  @!P2 STG.E.U8 desc[UR38][R10.64+0xa8], R3 ;  /* 0x0000a8030a00a986 */ /* 0x0005e8000c101126 */
[----:B------:R-:W0:Y:S02]  /*18430*/  @!P0 LDG.E.U8 R16, desc[UR38][R20.64+0xa9] ;  /* 0x0000a92614108981 */ /* 0x000e24000c1e1100 */
[----:B0-----:R-:W-:-:S05]  /*18440*/  @!P0 PRMT R5, R16, 0x8880, RZ ;  /* 0x0000888010058816 */ /* 0x001fca00000000ff */
[----:B------:R-:W-:-:S04]  /*18450*/  @!P0 IMAD R2, R5, R18, RZ ;  /* 0x0000001205028224 */ /* 0x000fc800078e02ff */
[----:B------:R-:W-:Y:S01]  /*18460*/  IMAD R31, R31, R17, R2 ;  /* 0x000000111f1f7224 */ /* 0x000fe200078e0202 */
[----:B--2---:R-:W-:Y:S06]  /*18470*/  @P0 BRA `(.L_x_110) ;  /* 0x0000006400940947 */ /* 0x004fec0003800000 */
[----:B------:R-:W-:-:S04]  /*18480*/  IADD3 R8, P0, R8, UR37, RZ ;  /* 0x0000002508087c10 */ /* 0x000fc8000ff1e0ff */
[----:B------:R-:W-:-:S05]  /*18490*/  IADD3.X R9, R7, UR36, RZ, P0, !PT ;  /* 0x0000002407097c10 */ /* 0x000fca00087fe4ff */
[----:B------:R0:W-:Y:S01]  /*184a0*/  STG.E.U8 desc[UR38][R8.64+0xa9], R31 ;  /* 0x0000a91f08007986 */ /* 0x0001e2000c101126 */
[----:B------:R-:W-:Y:S05]  /*184b0*/  BRA `(.L_x_110) ;  /* 0x0000006400847947 */ /* 0x000fea0003800000 */
.L_x_29:
[----:B-1----:R-:W2:Y:S01]  /*184c0*/  LDL.LU R2, [R1+0x220] ;  /* 0x0002200001027983 */ /* 0x002ea20000300800 */
[----:B------:R-:W-:-:S03]  /*184d0*/  ULDC.64 UR4, c[0x0][0x5c0] ;  /* 0x0001700000047ab9 */ /* 0x000fc60000000a00 */
[----:B------:R-:W3:Y:S04]  /*184e0*/  LDL.LU R12, [R1+0x224] ;  /* 0x00022400010c7983 */ /* 0x000ee80000300800 */
[----:B------:R-:W4:Y:S04]  /*184f0*/  LDL.LU R20, [R1+0x228] ;  /* 0x0002280001147983 */ /* 0x000f280000300800 */
[----:B------:R-:W5:Y:S04]  /*18500*/  LDL.LU R15, [R1+0x22c] ;  /* 0x00022c00010f7983 */ /* 0x000f680000300800 */
[----:B------:R-:W5:Y:S04]  /*18510*/  LDL.LU R14, [R1+0x230] ;  /* 0x00023000010e7983 */ /* 0x000f680000300800 */
[----:B------:R-:W5:Y:S04]  /*18520*/  LDL.LU R3, [R1+0x234] ;  /* 0x0002340001037983 */ /* 0x000f680000300800 */
[----:B------:R-:W5:Y:S04]  /*18530*/  LDL.LU R9, [R1+0x238] ;  /* 0x0002380001097983 */ /* 0x000f680000300800 */
[----:B------:R-:W5:Y:S01]  /*18540*/  LDL.LU R8, [R1+0x23c] ;  /* 0x00023c0001087983 */ /* 0x000f620000300800 */
[----:B------:R-:W-:-:S02]  /*18550*/  ISETP.GE.AND P2, PT, R6, 0x1, PT ;  /* 0x000000010600780c */ /* 0x000fc40003f46270 */
[----:B------:R-:W-:Y:S01]  /*18560*/  IADD3 R10, P1, R4, UR4, RZ ;  /* 0x00000004040a7c10 */ /* 0x000fe2000ff3e0ff */
[----:B------:R-:W5:Y:S01]  /*18570*/  LDL.LU R235, [R1+0x200] ;  /* 0x0002000001eb7983 */ /* 0x000f620000300800 */
[----:B------:R-:W-:Y:S02]  /*18580*/  ISETP.LT.OR P0, PT, R0, 0x1, !P2 ;  /* 0x000000010000780c */ /* 0x000fe40005701670 */
[----:B------:R-:W-:Y:S01]  /*18590*/  IADD3.X R11, R7, UR5, RZ, P1, !PT ;  /* 0x00000005070b7c10 */ /* 0x000fe20008ffe4ff */
[----:B------:R-:W5:Y:S01]  /*185a0*/  LDL.LU R233, [R1+0x204] ;  /* 0x0002040001e97983 */ /* 0x000f620000300800 */
[----:B------:R-:W-:-:S03]  /*185b0*/  ISETP.GE.AND P3, PT, R6, 0x9, PT ;  /* 0x000000090600780c */ /* 0x000fc60003f66270 */
[----:B------:R-:W5:Y:S06]  /*185c0*/  LDL.LU R232, [R1+0x208] ;  /* 0x0002080001e87983 */ /* 0x000f6c0000300800 */
[----:B--2---:R-:W-:-:S05]  /*185d0*/  @!P0 IMAD R2, R2, R17, RZ ;  /* 0x0000001102028224 */ /* 0x004fca00078e02ff */
[----:B------:R3:W-:Y:S01]  /*185e0*/  @!P0 STG.E.U8 desc[UR38][R10.64], R2 ;  /* 0x000000020a008986 */ /* 0x0007e2000c101126 */
[----:B------:R-:W-:-:S13]  /*185f0*/  ISETP.LT.OR P0, PT, R0, 0x2, !P2 ;  /* 0x000000020000780c */ /* 0x000fda0005701670 */
[----:B---3--:R-:W-:Y:S01]  /*18600*/  @!P0 IMAD R2, R12, R17, RZ ;  /* 0x000000110c028224 */ /* 0x008fe200078e02ff */
[----:B------:R-:W-:-:S04]  /*18610*/  IADD3 R12, P1, R10, UR37, RZ ;  /* 0x000000250a0c7c10 */ /* 0x000fc8000ff3e0ff */
[----:B------:R4:W-:Y:S01]  /*18620*/  @!P0 STG.E.U8 desc[UR38][R10.64+0x1], R2 ;  /* 0x000001020a008986 */ /* 0x0009e2000c101126 */
[C---:B------:R-:W-:Y:S02]  /*18630*/  ISETP.LT.OR P0, PT, R0.reuse, 0x1, !P3 ;  /* 0x000000010000780c */ /* 0x040fe40005f01670 */
[----:B------:R-:W-:Y:S02]  /*18640*/  IADD3.X R13, R11, UR36, RZ, P1, !PT ;  /* 0x000000240b0d7c10 */ /* 0x000fe40008ffe4ff */
[----:B------:R-:W-:-:S09]  /*18650*/  ISETP.LT.OR P1, PT, R0, 0xa, !P2 ;  /* 0x0000000a0000780c */ /* 0x000fd20005721670 */
[-C--:B----4-:R-:W-:Y:S02]  /*18660*/  @!P0 IMAD R2, R20, R17.reuse, RZ ;  /* 0x0000001114028224 */ /* 0x090fe400078e02ff */
[----:B------:R-:W2:Y:S02]  /*18670*/  LDL.LU R20, [R1+0x20c] ;  /* 0x00020c0001147983 */ /* 0x000ea40000300800 */
[----:B-----5:R-:W-:Y:S02]  /*18680*/  @!P1 IMAD R3, R3, R17, RZ ;  /* 0x0000001103039224 */ /* 0x020fe400078e02ff */
[----:B------:R1:W-:Y:S01]  /*18690*/  @!P0 STG.E.U8 desc[UR38][R12.64], R2 ;  /* 0x000000020c008986 */ /* 0x0003e2000c101126 */
[----:B------:R-:W-:-:S13]  /*186a0*/  ISETP.LT.OR P0, PT, R0, 0x2, !P3 ;  /* 0x000000020000780c */ /* 0x000fda0005f01670 */
[----:B-1----:R-:W-:Y:S02]  /*186b0*/  @!P0 IMAD R2, R15, R17, RZ ;  /* 0x000000110f028224 */ /* 0x002fe400078e02ff */
[----:B------:R-:W3:Y:S04]  /*186c0*/  LDL.LU R15, [R1+0x210] ;  /* 0x00021000010f7983 */ /* 0x000ee80000300800 */
[----:B------:R1:W-:Y:S01]  /*186d0*/  @!P0 STG.E.U8 desc[UR38][R12.64+0x1], R2 ;  /* 0x000001020c008986 */ /* 0x0003e2000c101126 */
[C---:B------:R-:W-:Y:S02]  /*186e0*/  ISETP.LT.OR P0, PT, R0.reuse, 0x9, !P2 ;  /* 0x000000090000780c */ /* 0x040fe40005701670 */
[C---:B------:R-:W-:Y:S01]  /*186f0*/  ISETP.LT.OR P2, PT, R0.reuse, 0x9, !P3 ;  /* 0x000000090000780c */ /* 0x040fe20005f41670 */
[----:B------:R-:W-:Y:S01]  /*18700*/  @!P1 STG.E.U8 desc[UR38][R10.64+0x9], R3 ;  /* 0x000009030a009986 */ /* 0x000fe2000c101126 */
[----:B------:R-:W-:-:S09]  /*18710*/  ISETP.LT.OR P3, PT, R0, 0xa, !P3 ;  /* 0x0000000a0000780c */ /* 0x000fd20005f61670 */
[-C--:B------:R-:W-:Y:S02]  /*18720*/  @!P0 IMAD R4, R14, R17.reuse, RZ ;  /* 0x000000110e048224 */ /* 0x080fe400078e02ff */
[----:B------:R-:W4:Y:S01]  /*18730*/  LDL.LU R14, [R1+0x214] ;  /* 0x00021400010e7983 */ /* 0x000f220000300800 */
[----:B-1----:R-:W-:-:S03]  /*18740*/  @!P2 IMAD R2, R9, R17, RZ ;  /* 0x000000110902a224 */ /* 0x002fc600078e02ff */
[----:B------:R-:W5:Y:S04]  /*18750*/  LDL.LU R9, [R1+0x218] ;  /* 0x0002180001097983 */ /* 0x000f680000300800 */
[----:B------:R-:W-:Y:S04]  /*18760*/  @!P0 STG.E.U8 desc[UR38][R10.64+0x8], R4 ;  /* 0x000008040a008986 */ /* 0x000fe8000c101126 */
[----:B------:R1:W-:Y:S02]  /*18770*/  @!P2 STG.E.U8 desc[UR38][R12.64+0x8], R2 ;  /* 0x000008020c00a986 */ /* 0x0003e4000c101126 */
[----:B-1----:R-:W-:-:S02]  /*18780*/  @!P3 IMAD R2, R8, R17, RZ ;  /* 0x000000110802b224 */ /* 0x002fc400078e02ff */
[----:B------:R-:W5:Y:S01]  /*18790*/  LDL.LU R8, [R1+0x21c] ;  /* 0x00021c0001087983 */ /* 0x000f620000300800 */
[----:B------:R-:W-:-:S03]  /*187a0*/  ISETP.GE.AND P4, PT, R6, 0x81, PT ;  /* 0x000000810600780c */ /* 0x000fc60003f86270 */
[----:B------:R-:W5:Y:S01]  /*187b0*/  LDL.LU R234, [R1+0x1e0] ;  /* 0x0001e00001ea7983 */ /* 0x000f620000300800 */
[----:B------:R-:W-:-:S03]  /*187c0*/  ISETP.LT.OR P0, PT, R0, 0x1, !P4 ;  /* 0x000000010000780c */ /* 0x000fc60006701670 */
[----:B------:R1:W-:Y:S01]  /*187d0*/  @!P3 STG.E.U8 desc[UR38][R12.64+0x9], R2 ;  /* 0x000009020c00b986 */ /* 0x0003e2000c101126 */
[----:B------:R-:W-:-:S03]  /*187e0*/  UIMAD UR4, UR15, 0x78, URZ ;  /* 0x000000780f0478a4 */ /* 0x000fc6000f8e023f */
[----:B------:R-:W5:Y:S01]  /*187f0*/  LDL.LU R23, [R1+0x1e4] ;  /* 0x0001e40001177983 */ /* 0x000f620000300800 */
[----:B------:R-:W-:-:S03]  /*18800*/  ISETP.GE.AND P6, PT, R6, 0x89, PT ;  /* 0x000000890600780c */ /* 0x000fc60003fc6270 */
[----:B------:R-:W5:Y:S01]  /*18810*/  LDL.LU R22, [R1+0x1e8] ;  /* 0x0001e80001167983 */ /* 0x000f620000300800 */
[----:B-1----:R-:W-:Y:S02]  /*18820*/  IMAD.U32 R2, RZ, RZ, UR14 ;  /* 0x0000000eff027e24 */ /* 0x002fe4000f8e00ff */
[----:B------:R-:W-:Y:S01]  /*18830*/  @!P0 IMAD R4, R235, R17, RZ ;  /* 0x00000011eb048224 */ /* 0x000fe200078e02ff */
[----:B------:R-:W-:Y:S01]  /*18840*/  ISETP.LT.OR P1, PT, R0, 0x1, !P6 ;  /* 0x000000010000780c */ /* 0x000fe20007721670 */
[----:B------:R-:W-:Y:S01]  /*18850*/  IMAD.WIDE.U32 R2, R2, 0x78, R12 ;  /* 0x0000007802027825 */ /* 0x000fe200078e000c */
[----:B------:R-:W5:Y:S03]  /*18860*/  LDL.LU R21, [R1+0x1ec] ;  /* 0x0001ec0001157983 */ /* 0x000f660000300800 */
[----:B------:R-:W-:-:S05]  /*18870*/  VIADD R3, R3, UR4 ;  /* 0x0000000403037c36 */ /* 0x000fca0008000000 */
[----:B------:R1:W-:Y:S01]  /*18880*/  @!P0 STG.E.U8 desc[UR38][R2.64], R4 ;  /* 0x0000000402008986 */ /* 0x0003e2000c101126 */
[----:B------:R-:W-:Y:S02]  /*18890*/  ISETP.LT.OR P0, PT, R0, 0x2, !P4 ;  /* 0x000000020000780c */ /* 0x000fe40006701670 */
[----:B------:R-:W-:-:S11]  /*188a0*/  @!P1 IMAD R7, R232, R17, RZ ;  /* 0x00000011e8079224 */ /* 0x000fd600078e02ff */
[----:B-1----:R-:W-:-:S05]  /*188b0*/  @!P0 IMAD R4, R233, R17, RZ ;  /* 0x00000011e9048224 */ /* 0x002fca00078e02ff */
[----:B------:R1:W-:Y:S01]  /*188c0*/  @!P0 STG.E.U8 desc[UR38][R2.64+0x1], R4 ;  /* 0x0000010402008986 */ /* 0x0003e2000c101126 */
[----:B------:R-:W-:Y:S02]  /*188d0*/  ISETP.LT.OR P0, PT, R0, 0x2, !P6 ;  /* 0x000000020000780c */ /* 0x000fe40007701670 */
[----:B-1----:R-:W-:-:S04]  /*188e0*/  @!P1 IADD3 R4, P2, R2, UR37, RZ ;  /* 0x0000002502049c10 */ /* 0x002fc8000ff5e0ff */
[----:B------:R-:W-:-:S05]  /*188f0*/  @!P1 IADD3.X R5, R3, UR36, RZ, P2, !PT ;  /* 0x0000002403059c10 */ /* 0x000fca00097fe4ff */
[----:B------:R1:W-:Y:S01]  /*18900*/  @!P1 STG.E.U8 desc[UR38][R4.64], R7 ;  /* 0x0000000704009986 */ /* 0x0003e2000c101126 */
[----:B------:R-:W-:Y:S02]  /*18910*/  ISETP.LT.OR P1, PT, R0, 0x9, !P4 ;  /* 0x000000090000780c */ /* 0x000fe40006721670 */
[----:B-1----:R-:W-:-:S04]  /*18920*/  @!P0 IADD3 R4, P2, R2, UR37, RZ ;  /* 0x0000002502048c10 */ /* 0x002fc8000ff5e0ff */
[----:B------:R-:W-:Y:S02]  /*18930*/  @!P0 IADD3.X R5, R3, UR36, RZ, P2, !PT ;  /* 0x0000002403058c10 */ /* 0x000fe400097fe4ff */
[----:B------:R-:W-:Y:S01]  /*18940*/  ISETP.LT.OR P2, PT, R0, 0xa, !P4 ;  /* 0x0000000a0000780c */ /* 0x000fe20006741670 */
[----:B--2---:R-:W-:-:S05]  /*18950*/  @!P0 IMAD R7, R20, R17, RZ ;  /* 0x0000001114078224 */ /* 0x004fca00078e02ff */
[----:B------:R3:W-:Y:S02]  /*18960*/  @!P0 STG.E.U8 desc[UR38][R4.64+0x1], R7 ;  /* 0x0000010704008986 */ /* 0x0007e4000c101126 */
[-C--:B---3--:R-:W-:Y:S02]  /*18970*/  @!P1 IMAD R4, R15, R17.reuse, RZ ;  /* 0x000000110f049224 */ /* 0x088fe400078e02ff */
[----:B------:R-:W2:Y:S04]  /*18980*/  LDL.LU R15, [R1+0x1f0] ;  /* 0x0001f000010f7983 */ /* 0x000ea80000300800 */
[----:B------:R4:W-:Y:S01]  /*18990*/  @!P1 STG.E.U8 desc[UR38][R2.64+0x8], R4 ;  /* 0x0000080402009986 */ /* 0x0009e2000c101126 */
[----:B------:R-:W-:Y:S01]  /*189a0*/  ISETP.LT.OR P0, PT, R0, 0x9, !P6 ;  /* 0x000000090000780c */ /* 0x000fe20007701670 */
[----:B----4-:R-:W-:-:S02]  /*189b0*/  @!P2 IMAD R4, R14, R17, RZ ;  /* 0x000000110e04a224 */ /* 0x010fc400078e02ff */
[----:B------:R-:W3:Y:S10]  /*189c0*/  LDL.LU R14, [R1+0x1f4] ;  /* 0x0001f400010e7983 */ /* 0x000ef40000300800 */
[----:B-----5:R-:W-:-:S02]  /*189d0*/  @!P0 IMAD R7, R9, R17, RZ ;  /* 0x0000001109078224 */ /* 0x020fc400078e02ff */
[----:B------:R-:W4:Y:S01]  /*189e0*/  LDL.LU R9, [R1+0x1f8] ;  /* 0x0001f80001097983 */ /* 0x000f220000300800 */
[----:B------:R-:W-:-:S03]  /*189f0*/  ISETP.LT.OR P1, PT, R0, 0xa, !P6 ;  /* 0x0000000a0000780c */ /* 0x000fc60007721670 */
[----:B------:R1:W-:Y:S02]  /*18a00*/  @!P2 STG.E.U8 desc[UR38][R2.64+0x9], R4 ;  /* 0x000009040200a986 */ /* 0x0003e4000c101126 */
[----:B-1----:R-:W-:-:S04]  /*18a10*/  @!P0 IADD3 R4, P2, R2, UR37, RZ ;  /* 0x0000002502048c10 */ /* 0x002fc8000ff5e0ff */
[----:B------:R-:W-:-:S05]  /*18a20*/  @!P0 IADD3.X R5, R3, UR36, RZ, P2, !PT ;  /* 0x0000002403058c10 */ /* 0x000fca00097fe4ff */
[----:B------:R1:W-:Y:S02]  /*18a30*/  @!P0 STG.E.U8 desc[UR38][R4.64+0x8], R7 ;  /* 0x0000080704008986 */ /* 0x0003e4000c101126 */
[----:B-1----:R-:W-:Y:S02]  /*18a40*/  @!P1 IMAD R7, R8, R17, RZ ;  /* 0x0000001108079224 */ /* 0x002fe400078e02ff */
[----:B------:R-:W5:Y:S01]  /*18a50*/  LDL.LU R8, [R1+0x1fc] ;  /* 0x0001fc0001087983 */ /* 0x000f620000300800 */
[----:B------:R-:W-:Y:S02]  /*18a60*/  @!P1 IADD3 R4, P0, R2, UR37, RZ ;  /* 0x0000002502049c10 */ /* 0x000fe4000ff1e0ff */
[----:B------:R-:W-:Y:S01]  /*18a70*/  ISETP.GE.AND P3, PT, R6, 0x101, PT ;  /* 0x000001010600780c */ /* 0x000fe20003f66270 */
[----:B------:R-:W5:Y:S01]  /*18a80*/  LDL.LU R233, [R1+0x1c4] ;  /* 0x0001c40001e97983 */ /* 0x000f620000300800 */
[----:B------:R-:W-:Y:S02]  /*18a90*/  @!P1 IADD3.X R5, R3, UR36, RZ, P0, !PT ;  /* 0x0000002403059c10 */ /* 0x000fe400087fe4ff */
[----:B------:R-:W-:Y:S01]  /*18aa0*/  ISETP.LT.OR P0, PT, R0, 0x1, !P3 ;  /* 0x000000010000780c */ /* 0x000fe20005f01670 */
[----:B------:R-:W5:Y:S04]  /*18ab0*/  LDL.LU R232, [R1+0x1c8] ;  /* 0x0001c80001e87983 */ /* 0x000f680000300800 */
[----:B------:R1:W-:Y:S01]  /*18ac0*/  @!P1 STG.E.U8 desc[UR38][R4.64+0x9], R7 ;  /* 0x0000090704009986 */ /* 0x0003e2000c101126 */
[----:B------:R-:W-:-:S02]  /*18ad0*/  IADD3 R2, P1, R2, UR61, RZ ;  /* 0x0000003d02027c10 */ /* 0x000fc4000ff3e0ff */
[----:B------:R-:W-:Y:S01]  /*18ae0*/  ISETP.GE.AND P2, PT, R6, 0x109, PT ;  /* 0x000001090600780c */ /* 0x000fe20003f46270 */
[----:B------:R-:W5:Y:S01]  /*18af0*/  LDL.LU R20, [R1+0x1cc] ;  /* 0x0001cc0001147983 */ /* 0x000f620000300800 */
[----:B------:R-:W-:Y:S02]  /*18b00*/  IADD3.X R3, R3, UR60, RZ, P1, !PT ;  /* 0x0000003c03037c10 */ /* 0x000fe40008ffe4ff */
[----:B------:R-:W-:Y:S01]  /*18b10*/  ISETP.LT.OR P1, PT, R0, 0x2, !P3 ;  /* 0x000000020000780c */ /* 0x000fe20005f21670 */
[----:B-1----:R-:W-:-:S05]  /*18b20*/  @!P0 IMAD R4, R234, R17, RZ ;  /* 0x00000011ea048224 */ /* 0x002fca00078e02ff */
[----:B------:R1:W-:Y:S01]  /*18b30*/  @!P0 STG.E.U8 desc[UR38][R2.64], R4 ;  /* 0x0000000402008986 */ /* 0x0003e2000c101126 */
[----:B------:R-:W-:-:S06]  /*18b40*/  ISETP.LT.OR P0, PT, R0, 0x1, !P2 ;  /* 0x000000010000780c */ /* 0x000fcc0005701670 */
[----:B-1----:R-:W-:-:S05]  /*18b50*/  @!P1 IMAD R4, R23, R17, RZ ;  /* 0x0000001117049224 */ /* 0x002fca00078e02ff */
[----:B------:R1:W-:Y:S02]  /*18b60*/  @!P1 STG.E.U8 desc[UR38][R2.64+0x1], R4 ;  /* 0x0000010402009986 */ /* 0x0003e4000c101126 */
[----:B------:R-:W-:Y:S01]  /*18b70*/  @!P0 IMAD R7, R22, R17, RZ ;  /* 0x0000001116078224 */ /* 0x000fe200078e02ff */
[----:B-1----:R-:W-:-:S04]  /*18b80*/  @!P0 IADD3 R4, P1, R2, UR37, RZ ;  /* 0x0000002502048c10 */ /* 0x002fc8000ff3e0ff */
[----:B------:R-:W-:-:S05]  /*18b90*/  @!P0 IADD3.X R5, R3, UR36, RZ, P1, !PT ;  /* 0x0000002403058c10 */ /* 0x000fca0008ffe4ff */
[----:B------:R1:W-:Y:S01]  /*18ba0*/  @!P0 STG.E.U8 desc[UR38][R4.64], R7 ;  /* 0x0000000704008986 */ /* 0x0003e2000c101126 */
[----:B------:R-:W-:-:S13]  /*18bb0*/  ISETP.LT.OR P0, PT, R0, 0x2, !P2 ;  /* 0x000000020000780c */ /* 0x000fda0005701670 */
[----:B-1----:R-:W-:Y:S01]  /*18bc0*/  @!P0 IADD3 R4, P1, R2, UR37, RZ ;  /* 0x0000002502048c10 */ /* 0x002fe2000ff3e0ff */
[----:B------:R-:W-:-:S03]  /*18bd0*/  @!P0 IMAD R7, R21, R17, RZ ;  /* 0x0000001115078224 */ /* 0x000fc600078e02ff */
[----:B------:R-:W-:-:S05]  /*18be0*/  @!P0 IADD3.X R5, R3, UR36, RZ, P1, !PT ;  /* 0x0000002403058c10 */ /* 0x000fca0008ffe4ff */
[----:B------:R2:W-:Y:S01]  /*18bf0*/  @!P0 STG.E.U8 desc[UR38][R4.64+0x1], R7 ;  /* 0x0000010704008986 */ /* 0x0005e2000c101126 */
[----:B------:R-:W-:-:S13]  /*18c00*/  ISETP.LT.OR P0, PT, R0, 0x9, !P3 ;  /* 0x000000090000780c */ /* 0x000fda0005f01670 */
[----:B--2---:R-:W-:Y:S02]  /*18c10*/  @!P0 IMAD R4, R15, R17, RZ ;  /* 0x000000110f048224 */ /* 0x004fe400078e02ff */
[----:B------:R-:W2:Y:S04]  /*18c20*/  LDL.LU R15, [R1+0x1d0] ;  /* 0x0001d000010f7983 */ /* 0x000ea80000300800 */
[----:B------:R3:W-:Y:S01]  /*18c30*/  @!P0 STG.E.U8 desc[UR38][R2.64+0x8], R4 ;  /* 0x0000080402008986 */ /* 0x0007e2000c101126 */
[----:B------:R-:W-:-:S13]  /*18c40*/  ISETP.LT.OR P0, PT, R0, 0xa, !P3 ;  /* 0x0000000a0000780c */ /* 0x000fda0005f01670 */
[----:B---3--:R-:W-:-:S05]  /*18c50*/  @!P0 IMAD R4, R14, R17, RZ ;  /* 0x000000110e048224 */ /* 0x008fca00078e02ff */
[----:B------:R1:W-:Y:S01]  /*18c60*/  @!P0 STG.E.U8 desc[UR38][R2.64+0x9], R4 ;  /* 0x0000090402008986 */ /* 0x0003e2000c101126 */
[----:B------:R-:W-:-:S13]  /*18c70*/  ISETP.LT.OR P0, PT, R0, 0x9, !P2 ;  /* 0x000000090000780c */ /* 0x000fda0005701670 */
[----:B-1----:R-:W-:Y:S01]  /*18c80*/  @!P0 IADD3 R4, P1, R2, UR37, RZ ;  /* 0x0000002502048c10 */ /* 0x002fe2000ff3e0ff */
[----:B----4-:R-:W-:Y:S02]  /*18c90*/  @!P0 IMAD R7, R9, R17, RZ ;  /* 0x0000001109078224 */ /* 0x010fe400078e02ff */
[----:B------:R-:W3:Y:S01]  /*18ca0*/  LDL.LU R9, [R1+0x1d4] ;  /* 0x0001d40001097983 */ /* 0x000ee20000300800 */
[----:B------:R-:W-:-:S05]  /*18cb0*/  @!P0 IADD3.X R5, R3, UR36, RZ, P1, !PT ;  /* 0x0000002403058c10 */ /* 0x000fca0008ffe4ff */
[----:B------:R1:W-:Y:S01]  /*18cc0*/  @!P0 STG.E.U8 desc[UR38][R4.64+0x8], R7 ;  /* 0x0000080704008986 */ /* 0x0003e2000c101126 */
[----:B------:R-:W-:-:S13]  /*18cd0*/  ISETP.LT.OR P0, PT, R0, 0xa, !P2 ;  /* 0x0000000a0000780c */ /* 0x000fda0005701670 */
[----:B-1----:R-:W-:Y:S01]  /*18ce0*/  @!P0 IADD3 R4, P1, R2, UR37, RZ ;  /* 0x0000002502048c10 */ /* 0x002fe2000ff3e0ff */
[----:B-----5:R-:W-:Y:S02]  /*18cf0*/  @!P0 IMAD R7, R8, R17, RZ ;  /* 0x0000001108078224 */ /* 0x020fe400078e02ff */
[----:B------:R-:W4:Y:S01]  /*18d00*/  LDL.LU R8, [R1+0x1d8] ;  /* 0x0001d80001087983 */ /* 0x000f220000300800 */
[----:B------:R-:W-:-:S03]  /*18d10*/  @!P0 IADD3.X R5, R3, UR36, RZ, P1, !PT ;  /* 0x0000002403058c10 */ /* 0x000fc60008ffe4ff */
[----:B------:R-:W5:Y:S04]  /*18d20*/  LDL.LU R14, [R1+0x1dc] ;  /* 0x0001dc00010e7983 */ /* 0x000f680000300800 */
[----:B------:R-:W5:Y:S04]  /*18d30*/  LDL.LU R235, [R1+0x1a8] ;  /* 0x0001a80001eb7983 */ /* 0x000f680000300800 */
[----:B------:R-:W5:Y:S04]  /*18d40*/  LDL.LU R234, [R1+0x1ac] ;  /* 0x0001ac0001ea7983 */ /* 0x000f680000300800 */
[----:B------:R-:W5:Y:S04]  /*18d50*/  LDL.LU R23, [R1+0x1b0] ;  /* 0x0001b00001177983 */ /* 0x000f680000300800 */
[----:B------:R-:W5:Y:S04]  /*18d60*/  LDL.LU R22, [R1+0x1b4] ;  /* 0x0001b40001167983 */ /* 0x000f680000300800 */
[----:B------:R-:W5:Y:S04]  /*18d70*/  LDL.LU R21, [R1+0x1b8] ;  /* 0x0001b80001157983 */ /* 0x000f680000300800 */
[----:B------:R1:W-:Y:S04]  /*18d80*/  @!P0 STG.E.U8 desc[UR38][R4.64+0x9], R7 ;  /* 0x0000090704008986 */ /* 0x0003e8000c101126 */
[----:B-1----:R-:W2:Y:S01]  /*18d90*/  LDL.LU R5, [R1+0x1c0] ;  /* 0x0001c00001057983 */ /* 0x002ea20000300800 */
[----:B------:R-:W-:-:S04]  /*18da0*/  IADD3 R2, P0, R2, UR61, RZ ;  /* 0x0000003d02027c10 */ /* 0x000fc8000ff1e0ff */
[----:B------:R-:W-:Y:S02]  /*18db0*/  IADD3.X R3, R3, UR60, RZ, P0, !PT ;  /* 0x0000003c03037c10 */ /* 0x000fe400087fe4ff */
[----:B------:R-:W-:-:S04]  /*18dc0*/  ISETP.GE.AND P0, PT, R6, 0x181, PT ;  /* 0x000001810600780c */ /* 0x000fc80003f06270 */
[C---:B------:R-:W-:Y:S02]  /*18dd0*/  ISETP.LT.OR P1, PT, R0.reuse, 0x1, !P0 ;  /* 0x000000010000780c */ /* 0x040fe40004721670 */
[----:B------:R-:W-:-:S11]  /*18de0*/  ISETP.LT.OR P5, PT, R0, 0x11, !P6 ;  /* 0x000000110000780c */ /* 0x000fd600077a1670 */
[----:B--2---:R-:W-:-:S05]  /*18df0*/  @!P1 IMAD R4, R5, R17, RZ ;  /* 0x0000001105049224 */ /* 0x004fca00078e02ff */
[----:B------:R1:W-:Y:S01]  /*18e00*/  @!P1 STG.E.U8 desc[UR38][R2.64], R4 ;  /* 0x0000000402009986 */ /* 0x0003e2000c101126 */
[----:B------:R-:W-:-:S13]  /*18e10*/  ISETP.LT.OR P1, PT, R0, 0x2, !P0 ;  /* 0x000000020000780c */ /* 0x000fda0004721670 */
[----:B-1----:R-:W-:-:S05]  /*18e20*/  @!P1 IMAD R4, R233, R17, RZ ;  /* 0x00000011e9049224 */ /* 0x002fca00078e02ff */
[----:B------:R1:W-:Y:S01]  /*18e30*/  @!P1 STG.E.U8 desc[UR38][R2.64+0x1], R4 ;  /* 0x0000010402009986 */ /* 0x0003e2000c101126 */
[----:B------:R-:W-:-:S04]  /*18e40*/  ISETP.GE.AND P1, PT, R6, 0x189, PT ;  /* 0x000001890600780c */ /* 0x000fc80003f26270 */
[----:B------:R-:W-:-:S13]  /*18e50*/  ISETP.LT.OR P3, PT, R0, 0x1, !P1 ;  /* 0x000000010000780c */ /* 0x000fda0004f61670 */
[----:B-1----:R-:W-:Y:S01]  /*18e60*/  @!P3 IADD3 R4, P4, R2, UR37, RZ ;  /* 0x000000250204bc10 */ /* 0x002fe2000ff9e0ff */
[----:B------:R-:W-:-:S03]  /*18e70*/  @!P3 IMAD R7, R232, R17, RZ ;  /* 0x00000011e807b224 */ /* 0x000fc600078e02ff */
[----:B------:R-:W-:-:S05]  /*18e80*/  @!P3 IADD3.X R5, R3, UR36, RZ, P4, !PT ;  /* 0x000000240305bc10 */ /* 0x000fca000a7fe4ff */
[----:B------:R1:W-:Y:S01]  /*18e90*/  @!P3 STG.E.U8 desc[UR38][R4.64], R7 ;  /* 0x000000070400b986 */ /* 0x0003e2000c101126 */
[----:B------:R-:W-:-:S13]  /*18ea0*/  ISETP.LT.OR P3, PT, R0, 0x2, !P1 ;  /* 0x000000020000780c */ /* 0x000fda0004f61670 */
[----:B-1----:R-:W-:Y:S01]  /*18eb0*/  @!P3 IADD3 R4, P4, R2, UR37, RZ ;  /* 0x000000250204bc10 */ /* 0x002fe2000ff9e0ff */
[----:B------:R-:W-:Y:S02]  /*18ec0*/  @!P3 IMAD R7, R20, R17, RZ ;  /* 0x000000111407b224 */ /* 0x000fe400078e02ff */
[----:B------:R-:W2:Y:S01]  /*18ed0*/  LDL.LU R20, [R1+0x1bc] ;  /* 0x0001bc0001147983 */ /* 0x000ea20000300800 */
[----:B------:R-:W-:-:S05]  /*18ee0*/  @!P3 IADD3.X R5, R3, UR36, RZ, P4, !PT ;  /* 0x000000240305bc10 */ /* 0x000fca000a7fe4ff */
[----:B------:R1:W-:Y:S01]  /*18ef0*/  @!P3 STG.E.U8 desc[UR38][R4.64+0x1], R7 ;  /* 0x000001070400b986 */ /* 0x0003e2000c101126 */
[----:B------:R-:W-:-:S13]  /*18f00*/  ISETP.LT.OR P3, PT, R0, 0x9, !P0 ;  /* 0x000000090000780c */ /* 0x000fda0004761670 */
[----:B-1----:R-:W-:Y:S02]  /*18f10*/  @!P3 IMAD R4, R15, R17, RZ ;  /* 0x000000110f04b224 */ /* 0x002fe400078e02ff */
[----:B------:R-:W2:Y:S04]  /*18f20*/  LDL.LU R15, [R1+0x180] ;  /* 0x00018000010f7983 */ /* 0x000ea80000300800 */
[----:B------:R3:W-:Y:S01]  /*18f30*/  @!P3 STG.E.U8 desc[UR38][R2.64+0x8], R4 ;  /* 0x000008040200b986 */ /* 0x0007e2000c101126 */
[----:B------:R-:W-:-:S13]  /*18f40*/  ISETP.LT.OR P3, PT, R0, 0xa, !P0 ;  /* 0x0000000a0000780c */ /* 0x000fda0004761670 */
[----:B---3--:R-:W-:-:S05]  /*18f50*/  @!P3 IMAD R4, R9, R17, RZ ;  /* 0x000000110904b224 */ /* 0x008fca00078e02ff */
[----:B------:R1:W-:Y:S01]  /*18f60*/  @!P3 STG.E.U8 desc[UR38][R2.64+0x9], R4 ;  /* 0x000009040200b986 */ /* 0x0003e2000c101126 */
[----:B------:R-:W-:-:S13]  /*18f70*/  ISETP.LT.OR P3, PT, R0, 0x9, !P1 ;  /* 0x000000090000780c */ /* 0x000fda0004f61670 */
[----:B-1----:R-:W-:Y:S01]  /*18f80*/  @!P3 IADD3 R4, P4, R2, UR37, RZ ;  /* 0x000000250204bc10 */ /* 0x002fe2000ff9e0ff */
[----:B----4-:R-:W-:-:S03]  /*18f90*/  @!P3 IMAD R7, R8, R17, RZ ;  /* 0x000000110807b224 */ /* 0x010fc600078e02ff */
[----:B------:R-:W-:-:S05]  /*18fa0*/  @!P3 IADD3.X R5, R3, UR36, RZ, P4, !PT ;  /* 0x000000240305bc10 */ /* 0x000fca000a7fe4ff */
[----:B------:R1:W-:Y:S02]  /*18fb0*/  @!P3 STG.E.U8 desc[UR38][R4.64+0x8], R7 ;  /* 0x000008070400b986 */ /* 0x0003e4000c101126 */
[----:B-1----:R-:W-:-:S04]  /*18fc0*/  IMAD.U32 R4, RZ, RZ, UR14 ;  /* 0x0000000eff047e24 */ /* 0x002fc8000f8e00ff */
[----:B------:R-:W-:-:S04]  /*18fd0*/  IMAD.WIDE.U32 R4, R4, 0x78, R12 ;  /* 0x0000007804047825 */ /* 0x000fc800078e000c */
[----:B------:R-:W-:Y:S01]  /*18fe0*/  VIADD R5, R5, UR4 ;  /* 0x0000000405057c36 */ /* 0x000fe20008000000 */
[----:B------:R-:W-:-:S04]  /*18ff0*/  @!P5 IADD3 R8, P3, R4, UR37, RZ ;  /* 0x000000250408dc10 */ /* 0x000fc8000ff7e0ff */
[----:B------:R-:W-:Y:S02]  /*19000*/  @!P5 IADD3.X R9, R5, UR36, RZ, P3, !PT ;  /* 0x000000240509dc10 */ /* 0x000fe40009ffe4ff */
[----:B------:R-:W-:-:S13]  /*19010*/  ISETP.LT.OR P3, PT, R0, 0xa, !P1 ;  /* 0x0000000a0000780c */ /* 0x000fda0004f61670 */
[----:B------:R-:W-:Y:S01]  /*19020*/  @!P3 IADD3 R2, P4, R2, UR37, RZ ;  /* 0x000000250202bc10 */ /* 0x000fe2000ff9e0ff */
[----:B-----5:R-:W-:Y:S02]  /*19030*/  @!P3 IMAD R7, R14, R17, RZ ;  /* 0x000000110e07b224 */ /* 0x020fe400078e02ff */
[----:B------:R-:W3:Y:S01]  /*19040*/  LDL.LU R14, [R1+0x184] ;  /* 0x00018400010e7983 */ /* 0x000ee20000300800 */
[----:B------:R-:W-:-:S03]  /*19050*/  @!P3 IADD3.X R3, R3, UR36, RZ, P4, !PT ;  /* 0x000000240303bc10 */ /* 0x000fc6000a7fe4ff */
[----:B------:R-:W4:Y:S04]  /*19060*/  LDL.LU R233, [R1+0x188] ;  /* 0x0001880001e97983 */ /* 0x000f280000300800 */
[----:B------:R-:W5:Y:S04]  /*19070*/  LDL.LU R232, [R1+0x18c] ;  /* 0x00018c0001e87983 */ /* 0x000f680000300800 */
[----:B------:R1:W-:Y:S04]  /*19080*/  @!P3 STG.E.U8 desc[UR38][R2.64+0x9], R7 ;  /* 0x000009070200b986 */ /* 0x0003e8000c101126 */
[----:B-1----:R-:W2:Y:S04]  /*19090*/  LDL.LU R2, [R1+0x1a0] ;  /* 0x0001a00001027983 */ /* 0x002ea80000300800 */
[----:B------:R-:W3:Y:S01]  /*190a0*/  LDL.LU R3, [R1+0x1a4] ;  /* 0x0001a40001037983 */ /* 0x000ee20000300800 */
[----:B------:R-:W-:-:S04]  /*190b0*/  ISETP.GE.AND P4, PT, R6, 0x1, PT ;  /* 0x000000010600780c */ /* 0x000fc80003f86270 */
[----:B------:R-:W-:Y:S02]  /*190c0*/  ISETP.LT.OR P3, PT, R0, 0x11, !P4 ;  /* 0x000000110000780c */ /* 0x000fe40006761670 */
[----:B------:R-:W-:-:S11]  /*190d0*/  ISETP.GE.AND P4, PT, R6, 0x9, PT ;  /* 0x000000090600780c */ /* 0x000fd60003f86270 */
[----:B--2---:R-:W-:-:S05]  /*190e0*/  @!P3 IMAD R2, R2, R17, RZ ;  /* 0x000000110202b224 */ /* 0x004fca00078e02ff */
[----:B------:R3:W-:Y:S01]  /*190f0*/  @!P3 STG.E.U8 desc[UR38][R10.64+0x10], R2 ;  /* 0x000010020a00b986 */ /* 0x0007e2000c101126 */
[----:B------:R-:W-:-:S04]  /*19100*/  ISETP.GE.AND P3, PT, R6, 0x1, PT ;  /* 0x000000010600780c */ /* 0x000fc80003f66270 */
[----:B------:R-:W-:-:S13]  /*19110*/  ISETP.LT.OR P3, PT, R0, 0x12, !P3 ;  /* 0x000000120000780c */ /* 0x000fda0005f61670 */
[----:B---3--:R-:W-:-:S05]  /*19120*/  @!P3 IMAD R2, R3, R17, RZ ;  /* 0x000000110302b224 */ /* 0x008fca00078e02ff */
[----:B------:R1:W-:Y:S01]  /*19130*/  @!P3 STG.E.U8 desc[UR38][R10.64+0x11], R2 ;  /* 0x000011020a00b986 */ /* 0x0003e2000c101126 */
[----:B------:R-:W-:-:S13]  /*19140*/  ISETP.LT.OR P3, PT, R0, 0x11, !P4 ;  /* 0x000000110000780c */ /* 0x000fda0006761670 */
[----:B-1----:R-:W-:-:S05]  /*19150*/  @!P3 IMAD R2, R235, R17, RZ ;  /* 0x00000011eb02b224 */ /* 0x002fca00078e02ff */
[----:B------:R1:W-:Y:S01]  /*19160*/  @!P3 STG.E.U8 desc[UR38][R12.64+0x10], R2 ;  /* 0x000010020c00b986 */ /* 0x0003e2000c101126 */
[----:B------:R-:W-:-:S13]  /*19170*/  ISETP.LT.OR P3, PT, R0, 0x12, !P4 ;  /* 0x000000120000780c */ /* 0x000fda0006761670 */
[----:B-1----:R-:W-:-:S05]  /*19180*/  @!P3 IMAD R2, R234, R17, RZ ;  /* 0x00000011ea02b224 */ /* 0x002fca00078e02ff */
[----:B------:R1:W-:Y:S01]  /*19190*/  @!P3 STG.E.U8 desc[UR38][R12.64+0x11], R2 ;  /* 0x000011020c00b986 */ /* 0x0003e2000c101126 */
[----:B------:R-:W-:-:S04]  /*191a0*/  ISETP.GE.AND P3, PT, R6, 0x1, PT ;  /* 0x000000010600780c */ /* 0x000fc80003f66270 */
[----:B------:R-:W-:-:S13]  /*191b0*/  ISETP.LT.OR P3, PT, R0, 0x19, !P3 ;  /* 0x000000190000780c */ /* 0x000fda0005f61670 */
[----:B-1----:R-:W-:Y:S02]  /*191c0*/  @!P3 IMAD R2, R23, R17, RZ ;  /* 0x000000111702b224 */ /* 0x002fe400078e02ff */
[----:B------:R-:W2:Y:S04]  /*191d0*/  LDL.LU R23, [R1+0x190] ;  /* 0x0001900001177983 */ /* 0x000ea80000300800 */
[----:B------:R1:W-:Y:S01]  /*191e0*/  @!P3 STG.E.U8 desc[UR38][R10.64+0x18], R2 ;  /* 0x000018020a00b986 */ /* 0x0003e2000c101126 */
[----:B------:R-:W-:-:S04]  /*191f0*/  ISETP.GE.AND P3, PT, R6, 0x1, PT ;  /* 0x000000010600780c */ /* 0x000fc80003f66270 */
[----:B------:R-:W-:-:S13]  /*19200*/  ISETP.LT.OR P3, PT, R0, 0x1a, !P3 ;  /* 0x0000001a0000780c */ /* 0x000fda0005f61670 */
[----:B-1----:R-:W-:Y:S02]  /*19210*/  @!P3 IMAD R2, R22, R17, RZ ;  /* 0x000000111602b224 */ /* 0x002fe400078e02ff */
[----:B------:R-:W3:Y:S04]  /*19220*/  LDL.LU R22, [R1+0x194] ;  /* 0x0001940001167983 */ /* 0x000ee80000300800 */
[----:B------:R1:W-:Y:S01]  /*19230*/  @!P3 STG.E.U8 desc[UR38][R10.64+0x19], R2 ;  /* 0x000019020a00b986 */ /* 0x0003e2000c101126 */
[----:B------:R-:W-:-:S13]  /*19240*/  ISETP.LT.OR P3, PT, R0, 0x19, !P4 ;  /* 0x000000190000780c */ /* 0x000fda0006761670 */
[----:B-1----:R-:W-:Y:S02]  /*19250*/  @!P3 IMAD R2, R21, R17, RZ ;  /* 0x000000111502b224 */ /* 0x002fe400078e02ff */
[----:B------:R-:W3:Y:S04]  /*19260*/  LDL.LU R21, [R1+0x198] ;  /* 0x0001980001157983 */ /* 0x000ee80000300800 */
[----:B------:R1:W-:Y:S01]  /*19270*/  @!P3 STG.E.U8 desc[UR38][R12.64+0x18], R2 ;  /* 0x000018020c00b986 */ /* 0x0003e2000c101126 */
[C---:B------:R-:W-:Y:S02]  /*19280*/  ISETP.LT.OR P3, PT, R0.reuse, 0x1a, !P4 ;  /* 0x0000001a0000780c */ /* 0x040fe40006761670 */
[----:B------:R-:W-:-:S11]  /*19290*/  ISETP.LT.OR P4, PT, R0, 0x12, !P6 ;  /* 0x000000120000780c */ /* 0x000fd60007781670 */
[----:B-1----:R-:W-:Y:S02]  /*192a0*/  @!P3 IMAD R2, R20, R17, RZ ;  /* 0x000000111402b224 */ /* 0x002fe400078e02ff */
[----:B------:R-:W3:Y:S04]  /*192b0*/  LDL.LU R20, [R1+0x19c] ;  /* 0x00019c0001147983 */ /* 0x000ee80000300800 */
[----:B------:R1:W-:Y:S04]  /*192c0*/  @!P3 STG.E.U8 desc[UR38][R12.64+0x19], R2 ;  /* 0x000019020c00b986 */ /* 0x0003e8000c101126 */
[----:B------:R-:W3:Y:S01]  /*192d0*/  LDL.LU R235, [R1+0x174] ;  /* 0x0001740001eb7983 */ /* 0x000ee20000300800 */
[----:B-1----:R-:W-:-:S04]  /*192e0*/  @!P4 IADD3 R2, P3, R4, UR37, RZ ;  /* 0x000000250402cc10 */ /* 0x002fc8000ff7e0ff */
[----:B------:R-:W-:Y:S02]  /*192f0*/  @!P4 IADD3.X R3, R5, UR36, RZ, P3, !PT ;  /* 0x000000240503cc10 */ /* 0x000fe40009ffe4ff */
[----:B------:R-:W-:-:S04]  /*19300*/  ISETP.GE.AND P3, PT, R6, 0x81, PT ;  /* 0x000000810600780c */ /* 0x000fc80003f66270 */
[----:B------:R-:W-:-:S13]  /*19310*/  ISETP.LT.OR P3, PT, R0, 0x11, !P3 ;  /* 0x000000110000780c */ /* 0x000fda0005f61670 */
[----:B------:R-:W-:-:S05]  /*19320*/  @!P3 IMAD R7, R15, R17, RZ ;  /* 0x000000110f07b224 */ /* 0x000fca00078e02ff */
[----:B------:R1:W-:Y:S01]  /*19330*/  @!P3 STG.E.U8 desc[UR38][R4.64+0x10], R7 ;  /* 0x000010070400b986 */ /* 0x0003e2000c101126 */
[----:B------:R-:W-:-:S04]  /*19340*/  ISETP.GE.AND P3, PT, R6, 0x81, PT ;  /* 0x000000810600780c */ /* 0x000fc80003f66270 */
[----:B------:R-:W-:-:S13]  /*19350*/  ISETP.LT.OR P3, PT, R0, 0x12, !P3 ;  /* 0x000000120000780c */ /* 0x000fda0005f61670 */
[----:B-1----:R-:W-:-:S05]  /*19360*/  @!P3 IMAD R7, R14, R17, RZ ;  /* 0x000000110e07b224 */ /* 0x002fca00078e02ff */
[----:B------:R4:W-:Y:S01]  /*19370*/  @!P3 STG.E.U8 desc[UR38][R4.64+0x11], R7 ;  /* 0x000011070400b986 */ /* 0x0009e2000c101126 */
[----:B------:R-:W-:-:S13]  /*19380*/  ISETP.LT.OR P3, PT, R0, 0x19, !P6 ;  /* 0x000000190000780c */ /* 0x000fda0007761670 */
[----:B------:R-:W-:Y:S01]  /*19390*/  @!P3 IADD3 R14, P6, R4, UR37, RZ ;  /* 0x00000025040ebc10 */ /* 0x000fe2000ffde0ff */
[----:B----4-:R-:W-:-:S03]  /*193a0*/  @!P5 IMAD R7, R233, R17, RZ ;  /* 0x00000011e907d224 */ /* 0x010fc600078e02ff */
[----:B------:R-:W-:Y:S02]  /*193b0*/  @!P3 IADD3.X R15, R5, UR36, RZ, P6, !PT ;  /* 0x00000024050fbc10 */ /* 0x000fe4000b7fe4ff */
[----:B------:R-:W-:Y:S01]  /*193c0*/  ISETP.GE.AND P6, PT, R6, 0x89, PT ;  /* 0x000000890600780c */ /* 0x000fe20003fc6270 */
[----:B------:R5:W-:Y:S03]  /*193d0*/  @!P5 STG.E.U8 desc[UR38][R8.64+0x10], R7 ;  /* 0x000010070800d986 */ /* 0x000be6000c101126 */
[----:B------:R-:W-:Y:S01]  /*193e0*/  ISETP.LT.OR P5, PT, R0, 0x1a, !P6 ;  /* 0x0000001a0000780c */ /* 0x000fe200077a1670 */
[----:B-----5:R-:W-:-:S12]  /*193f0*/  @!P4 IMAD R7, R232, R17, RZ ;  /* 0x00000011e807c224 */ /* 0x020fd800078e02ff */
[----:B------:R-:W-:-:S04]  /*19400*/  @!P5 IADD3 R8, P6, R4, UR37, RZ ;  /* 0x000000250408dc10 */ /* 0x000fc8000ffde0ff */
[----:B------:R-:W-:Y:S02]  /*19410*/  @!P5 IADD3.X R9, R5, UR36, RZ, P6, !PT ;  /* 0x000000240509dc10 */ /* 0x000fe4000b7fe4ff */
[----:B------:R-:W-:Y:S01]  /*19420*/  ISETP.GE.AND P6, PT, R6, 0x81, PT ;  /* 0x000000810600780c */ /* 0x000fe20003fc6270 */
[----:B------:R1:W-:Y:S03]  /*19430*/  @!P4 STG.E.U8 desc[UR38][R2.64+0x11], R7 ;  /* 0x000011070200c986 */ /* 0x0003e6000c101126 */
[----:B------:R-:W-:-:S13]  /*19440*/  ISETP.LT.OR P4, PT, R0, 0x19, !P6 ;  /* 0x000000190000780c */ /* 0x000fda0007781670 */
[----:B-1----:R-:W-:Y:S02]  /*19450*/  @!P4 IMAD.MOV.U32 R2, RZ, RZ, R4 ;  /* 0x000000ffff02c224 */ /* 0x002fe400078e0004 */
[----:B------:R-:W-:Y:S02]  /*19460*/  @!P4 IMAD.MOV.U32 R3, RZ, RZ, R5 ;  /* 0x000000ffff03c224 */ /* 0x000fe400078e0005 */
[----:B--2---:R-:W-:-:S05]  /*19470*/  @!P4 IMAD R7, R23, R17, RZ ;  /* 0x000000111707c224 */ /* 0x004fca00078e02ff */
[----:B------:R1:W-:Y:S01]  /*19480*/  @!P4 STG.E.U8 desc[UR38][R2.64+0x18], R7 ;  /* 0x000018070200c986 */ /* 0x0003e2000c101126 */
[----:B------:R-:W-:-:S13]  /*19490*/  ISETP.LT.OR P4, PT, R0, 0x1a, !P6 ;  /* 0x0000001a0000780c */ /* 0x000fda0007781670 */
[----:B-1----:R-:W-:Y:S02]  /*194a0*/  @!P4 IMAD.MOV.U32 R2, RZ, RZ, R4 ;  /* 0x000000ffff02c224 */ /* 0x002fe400078e0004 */
[----:B------:R-:W-:Y:S02]  /*194b0*/  @!P4 IMAD.MOV.U32 R3, RZ, RZ, R5 ;  /* 0x000000ffff03c224 */ /* 0x000fe400078e0005 */
[----:B---3--:R-:W-:-:S05]  /*194c0*/  @!P4 IMAD R7, R22, R17, RZ ;  /* 0x000000111607c224 */ /* 0x008fca00078e02ff */
[----:B------:R1:W-:Y:S02]  /*194d0*/  @!P4 STG.E.U8 desc[UR38][R2.64+0x19], R7 ;  /* 0x000019070200c986 */ /* 0x0003e4000c101126 */
[----:B-1----:R-:W-:-:S05]  /*194e0*/  @!P3 IMAD R7, R21, R17, RZ ;  /* 0x000000111507b224 */ /* 0x002fca00078e02ff */
[----:B------:R1:W-:Y:S04]  /*194f0*/  @!P3 STG.E.U8 desc[UR38][R14.64+0x18], R7 ;  /* 0x000018070e00b986 */ /* 0x0003e8000c101126 */
[----:B-1----:R-:W2:Y:S04]  /*19500*/  LDL.LU R14, [R1+0x160] ;  /* 0x00016000010e7983 */ /* 0x002ea80000300800 */
[----:B------:R-:W3:Y:S01]  /*19510*/  LDL.LU R15, [R1+0x164] ;  /* 0x00016400010f7983 */ /* 0x000ee20000300800 */
[----:B------:R-:W-:Y:S02]  /*19520*/  ISETP.GE.AND P6, PT, R6, 0x89, PT ;  /* 0x000000890600780c */ /* 0x000fe40003fc6270 */
[----:B------:R-:W-:Y:S01]  /*19530*/  IADD3 R2, P4, R4, UR61, RZ ;  /* 0x0000003d04027c10 */ /* 0x000fe2000ff9e0ff */
[----:B------:R-:W-:Y:S01]  /*19540*/  @!P5 IMAD R7, R20, R17, RZ ;  /* 0x000000111407d224 */ /* 0x000fe200078e02ff */
[----:B------:R-:W-:Y:S01]  /*19550*/  ISETP.LT.OR P3, PT, R0, 0x21, !P6 ;  /* 0x000000210000780c */ /* 0x000fe20007761670 */
[----:B------:R-:W4:Y:S01]  /*19560*/  LDL.LU R234, [R1+0x178] ;  /* 0x0001780001ea7983 */ /* 0x000f220000300800 */
[----:B------:R-:W-:-:S02]  /*19570*/  IADD3.X R3, R5, UR60, RZ, P4, !PT ;  /* 0x0000003c05037c10 */ /* 0x000fc4000a7fe4ff */
[----:B------:R-:W-:Y:S01]  /*19580*/  ISETP.GE.AND P6, PT, R6, 0x101, PT ;  /* 0x000001010600780c */ /* 0x000fe20003fc6270 */
[----:B------:R2:W-:Y:S04]  /*19590*/  @!P5 STG.E.U8 desc[UR38][R8.64+0x19], R7 ;  /* 0x000019070800d986 */ /* 0x0005e8000c101126 */
[----:B------:R-:W5:Y:S04]  /*195a0*/  LDL.LU R22, [R1+0x17c] ;  /* 0x00017c0001167983 */ /* 0x000f680000300800 */
[----:B------:R-:W-:Y:S01]  /*195b0*/  @!P3 IADD3 R232, P4, R4, UR37, RZ ;  /* 0x0000002504e8bc10 */ /* 0x000fe2000ff9e0ff */
[----:B------:R-:W5:Y:S03]  /*195c0*/  LDL.LU R21, [R1+0x140] ;  /* 0x0001400001157983 */ /* 0x000f660000300800 */
[----:B------:R-:W-:Y:S01]  /*195d0*/  @!P3 IADD3.X R233, R5, UR36, RZ, P4, !PT ;  /* 0x0000002405e9bc10 */ /* 0x000fe2000a7fe4ff */
[----:B------:R-:W5:Y:S01]  /*195e0*/  LDL.LU R20, [R1+0x144] ;  /* 0x0001440001147983 */ /* 0x000f620000300800 */
[----:B------:R-:W-:-:S03]  /*195f0*/  ISETP.LT.OR P4, PT, R0, 0x11, !P6 ;  /* 0x000000110000780c */ /* 0x000fc60007781670 */
[----:B------:R-:W5:Y:S10]  /*19600*/  LDL.LU R23, [R1+0x148] ;  /* 0x0001480001177983 */ /* 0x000f740000300800 */
[----:B--2---:R-:W-:-:S05]  /*19610*/  @!P4 IMAD R7, R14, R17, RZ ;  /* 0x000000110e07c224 */ /* 0x004fca00078e02ff */
[----:B------:R3:W-:Y:S01]  /*19620*/  @!P4 STG.E.U8 desc[UR38][R2.64+0x10], R7 ;  /* 0x000010070200c986 */ /* 0x0007e2000c101126 */
[----:B------:R-:W-:-:S13]  /*19630*/  ISETP.LT.OR P4, PT, R0, 0x12, !P6 ;  /* 0x000000120000780c */ /* 0x000fda0007781670 */
[----:B---3--:R-:W-:-:S05]  /*19640*/  @!P4 IMAD R7, R15, R17, RZ ;  /* 0x000000110f07c224 */ /* 0x008fca00078e02ff */
[----:B------:R1:W-:Y:S04]  /*19650*/  @!P4 STG.E.U8 desc[UR38][R2.64+0x11], R7 ;  /* 0x000011070200c986 */ /* 0x0003e8000c101126 */
[----:B-1----:R-:W2:Y:S01]  /*19660*/  LDL.LU R7, [R1+0x168] ;  /* 0x0001680001077983 */ /* 0x002ea20000300800 */
[----:B------:R-:W-:-:S13]  /*19670*/  ISETP.LT.OR P4, PT, R0, 0x11, !P2 ;  /* 0x000000110000780c */ /* 0x000fda0005781670 */
[----:B------:R-:W-:-:S04]  /*19680*/  @!P4 IADD3 R14, P5, R2, UR37, RZ ;  /* 0x00000025020ecc10 */ /* 0x000fc8000ffbe0ff */
[----:B------:R-:W-:Y:S02]  /*19690*/  @!P4 IADD3.X R15, R3, UR36, RZ, P5, !PT ;  /* 0x00000024030fcc10 */ /* 0x000fe4000affe4ff */
[----:B------:R-:W-:Y:S01]  /*196a0*/  ISETP.LT.OR P5, PT, R0, 0x12, !P2 ;  /* 0x000000120000780c */ /* 0x000fe200057a1670 */
[----:B--2---:R-:W-:-:S05]  /*196b0*/  @!P4 IMAD R7, R7, R17, RZ ;  /* 0x000000110707c224 */ /* 0x004fca00078e02ff */
[----:B------:R1:W-:Y:S04]  /*196c0*/  @!P4 STG.E.U8 desc[UR38][R14.64+0x10], R7 ;  /* 0x000010070e00c986 */ /* 0x0003e8000c101126 */
[----:B-1----:R-:W2:Y:S04]  /*196d0*/  LDL.LU R14, [R1+0x16c] ;  /* 0x00016c00010e7983 */ /* 0x002ea80000300800 */
[----:B------:R-:W3:Y:S01]  /*196e0*/  LDL.LU R15, [R1+0x170] ;  /* 0x00017000010f7983 */ /* 0x000ee20000300800 */
[----:B------:R-:W-:-:S04]  /*196f0*/  @!P5 IADD3 R8, P6, R2, UR37, RZ ;  /* 0x000000250208dc10 */ /* 0x000fc8000ffde0ff */
[----:B------:R-:W-:Y:S02]  /*19700*/  @!P5 IADD3.X R9, R3, UR36, RZ, P6, !PT ;  /* 0x000000240309dc10 */ /* 0x000fe4000b7fe4ff */
[----:B------:R-:W-:-:S04]  /*19710*/  ISETP.GE.AND P6, PT, R6, 0x101, PT ;  /* 0x000001010600780c */ /* 0x000fc80003fc6270 */
[----:B------:R-:W-:Y:S01]  /*19720*/  ISETP.LT.OR P4, PT, R0, 0x19, !P6 ;  /* 0x000000190000780c */ /* 0x000fe20007781670 */
[----:B--2---:R-:W-:-:S05]  /*19730*/  @!P5 IMAD R7, R14, R17, RZ ;  /* 0x000000110e07d224 */ /* 0x004fca00078e02ff */
[----:B------:R3:W-:Y:S07]  /*19740*/  @!P5 STG.E.U8 desc[UR38][R8.64+0x11], R7 ;  /* 0x000011070800d986 */ /* 0x0007ee000c101126 */
[----:B---3--:R-:W-:-:S05]  /*19750*/  @!P4 IMAD R7, R15, R17, RZ ;  /* 0x000000110f07c224 */ /* 0x008fca00078e02ff */
[----:B------:R1:W-:Y:S01]  /*19760*/  @!P4 STG.E.U8 desc[UR38][R2.64+0x18], R7 ;  /* 0x000018070200c986 */ /* 0x0003e2000c101126 */
[----:B------:R-:W-:-:S13]  /*19770*/  ISETP.LT.OR P4, PT, R0, 0x1a, !P6 ;  /* 0x0000001a0000780c */ /* 0x000fda0007781670 */
[----:B-1----:R-:W-:Y:S02]  /*19780*/  @!P4 IMAD R7, R235, R17, RZ ;  /* 0x00000011eb07c224 */ /* 0x002fe400078e02ff */
[----:B------:R-:W2:Y:S04]  /*19790*/  LDL.LU R235, [R1+0x138] ;  /* 0x0001380001eb7983 */ /* 0x000ea80000300800 */
[----:B------:R4:W-:Y:S01]  /*197a0*/  @!P4 STG.E.U8 desc[UR38][R2.64+0x19], R7 ;  /* 0x000019070200c986 */ /* 0x0009e2000c101126 */
[----:B------:R-:W-:-:S13]  /*197b0*/  ISETP.LT.OR P4, PT, R0, 0x19, !P2 ;  /* 0x000000190000780c */ /* 0x000fda0005781670 */
[----:B------:R-:W-:Y:S01]  /*197c0*/  @!P4 IADD3 R8, P5, R2, UR37, RZ ;  /* 0x000000250208cc10 */ /* 0x000fe2000ffbe0ff */
[----:B----4-:R-:W-:Y:S02]  /*197d0*/  @!P4 IMAD R7, R234, R17, RZ ;  /* 0x00000011ea07c224 */ /* 0x010fe400078e02ff */
[----:B------:R-:W3:Y:S01]  /*197e0*/  LDL.LU R234, [R1+0x13c] ;  /* 0x00013c0001ea7983 */ /* 0x000ee20000300800 */
[----:B------:R-:W-:Y:S02]  /*197f0*/  @!P4 IADD3.X R9, R3, UR36, RZ, P5, !PT ;  /* 0x000000240309cc10 */ /* 0x000fe4000affe4ff */
[----:B------:R-:W-:-:S03]  /*19800*/  ISETP.LT.OR P5, PT, R0, 0x1a, !P2 ;  /* 0x0000001a0000780c */ /* 0x000fc600057a1670 */
[----:B------:R1:W-:Y:S02]  /*19810*/  @!P4 STG.E.U8 desc[UR38][R8.64+0x18], R7 ;  /* 0x000018070800c986 */ /* 0x0003e4000c101126 */
[----:B-1----:R-:W-:-:S04]  /*19820*/  IADD3 R8, P4, R2, UR61, RZ ;  /* 0x0000003d02087c10 */ /* 0x002fc8000ff9e0ff */
[----:B------:R-:W-:Y:S02]  /*19830*/  IADD3.X R9, R3, UR60, RZ, P4, !PT ;  /* 0x0000003c03097c10 */ /* 0x000fe4000a7fe4ff */
[----:B------:R-:W-:Y:S02]  /*19840*/  ISETP.LT.OR P4, PT, R0, 0x11, !P0 ;  /* 0x000000110000780c */ /* 0x000fe40004781670 */
[----:B------:R-:W-:Y:S01]  /*19850*/  @!P5 IADD3 R14, P6, R2, UR37, RZ ;  /* 0x00000025020edc10 */ /* 0x000fe2000ffde0ff */
[----:B-----5:R-:W-:-:S03]  /*19860*/  @!P5 IMAD R7, R22, R17, RZ ;  /* 0x000000111607d224 */ /* 0x020fc600078e02ff */
[----:B------:R-:W-:-:S05]  /*19870*/  @!P5 IADD3.X R15, R3, UR36, RZ, P6, !PT ;  /* 0x00000024030fdc10 */ /* 0x000fca000b7fe4ff */
[----:B------:R1:W-:Y:S02]  /*19880*/  @!P5 STG.E.U8 desc[UR38][R14.64+0x19], R7 ;  /* 0x000019070e00d986 */ /* 0x0003e4000c101126 */
[----:B-1----:R-:W-:-:S05]  /*19890*/  @!P4 IMAD R7, R21, R17, RZ ;  /* 0x000000111507c224 */ /* 0x002fca00078e02ff */
[----:B------:R1:W-:Y:S01]  /*198a0*/  @!P4 STG.E.U8 desc[UR38][R8.64+0x10], R7 ;  /* 0x000010070800c986 */ /* 0x0003e2000c101126 */
[----:B------:R-:W-:-:S13]  /*198b0*/  ISETP.LT.OR P4, PT, R0, 0x12, !P0 ;  /* 0x000000120000780c */ /* 0x000fda0004781670 */
[----:B-1----:R-:W-:-:S05]  /*198c0*/  @!P4 IMAD R7, R20, R17, RZ ;  /* 0x000000111407c224 */ /* 0x002fca00078e02ff */
[----:B------:R1:W-:Y:S02]  /*198d0*/  @!P4 STG.E.U8 desc[UR38][R8.64+0x11], R7 ;  /* 0x000011070800c986 */ /* 0x0003e4000c101126 */
[----:B-1----:R-:W-:-:S04]  /*198e0*/  IADD3 R7, P4, R2, UR61, RZ ;  /* 0x0000003d02077c10 */ /* 0x002fc8000ff9e0ff */
[----:B------:R-:W-:Y:S02]  /*198f0*/  IADD3.X R22, R3, UR60, RZ, P4, !PT ;  /* 0x0000003c03167c10 */ /* 0x000fe4000a7fe4ff */
[----:B------:R-:W-:-:S13]  /*19900*/  ISETP.LT.OR P4, PT, R0, 0x11, !P1 ;  /* 0x000000110000780c */ /* 0x000fda0004f81670 */
[----:B------:R-:W-:Y:S01]  /*19910*/  @!P4 IADD3 R20, P5, R8, UR37, RZ ;  /* 0x000000250814cc10 */ /* 0x000fe2000ffbe0ff */
[----:B------:R-:W-:-:S03]  /*19920*/  @!P4 IMAD R23, R23, R17, RZ ;  /* 0x000000111717c224 */ /* 0x000fc600078e02ff */
[----:B------:R-:W-:-:S05]  /*19930*/  @!P4 IADD3.X R21, R9, UR36, RZ, P5, !PT ;  /* 0x000000240915cc10 */ /* 0x000fca000affe4ff */
[----:B------:R1:W-:Y:S04]  /*19940*/  @!P4 STG.E.U8 desc[UR38][R20.64+0x10], R23 ;  /* 0x000010171400c986 */ /* 0x0003e8000c101126 */
[----:B-1----:R-:W4:Y:S01]  /*19950*/  LDL.LU R20, [R1+0x14c] ;  /* 0x00014c0001147983 */ /* 0x002f220000300800 */
[----:B------:R-:W-:-:S03]  /*19960*/  ISETP.LT.OR P5, PT, R0, 0x12, !P1 ;  /* 0x000000120000780c */ /* 0x000fc60004fa1670 */
[----:B------:R-:W5:Y:S04]  /*19970*/  LDL.LU R21, [R1+0x154] ;  /* 0x0001540001157983 */ /* 0x000f680000300800 */
[----:B------:R-:W2:Y:S06]  /*19980*/  LDL.LU R23, [R1+0x134] ;  /* 0x0001340001177983 */ /* 0x000eac0000300800 */
[----:B------:R-:W-:-:S04]  /*19990*/  @!P5 IADD3 R14, P6, R7, UR37, RZ ;  /* 0x00000025070edc10 */ /* 0x000fc8000ffde0ff */
[----:B------:R-:W-:Y:S01]  /*199a0*/  @!P5 IADD3.X R15, R22, UR36, RZ, P6, !PT ;  /* 0x00000024160fdc10 */ /* 0x000fe2000b7fe4ff */
[----:B----4-:R-:W-:-:S05]  /*199b0*/  @!P5 IMAD R20, R20, R17, RZ ;  /* 0x000000111414d224 */ /* 0x010fca00078e02ff */
[----:B------:R1:W-:Y:S04]  /*199c0*/  @!P5 STG.E.U8 desc[UR38][R14.64+0x11], R20 ;  /* 0x000011140e00d986 */ /* 0x0003e8000c101126 */
[----:B-1----:R-:W4:Y:S01]  /*199d0*/  LDL.LU R15, [R1+0x150] ;  /* 0x00015000010f7983 */ /* 0x002f220000300800 */
[----:B------:R-:W-:-:S13]  /*199e0*/  ISETP.LT.OR P4, PT, R0, 0x19, !P0 ;  /* 0x000000190000780c */ /* 0x000fda0004781670 */
[----:B----4-:R-:W-:-:S05]  /*199f0*/  @!P4 IMAD R14, R15, R17, RZ ;  /* 0x000000110f0ec224 */ /* 0x010fca00078e02ff */
[----:B------:R5:W-:Y:S01]  /*19a00*/  @!P4 STG.E.U8 desc[UR38][R8.64+0x18], R14 ;  /* 0x0000180e0800c986 */ /* 0x000be2000c101126 */
[----:B------:R-:W-:-:S13]  /*19a10*/  ISETP.LT.OR P4, PT, R0, 0x1a, !P0 ;  /* 0x0000001a0000780c */ /* 0x000fda0004781670 */
[----:B-----5:R-:W-:-:S05]  /*19a20*/  @!P4 IMAD R14, R21, R17, RZ ;  /* 0x00000011150ec224 */ /* 0x020fca00078e02ff */
[----:B------:R1:W-:Y:S01]  /*19a30*/  @!P4 STG.E.U8 desc[UR38][R8.64+0x19], R14 ;  /* 0x0000190e0800c986 */ /* 0x0003e2000c101126 */
[----:B------:R-:W-:-:S13]  /*19a40*/  ISETP.LT.OR P4, PT, R0, 0x19, !P1 ;  /* 0x000000190000780c */ /* 0x000fda0004f81670 */
[----:B------:R-:W-:-:S04]  /*19a50*/  @!P4 IADD3 R20, P5, R8, UR37, RZ ;  /* 0x000000250814cc10 */ /* 0x000fc8000ffbe0ff */
[----:B------:R-:W-:Y:S02]  /*19a60*/  @!P4 IADD3.X R21, R9, UR36, RZ, P5, !PT ;  /* 0x000000240915cc10 */ /* 0x000fe4000affe4ff */
[----:B------:R-:W-:-:S13]  /*19a70*/  ISETP.LT.OR P5, PT, R0, 0x1a, !P1 ;  /* 0x0000001a0000780c */ /* 0x000fda0004fa1670 */
[----:B-1----:R-:W-:Y:S02]  /*19a80*/  @!P5 IADD3 R14, P6, R7, UR37, RZ ;  /* 0x00000025070edc10 */ /* 0x002fe4000ffde0ff */
[----:B------:R-:W4:Y:S02]  /*19a90*/  LDL.LU R7, [R1+0x158] ;  /* 0x0001580001077983 */ /* 0x000f240000300800 */
[----:B------:R-:W-:Y:S02]  /*19aa0*/  @!P5 IADD3.X R15, R22, UR36, RZ, P6, !PT ;  /* 0x00000024160fdc10 */ /* 0x000fe4000b7fe4ff */
[----:B------:R-:W5:Y:S01]  /*19ab0*/  LDL.LU R22, [R1+0x130] ;  /* 0x0001300001167983 */ /* 0x000f620000300800 */
[----:B----4-:R-:W-:-:S05]  /*19ac0*/  @!P4 IMAD R7, R7, R17, RZ ;  /* 0x000000110707c224 */ /* 0x010fca00078e02ff */
[----:B------:R1:W-:Y:S04]  /*19ad0*/  @!P4 STG.E.U8 desc[UR38][R20.64+0x18], R7 ;  /* 0x000018071400c986 */ /* 0x0003e8000c101126 */
[----:B-1----:R-:W4:Y:S04]  /*19ae0*/  LDL.LU R21, [R1+0x15c] ;  /* 0x00015c0001157983 */ /* 0x002f280000300800 */
[----:B------:R-:W3:Y:S01]  /*19af0*/  LDL.LU R20, [R1+0x100] ;  /* 0x0001000001147983 */ /* 0x000ee20000300800 */
[----:B------:R-:W-:Y:S01]  /*19b00*/  ISETP.GE.AND P6, PT, R6, 0x1, PT ;  /* 0x000000010600780c */ /* 0x000fe20003fc6270 */
[----:B----4-:R-:W-:-:S02]  /*19b10*/  @!P5 IMAD R7, R21, R17, RZ ;  /* 0x000000111507d224 */ /* 0x010fc400078e02ff */
[----:B------:R-:W4:Y:S04]  /*19b20*/  LDL.LU R21, [R1+0x104] ;  /* 0x0001040001157983 */ /* 0x000f280000300800 */
[----:B------:R1:W-:Y:S04]  /*19b30*/  @!P5 STG.E.U8 desc[UR38][R14.64+0x19], R7 ;  /* 0x000019070e00d986 */ /* 0x0003e8000c101126 */
[----:B-1----:R-:W2:Y:S01]  /*19b40*/  LDL.LU R7, [R1+0x120] ;  /* 0x0001200001077983 */ /* 0x002ea20000300800 */
[----:B------:R-:W-:-:S03]  /*19b50*/  ISETP.LT.OR P4, PT, R0, 0x21, !P6 ;  /* 0x000000210000780c */ /* 0x000fc60007781670 */
[----:B------:R-:W5:Y:S04]  /*19b60*/  LDL.LU R14, [R1+0x12c] ;  /* 0x00012c00010e7983 */ /* 0x000f680000300800 */
[----:B------:R-:W4:Y:S06]  /*19b70*/  LDL.LU R15, [R1+0x108] ;  /* 0x00010800010f7983 */ /* 0x000f2c0000300800 */
[----:B--2---:R-:W-:-:S05]  /*19b80*/  @!P4 IMAD R7, R7, R17, RZ ;  /* 0x000000110707c224 */ /* 0x004fca00078e02ff */
[----:B------:R1:W-:Y:S04]  /*19b90*/  @!P4 STG.E.U8 desc[UR38][R10.64+0x20], R7 ;  /* 0x000020070a00c986 */ /* 0x0003e8000c101126 */
[----:B-1----:R-:W2:Y:S01]  /*19ba0*/  LDL.LU R7, [R1+0x124] ;  /* 0x0001240001077983 */ /* 0x002ea20000300800 */
[----:B------:R-:W-:Y:S02]  /*19bb0*/  ISETP.LT.OR P4, PT, R0, 0x22, !P6 ;  /* 0x000000220000780c */ /* 0x000fe40007781670 */
[----:B------:R-:W-:-:S11]  /*19bc0*/  ISETP.GE.AND P5, PT, R6, 0x9, PT ;  /* 0x000000090600780c */ /* 0x000fd60003fa6270 */
[----:B--2---:R-:W-:-:S05]  /*19bd0*/  @!P4 IMAD R7, R7, R17, RZ ;  /* 0x000000110707c224 */ /* 0x004fca00078e02ff */
[----:B------:R1:W-:Y:S04]  /*19be0*/  @!P4 STG.E.U8 desc[UR38][R10.64+0x21], R7 ;  /* 0x000021070a00c986 */ /* 0x0003e8000c101126 */
[----:B-1----:R-:W2:Y:S01]  /*19bf0*/  LDL.LU R7, [R1+0x128] ;  /* 0x0001280001077983 */ /* 0x002ea20000300800 */
[----:B------:R-:W-:-:S13]  /*19c00*/  ISETP.LT.OR P4, PT, R0, 0x21, !P5 ;  /* 0x000000210000780c */ /* 0x000fda0006f81670 */
[----:B--2---:R-:W-:-:S05]  /*19c10*/  @!P4 IMAD R7, R7, R17, RZ ;  /* 0x000000110707c224 */ /* 0x004fca00078e02ff */
[----:B------:R5:W-:Y:S01]  /*19c20*/  @!P4 STG.E.U8 desc[UR38][R12.64+0x20], R7 ;  /* 0x000020070c00c986 */ /* 0x000be2000c101126 */
[----:B------:R-:W-:-:S13]  /*19c30*/  ISETP.LT.OR P4, PT, R0, 0x22, !P5 ;  /* 0x000000220000780c */ /* 0x000fda0006f81670 */
[----:B-----5:R-:W-:-:S05]  /*19c40*/  @!P4 IMAD R7, R14, R17, RZ ;  /* 0x000000110e07c224 */ /* 0x020fca00078e02ff */
[----:B------:R1:W-:Y:S01]  /*19c50*/  @!P4 STG.E.U8 desc[UR38][R12.64+0x21], R7 ;  /* 0x000021070c00c986 */ /* 0x0003e2000c101126 */
[----:B------:R-:W-:-:S13]  /*19c60*/  ISETP.LT.OR P4, PT, R0, 0x29, !P6 ;  /* 0x000000290000780c */ /* 0x000fda0007781670 */
[----:B-1----:R-:W-:-:S05]  /*19c70*/  @!P4 IMAD R7, R22, R17, RZ ;  /* 0x000000111607c224 */ /* 0x002fca00078e02ff */
[----:B------:R1:W-:Y:S01]  /*19c80*/  @!P4 STG.E.U8 desc[UR38][R10.64+0x28], R7 ;  /* 0x000028070a00c986 */ /* 0x0003e2000c101126 */
[----:B------:R-:W-:-:S13]  /*19c90*/  ISETP.LT.OR P4, PT, R0, 0x2a, !P6 ;  /* 0x0000002a0000780c */ /* 0x000fda0007781670 */
[----:B-1----:R-:W-:-:S05]  /*19ca0*/  @!P4 IMAD R7, R23, R17, RZ ;  /* 0x000000111707c224 */ /* 0x002fca00078e02ff */
[----:B------:R1:W-:Y:S01]  /*19cb0*/  @!P4 STG.E.U8 desc[UR38][R10.64+0x29], R7 ;  /* 0x000029070a00c986 */ /* 0x0003e2000c101126 */
[----:B------:R-:W-:Y:S02]  /*19cc0*/  ISETP.LT.OR P4, PT, R0, 0x29, !P5 ;  /* 0x000000290000780c */ /* 0x000fe40006f81670 */
[----:B------:R-:W-:-:S11]  /*19cd0*/  ISETP.GE.AND P6, PT, R6, 0x89, PT ;  /* 0x000000890600780c */ /* 0x000fd60003fc6270 */
[----:B-1----:R-:W-:Y:S02]  /*19ce0*/  @!P4 IMAD R7, R235, R17, RZ ;  /* 0x00000011eb07c224 */ /* 0x002fe400078e02ff */
[----:B------:R-:W2:Y:S04]  /*19cf0*/  LDL.LU R235, [R1+0x118] ;  /* 0x0001180001eb7983 */ /* 0x000ea80000300800 */
[----:B------:R3:W-:Y:S01]  /*19d00*/  @!P4 STG.E.U8 desc[UR38][R12.64+0x28], R7 ;  /* 0x000028070c00c986 */ /* 0x0007e2000c101126 */
[C---:B------:R-:W-:Y:S02]  /*19d10*/  ISETP.LT.OR P4, PT, R0.reuse, 0x2a, !P5 ;  /* 0x0000002a0000780c */ /* 0x040fe40006f81670 */
[----:B------:R-:W-:-:S11]  /*19d20*/  ISETP.LT.OR P5, PT, R0, 0x22, !P6 ;  /* 0x000000220000780c */ /* 0x000fd600077a1670 */
[----:B---3--:R-:W-:Y:S02]  /*19d30*/  @!P4 IMAD R7, R234, R17, RZ ;  /* 0x00000011ea07c224 */ /* 0x008fe400078e02ff */
[----:B------:R-:W3:Y:S04]  /*19d40*/  LDL.LU R234, [R1+0x11c] ;  /* 0x00011c0001ea7983 */ /* 0x000ee80000300800 */
[----:B------:R1:W-:Y:S01]  /*19d50*/  @!P4 STG.E.U8 desc[UR38][R12.64+0x29], R7 ;  /* 0x000029070c00c986 */ /* 0x0003e2000c101126 */
[----:B------:R-:W-:-:S04]  /*19d60*/  @!P5 IADD3 R22, P4, R4, UR37, RZ ;  /* 0x000000250416dc10 */ /* 0x000fc8000ff9e0ff */
[----:B------:R-:W-:Y:S02]  /*19d70*/  @!P5 IADD3.X R23, R5, UR36, RZ, P4, !PT ;  /* 0x000000240517dc10 */ /* 0x000fe4000a7fe4ff */
[----:B------:R-:W-:-:S04]  /*19d80*/  ISETP.GE.AND P4, PT, R6, 0x81, PT ;  /* 0x000000810600780c */ /* 0x000fc80003f86270 */
[----:B------:R-:W-:-:S13]  /*19d90*/  ISETP.LT.OR P4, PT, R0, 0x21, !P4 ;  /* 0x000000210000780c */ /* 0x000fda0006781670 */
[----:B-1----:R-:W-:-:S05]  /*19da0*/  @!P4 IMAD R7, R20, R17, RZ ;  /* 0x000000111407c224 */ /* 0x002fca00078e02ff */
[----:B------:R4:W-:Y:S01]  /*19db0*/  @!P4 STG.E.U8 desc[UR38][R4.64+0x20], R7 ;  /* 0x000020070400c986 */ /* 0x0009e2000c101126 */
[----:B------:R-:W-:-:S04]  /*19dc0*/  ISETP.GE.AND P4, PT, R6, 0x81, PT ;  /* 0x000000810600780c */ /* 0x000fc80003f86270 */
[----:B------:R-:W-:-:S13]  /*19dd0*/  ISETP.LT.OR P4, PT, R0, 0x22, !P4 ;  /* 0x000000220000780c */ /* 0x000fda0006781670 */
[----:B----4-:R-:W-:-:S05]  /*19de0*/  @!P4 IMAD R7, R21, R17, RZ ;  /* 0x000000111507c224 */ /* 0x010fca00078e02ff */
[----:B------:R1:W-:Y:S02]  /*19df0*/  @!P4 STG.E.U8 desc[UR38][R4.64+0x21], R7 ;  /* 0x000021070400c986 */ /* 0x0003e4000c101126 */
[----:B-1----:R-:W-:-:S05]  /*19e00*/  @!P3 IMAD R7, R15, R17, RZ ;  /* 0x000000110f07b224 */ /* 0x002fca00078e02ff */
[----:B------:R1:W-:Y:S04]  /*19e10*/  @!P3 STG.E.U8 desc[UR38][R232.64+0x20], R7 ;  /* 0x00002007e800b986 */ /* 0x0003e8000c101126 */
[----:B-1----:R-:W4:Y:S04]  /*19e20*/  LDL.LU R7, [R1+0x10c] ;  /* 0x00010c0001077983 */ /* 0x002f280000300800 */
[----:B------:R-:W5:Y:S04]  /*19e30*/  LDL.LU R232, [R1+0x110] ;  /* 0x0001100001e87983 */ /* 0x000f680000300800 */
[----:B------:R-:W2:Y:S01]  /*19e40*/  LDL.LU R233, [R1+0x114] ;  /* 0x0001140001e97983 */ /* 0x000ea20000300800 */
[----:B------:R-:W-:-:S13]  /*19e50*/  ISETP.LT.OR P4, PT, R0, 0x29, !P6 ;  /* 0x000000290000780c */ /* 0x000fda0007781670 */
[----:B------:R-:W-:-:S04]  /*19e60*/  @!P4 IADD3 R20, P6, R4, UR37, RZ ;  /* 0x000000250414cc10 */ /* 0x000fc8000ffde0ff */
[----:B------:R-:W-:Y:S02]  /*19e70*/  @!P4 IADD3.X R21, R5, UR36, RZ, P6, !PT ;  /* 0x000000240515cc10 */ /* 0x000fe4000b7fe4ff */
[----:B------:R-:W-:-:S04]  /*19e80*/  ISETP.GE.AND P6, PT, R6, 0x89, PT ;  /* 0x000000890600780c */ /* 0x000fc80003fc6270 */
[----:B------:R-:W-:-:S13]  /*19e90*/  ISETP.LT.OR P3, PT, R0, 0x2a, !P6 ;  /* 0x0000002a0000780c */ /* 0x000fda0007761670 */
[----:B------:R-:W-:-:S04]  /*19ea0*/  @!P3 IADD3 R14, P6, R4, UR37, RZ ;  /* 0x00000025040ebc10 */ /* 0x000fc8000ffde0ff */
[----:B------:R-:W-:Y:S02]  /*19eb0*/  @!P3 IADD3.X R15, R5, UR36, RZ, P6, !PT ;  /* 0x00000024050fbc10 */ /* 0x000fe4000b7fe4ff */
[----:B------:R-:W-:Y:S01]  /*19ec0*/  ISETP.GE.AND P6, PT, R6, 0x81, PT ;  /* 0x000000810600780c */ /* 0x000fe20003fc6270 */
[----:B----4-:R-:W-:-:S05]  /*19ed0*/  @!P5 IMAD R7, R7, R17, RZ ;  /* 0x000000110707d224 */ /* 0x010fca00078e02ff */
[----:B------:R5:W-:Y:S01]  /*19ee0*/  @!P5 STG.E.U8 desc[UR38][R22.64+0x21], R7 ;  /* 0x000021071600d986 */ /* 0x000be2000c101126 */
[----:B------:R-:W-:-:S13]  /*19ef0*/  ISETP.LT.OR P5, PT, R0, 0x29, !P6 ;  /* 0x000000290000780c */ /* 0x000fda00077a1670 */
[----:B-----5:R-:W-:-:S05]  /*19f00*/  @!P5 IMAD R7, R232, R17, RZ ;  /* 0x00000011e807d224 */ /* 0x020fca00078e02ff */
[----:B------:R2:W-:Y:S01]  /*19f10*/  @!P5 STG.E.U8 desc[UR38][R4.64+0x28], R7 ;  /* 0x000028070400d986 */ /* 0x0005e2000c101126 */
[----:B------:R-:W-:-:S13]  /*19f20*/  ISETP.LT.OR P5, PT, R0, 0x2a, !P6 ;  /* 0x0000002a0000780c */ /* 0x000fda00077a1670 */
[----:B--2---:R-:W-:-:S05]  /*19f30*/  @!P5 IMAD R7, R233, R17, RZ ;  /* 0x00000011e907d224 */ /* 0x004fca00078e02ff */
[----:B------:R1:W-:Y:S02]  /*19f40*/  @!P5 STG.E.U8 desc[UR38][R4.64+0x29], R7 ;  /* 0x000029070400d986 */ /* 0x0003e4000c101126 */
[----:B-1----:R-:W-:-:S05]  /*19f50*/  @!P4 IMAD R7, R235, R17, RZ ;  /* 0x00000011eb07c224 */ /* 0x002fca00078e02ff */
[----:B------:R1:W-:Y:S04]  /*19f60*/  @!P4 STG.E.U8 desc[UR38][R20.64+0x28], R7 ;  /* 0x000028071400c986 */ /* 0x0003e8000c101126 */
[----:B-1----:R-:W2:Y:S04]  /*19f70*/  LDL.LU R20, [R1+0xe0] ;  /* 0x0000e00001147983 */ /* 0x002ea80000300800 */
[----:B------:R-:W4:Y:S01]  /*19f80*/  LDL.LU R21, [R1+0xe4] ;  /* 0x0000e40001157983 */ /* 0x000f220000300800 */
[----:B------:R-:W-:Y:S01]  /*19f90*/  ISETP.GE.AND P6, PT, R6, 0x89, PT ;  /* 0x000000890600780c */ /* 0x000fe20003fc6270 */
[----:B---3--:R-:W-:-:S02]  /*19fa0*/  @!P3 IMAD R7, R234, R17, RZ ;  /* 0x00000011ea07b224 */ /* 0x008fc400078e02ff */
[----:B------:R-:W3:Y:S01]  /*19fb0*/  LDL.LU R22, [R1+0xfc] ;  /* 0x0000fc0001167983 */ /* 0x000ee20000300800 */
[----:B------:R-:W-:-:S03]  /*19fc0*/  ISETP.LT.OR P5, PT, R0, 0x31, !P6 ;  /* 0x000000310000780c */ /* 0x000fc600077a1670 */
[----:B------:R2:W-:Y:S04]  /*19fd0*/  @!P3 STG.E.U8 desc[UR38][R14.64+0x29], R7 ;  /* 0x000029070e00b986 */ /* 0x0005e8000c101126 */
[----:B------:R-:W5:Y:S04]  /*19fe0*/  LDL.LU R23, [R1+0xc0] ;  /* 0x0000c00001177983 */ /* 0x000f680000300800 */
[----:B------:R-:W5:Y:S02]  /*19ff0*/  LDL.LU R234, [R1+0xc4] ;  /* 0x0000c40001ea7983 */ /* 0x000f640000300800 */
[----:B------:R-:W-:-:S02]  /*1a000*/  @!P5 IADD3 R232, P6, R4, UR37, RZ ;  /* 0x0000002504e8dc10 */ /* 0x000fc4000ffde0ff */
[----:B------:R-:W5:Y:S02]  /*1a010*/  LDL.LU R235, [R1+0xc8] ;  /* 0x0000c80001eb7983 */ /* 0x000f640000300800 */
[----:B------:R-:W-:Y:S02]  /*1a020*/  @!P5 IADD3.X R233, R5, UR36, RZ, P6, !PT ;  /* 0x0000002405e9dc10 */ /* 0x000fe4000b7fe4ff */
[----:B------:R-:W-:-:S04]  /*1a030*/  ISETP.GE.AND P6, PT, R6, 0x101, PT ;  /* 0x000001010600780c */ /* 0x000fc80003fc6270 */
[----:B------:R-:W-:-:S13]  /*1a040*/  ISETP.LT.OR P3, PT, R0, 0x21, !P6 ;  /* 0x000000210000780c */ /* 0x000fda0007761670 */
[----:B--2---:R-:W-:-:S05]  /*1a050*/  @!P3 IMAD R7, R20, R17, RZ ;  /* 0x000000111407b224 */ /* 0x004fca00078e02ff */
[----:B------:R4:W-:Y:S01]  /*1a060*/  @!P3 STG.E.U8 desc[UR38][R2.64+0x20], R7 ;  /* 0x000020070200b986 */ /* 0x0009e2000c101126 */
[----:B------:R-:W-:-:S13]  /*1a070*/  ISETP.LT.OR P3, PT, R0, 0x22, !P6 ;  /* 0x000000220000780c */ /* 0x000fda0007761670 */
[----:B----4-:R-:W-:-:S05]  /*1a080*/  @!P3 IMAD R7, R21, R17, RZ ;  /* 0x000000111507b224 */ /* 0x010fca00078e02ff */
        /* <DEDUP_REMOVED lines=9> */
[----:B------:R-:W4:Y:S04]  /*1a120*/  LDL.LU R20, [R1+0xf0] ;  /* 0x0000f00001147983 */ /* 0x000f280000300800 */
[----:B------:R-:W3:Y:S01]  /*1a130*/  LDL.LU R21, [R1+0xf4] ;  /* 0x0000f40001157983 */ /* 0x000ee20000300800 */
[----:B------:R-:W-:-:S04]  /*1a140*/  @!P4 IADD3 R14, P6, R2, UR37, RZ ;  /* 0x00000025020ecc10 */ /* 0x000fc8000ffde0ff */
[----:B------:R-:W-:Y:S02]  /*1a150*/  @!P4 IADD3.X R15, R3, UR36, RZ, P6, !PT ;  /* 0x00000024030fcc10 */ /* 0x000fe4000b7fe4ff */
[----:B------:R-:W-:-:S04]  /*1a160*/  ISETP.GE.AND P6, PT, R6, 0x101, PT ;  /* 0x000001010600780c */ /* 0x000fc80003fc6270 */
[----:B------:R-:W-:Y:S01]  /*1a170*/  ISETP.LT.OR P3, PT, R0, 0x29, !P6 ;  /* 0x000000290000780c */ /* 0x000fe20007761670 */
[----:B--2---:R-:W-:-:S05]  /*1a180*/  @!P4 IMAD R7, R7, R17, RZ ;  /* 0x000000110707c224 */ /* 0x004fca00078e02ff */
[----:B------:R4:W-:Y:S07]  /*1a190*/  @!P4 STG.E.U8 desc[UR38][R14.64+0x21], R7 ;  /* 0x000021070e00c986 */ /* 0x0009ee000c101126 */
[----:B----4-:R-:W-:-:S05]  /*1a1a0*/  @!P3 IMAD R7, R20, R17, RZ ;  /* 0x000000111407b224 */ /* 0x010fca00078e02ff */
        /* <DEDUP_REMOVED lines=8> */
[----:B------:R-:W-:-:S13]  /*1a230*/  ISETP.LT.OR P4, PT, R0, 0x2a, !P2 ;  /* 0x0000002a0000780c */ /* 0x000fda0005781670 */
[----:B------:R-:W-:-:S04]  /*1a240*/  @!P4 IADD3 R14, P6, R2, UR37, RZ ;  /* 0x00000025020ecc10 */ /* 0x000fc8000ffde0ff */
[----:B------:R-:W-:Y:S01]  /*1a250*/  @!P4 IADD3.X R15, R3, UR36, RZ, P6, !PT ;  /* 0x00000024030fcc10 */ /* 0x000fe2000b7fe4ff */
[----:B--2---:R-:W-:-:S05]  /*1a260*/  @!P3 IMAD R7, R7, R17, RZ ;  /* 0x000000110707b224 */ /* 0x004fca00078e02ff */
[----:B------:R1:W-:Y:S01]  /*1a270*/  @!P3 STG.E.U8 desc[UR38][R20.64+0x28], R7 ;  /* 0x000028071400b986 */ /* 0x0003e2000c101126 */
[----:B------:R-:W-:Y:S01]  /*1a280*/  ISETP.LT.OR P3, PT, R0, 0x21, !P0 ;  /* 0x000000210000780c */ /* 0x000fe20004761670 */
[----:B-1----:R-:W-:-:S05]  /*1a290*/  @!P4 IMAD R7, R22, R17, RZ ;  /* 0x000000111607c224 */ /* 0x002fca00078e02ff */
[----:B------:R5:W-:Y:S07]  /*1a2a0*/  @!P4 STG.E.U8 desc[UR38][R14.64+0x29], R7 ;  /* 0x000029070e00c986 */ /* 0x000bee000c101126 */
[----:B-----5:R-:W-:-:S05]  /*1a2b0*/  @!P3 IMAD R7, R23, R17, RZ ;  /* 0x000000111707b224 */ /* 0x020fca00078e02ff */
[----:B------:R1:W-:Y:S01]  /*1a2c0*/  @!P3 STG.E.U8 desc[UR38][R8.64+0x20], R7 ;  /* 0x000020070800b986 */ /* 0x0003e2000c101126 */
[----:B------:R-:W-:-:S13]  /*1a2d0*/  ISETP.LT.OR P3, PT, R0, 0x22, !P0 ;  /* 0x000000220000780c */ /* 0x000fda0004761670 */
[----:B-1----:R-:W-:-:S05]  /*1a2e0*/  @!P3 IMAD R7, R234, R17, RZ ;  /* 0x00000011ea07b224 */ /* 0x002fca00078e02ff */
[----:B------:R1:W-:Y:S02]  /*1a2f0*/  @!P3 STG.E.U8 desc[UR38][R8.64+0x21], R7 ;  /* 0x000021070800b986 */ /* 0x0003e4000c101126 */
[----:B-1----:R-:W-:-:S04]  /*1a300*/  IADD3 R7, P3, R2, UR61, RZ ;  /* 0x0000003d02077c10 */ /* 0x002fc8000ff7e0ff */
[----:B------:R-:W-:Y:S02]  /*1a310*/  IADD3.X R23, R3, UR60, RZ, P3, !PT ;  /* 0x0000003c03177c10 */ /* 0x000fe40009ffe4ff */
[----:B------:R-:W-:-:S04]  /*1a320*/  IADD3 R22, P3, R2, UR61, RZ ;  /* 0x0000003d02167c10 */ /* 0x000fc8000ff7e0ff */
[----:B------:R-:W-:Y:S02]  /*1a330*/  IADD3.X R234, R3, UR60, RZ, P3, !PT ;  /* 0x0000003c03ea7c10 */ /* 0x000fe40009ffe4ff */
[----:B------:R-:W-:-:S13]  /*1a340*/  ISETP.LT.OR P3, PT, R0, 0x21, !P1 ;  /* 0x000000210000780c */ /* 0x000fda0004f61670 */
[----:B------:R-:W-:Y:S01]  /*1a350*/  @!P3 IADD3 R20, P4, R7, UR37, RZ ;  /* 0x000000250714bc10 */ /* 0x000fe2000ff9e0ff */
[----:B------:R-:W-:-:S03]  /*1a360*/  @!P3 IMAD R235, R235, R17, RZ ;  /* 0x00000011ebebb224 */ /* 0x000fc600078e02ff */
[----:B------:R-:W-:-:S05]  /*1a370*/  @!P3 IADD3.X R21, R23, UR36, RZ, P4, !PT ;  /* 0x000000241715bc10 */ /* 0x000fca000a7fe4ff */
[----:B------:R1:W-:Y:S04]  /*1a380*/  @!P3 STG.E.U8 desc[UR38][R20.64+0x20], R235 ;  /* 0x000020eb1400b986 */ /* 0x0003e8000c101126 */
[----:B-1----:R-:W2:Y:S01]  /*1a390*/  LDL.LU R20, [R1+0xcc] ;  /* 0x0000cc0001147983 */ /* 0x002ea20000300800 */
[----:B------:R-:W-:-:S03]  /*1a3a0*/  ISETP.LT.OR P4, PT, R0, 0x22, !P1 ;  /* 0x000000220000780c */ /* 0x000fc60004f81670 */
[----:B------:R-:W3:Y:S04]  /*1a3b0*/  LDL.LU R21, [R1+0xd4] ;  /* 0x0000d40001157983 */ /* 0x000ee80000300800 */
[----:B------:R-:W4:Y:S06]  /*1a3c0*/  LDL.LU R235, [R1+0xbc] ;  /* 0x0000bc0001eb7983 */ /* 0x000f2c0000300800 */
[----:B------:R-:W-:-:S04]  /*1a3d0*/  @!P4 IADD3 R14, P6, R22, UR37, RZ ;  /* 0x00000025160ecc10 */ /* 0x000fc8000ffde0ff */
[----:B------:R-:W-:Y:S01]  /*1a3e0*/  @!P4 IADD3.X R15, R234, UR36, RZ, P6, !PT ;  /* 0x00000024ea0fcc10 */ /* 0x000fe2000b7fe4ff */
[----:B--2---:R-:W-:-:S05]  /*1a3f0*/  @!P4 IMAD R20, R20, R17, RZ ;  /* 0x000000111414c224 */ /* 0x004fca00078e02ff */
[----:B------:R1:W-:Y:S04]  /*1a400*/  @!P4 STG.E.U8 desc[UR38][R14.64+0x21], R20 ;  /* 0x000021140e00c986 */ /* 0x0003e8000c101126 */
[----:B-1----:R-:W2:Y:S01]  /*1a410*/  LDL.LU R15, [R1+0xd0] ;  /* 0x0000d000010f7983 */ /* 0x002ea20000300800 */
[----:B------:R-:W-:-:S13]  /*1a420*/  ISETP.LT.OR P3, PT, R0, 0x29, !P0 ;  /* 0x000000290000780c */ /* 0x000fda0004761670 */
[----:B--2---:R-:W-:-:S05]  /*1a430*/  @!P3 IMAD R14, R15, R17, RZ ;  /* 0x000000110f0eb224 */ /* 0x004fca00078e02ff */
[----:B------:R3:W-:Y:S01]  /*1a440*/  @!P3 STG.E.U8 desc[UR38][R8.64+0x28], R14 ;  /* 0x0000280e0800b986 */ /* 0x0007e2000c101126 */
[----:B------:R-:W-:-:S13]  /*1a450*/  ISETP.LT.OR P3, PT, R0, 0x2a, !P0 ;  /* 0x0000002a0000780c */ /* 0x000fda0004761670 */
[----:B---3--:R-:W-:-:S05]  /*1a460*/  @!P3 IMAD R14, R21, R17, RZ ;  /* 0x00000011150eb224 */ /* 0x008fca00078e02ff */
[----:B------:R1:W-:Y:S01]  /*1a470*/  @!P3 STG.E.U8 desc[UR38][R8.64+0x29], R14 ;  /* 0x0000290e0800b986 */ /* 0x0003e2000c101126 */
[----:B------:R-:W-:-:S13]  /*1a480*/  ISETP.LT.OR P3, PT, R0, 0x29, !P1 ;  /* 0x000000290000780c */ /* 0x000fda0004f61670 */
[----:B------:R-:W-:Y:S02]  /*1a490*/  @!P3 IADD3 R20, P4, R7, UR37, RZ ;  /* 0x000000250714bc10 */ /* 0x000fe4000ff9e0ff */
[----:B------:R-:W2:Y:S02]  /*1a4a0*/  LDL.LU R7, [R1+0xd8] ;  /* 0x0000d80001077983 */ /* 0x000ea40000300800 */
[----:B------:R-:W-:Y:S02]  /*1a4b0*/  @!P3 IADD3.X R21, R23, UR36, RZ, P4, !PT ;  /* 0x000000241715bc10 */ /* 0x000fe4000a7fe4ff */
[----:B------:R-:W-:Y:S01]  /*1a4c0*/  ISETP.LT.OR P4, PT, R0, 0x2a, !P1 ;  /* 0x0000002a0000780c */ /* 0x000fe20004f81670 */
[----:B------:R-:W3:-:S12]  /*1a4d0*/  LDL.LU R23, [R1+0xb8] ;  /* 0x0000b80001177983 */ /* 0x000ed80000300800 */
[----:B-1----:R-:W-:Y:S02]  /*1a4e0*/  @!P4 IADD3 R14, P6, R22, UR37, RZ ;  /* 0x00000025160ecc10 */ /* 0x002fe4000ffde0ff */
[----:B------:R-:W5:Y:S02]  /*1a4f0*/  LDL.LU R22, [R1+0xb4] ;  /* 0x0000b40001167983 */ /* 0x000f640000300800 */
[----:B------:R-:W-:Y:S02]  /*1a500*/  @!P4 IADD3.X R15, R234, UR36, RZ, P6, !PT ;  /* 0x00000024ea0fcc10 */ /* 0x000fe4000b7fe4ff */
[----:B------:R-:W4:Y:S01]  /*1a510*/  LDL.LU R234, [R1+0xb0] ;  /* 0x0000b00001ea7983 */ /* 0x000f220000300800 */
[----:B--2---:R-:W-:-:S05]  /*1a520*/  @!P3 IMAD R7, R7, R17, RZ ;  /* 0x000000110707b224 */ /* 0x004fca00078e02ff */
[----:B------:R1:W-:Y:S04]  /*1a530*/  @!P3 STG.E.U8 desc[UR38][R20.64+0x28], R7 ;  /* 0x000028071400b986 */ /* 0x0003e8000c101126 */
[----:B-1----:R-:W2:Y:S04]  /*1a540*/  LDL.LU R21, [R1+0xdc] ;  /* 0x0000dc0001157983 */ /* 0x002ea80000300800 */
[----:B------:R-:W3:Y:S01]  /*1a550*/  LDL.LU R20, [R1+0x80] ;  /* 0x0000800001147983 */ /* 0x000ee20000300800 */
[----:B------:R-:W-:Y:S01]  /*1a560*/  ISETP.GE.AND P6, PT, R6, 0x1, PT ;  /* 0x000000010600780c */ /* 0x000fe20003fc6270 */
[----:B--2---:R-:W-:-:S02]  /*1a570*/  @!P4 IMAD R7, R21, R17, RZ ;  /* 0x000000111507c224 */ /* 0x004fc400078e02ff */
[----:B------:R-:W2:Y:S04]  /*1a580*/  LDL.LU R21, [R1+0x84] ;  /* 0x0000840001157983 */ /* 0x000ea80000300800 */
[----:B------:R1:W-:Y:S04]  /*1a590*/  @!P4 STG.E.U8 desc[UR38][R14.64+0x29], R7 ;  /* 0x000029070e00c986 */ /* 0x0003e8000c101126 */
[----:B-1----:R-:W5:Y:S01]  /*1a5a0*/  LDL.LU R7, [R1+0xa0] ;  /* 0x0000a00001077983 */ /* 0x002f620000300800 */
[----:B------:R-:W-:-:S03]  /*1a5b0*/  ISETP.LT.OR P3, PT, R0, 0x31, !P6 ;  /* 0x000000310000780c */ /* 0x000fc60007761670 */
[----:B------:R-:W4:Y:S04]  /*1a5c0*/  LDL.LU R14, [R1+0xac] ;  /* 0x0000ac00010e7983 */ /* 0x000f280000300800 */
[----:B------:R-:W2:Y:S06]  /*1a5d0*/  LDL.LU R15, [R1+0x88] ;  /* 0x00008800010f7983 */ /* 0x000eac0000300800 */
[----:B-----5:R-:W-:-:S05]  /*1a5e0*/  @!P3 IMAD R7, R7, R17, RZ ;  /* 0x000000110707b224 */ /* 0x020fca00078e02ff */
[----:B------:R1:W-:Y:S04]  /*1a5f0*/  @!P3 STG.E.U8 desc[UR38][R10.64+0x30], R7 ;  /* 0x000030070a00b986 */ /* 0x0003e8000c101126 */
[----:B-1----:R-:W5:Y:S01]  /*1a600*/  LDL.LU R7, [R1+0xa4] ;  /* 0x0000a40001077983 */ /* 0x002f620000300800 */
[----:B------:R-:W-:Y:S02]  /*1a610*/  ISETP.LT.OR P3, PT, R0, 0x32, !P6 ;  /* 0x000000320000780c */ /* 0x000fe40007761670 */
[----:B------:R-:W-:-:S11]  /*1a620*/  ISETP.GE.AND P4, PT, R6, 0x9, PT ;  /* 0x000000090600780c */ /* 0x000fd60003f86270 */
[----:B-----5:R-:W-:-:S05]  /*1a630*/  @!P3 IMAD R7, R7, R17, RZ ;  /* 0x000000110707b224 */ /* 0x020fca00078e02ff */
[----:B------:R1:W-:Y:S04]  /*1a640*/  @!P3 STG.E.U8 desc[UR38][R10.64+0x31], R7 ;  /* 0x000031070a00b986 */ /* 0x0003e8000c101126 */
[----:B-1----:R-:W5:Y:S01]  /*1a650*/  LDL.LU R7, [R1+0xa8] ;  /* 0x0000a80001077983 */ /* 0x002f620000300800 */
[----:B------:R-:W-:-:S13]  /*1a660*/  ISETP.LT.OR P3, PT, R0, 0x31, !P4 ;  /* 0x000000310000780c */ /* 0x000fda0006761670 */
[----:B-----5:R-:W-:-:S05]  /*1a670*/  @!P3 IMAD R7, R7, R17, RZ ;  /* 0x000000110707b224 */ /* 0x020fca00078e02ff */
[----:B------:R4:W-:Y:S01]  /*1a680*/  @!P3 STG.E.U8 desc[UR38][R12.64+0x30], R7 ;  /* 0x000030070c00b986 */ /* 0x0009e2000c101126 */
[----:B------:R-:W-:-:S13]  /*1a690*/  ISETP.LT.OR P3, PT, R0, 0x32, !P4 ;  /* 0x000000320000780c */ /* 0x000fda0006761670 */
[----:B----4-:R-:W-:-:S05]  /*1a6a0*/  @!P3 IMAD R7, R14, R17, RZ ;  /* 0x000000110e07b224 */ /* 0x010fca00078e02ff */
[----:B------:R1:W-:Y:S01]  /*1a6b0*/  @!P3 STG.E.U8 desc[UR38][R12.64+0x31], R7 ;  /* 0x000031070c00b986 */ /* 0x0003e2000c101126 */
[----:B------:R-:W-:-:S13]  /*1a6c0*/  ISETP.LT.OR P3, PT, R0, 0x39, !P6 ;  /* 0x000000390000780c */ /* 0x000fda0007761670 */
[----:B-1----:R-:W-:Y:S02]  /*1a6d0*/  @!P3 IMAD R7, R234, R17, RZ ;  /* 0x00000011ea07b224 */ /* 0x002fe400078e02ff */
[----:B------:R-:W4:Y:S04]  /*1a6e0*/  LDL.LU R234, [R1+0x98] ;  /* 0x0000980001ea7983 */ /* 0x000f280000300800 */
[----:B------:R1:W-:Y:S01]  /*1a6f0*/  @!P3 STG.E.U8 desc[UR38][R10.64+0x38], R7 ;  /* 0x000038070a00b986 */ /* 0x0003e2000c101126 */
[----:B------:R-:W-:-:S13]  /*1a700*/  ISETP.LT.OR P3, PT, R0, 0x3a, !P6 ;  /* 0x0000003a0000780c */ /* 0x000fda0007761670 */
[----:B-1----:R-:W-:-:S05]  /*1a710*/  @!P3 IMAD R7, R22, R17, RZ ;  /* 0x000000111607b224 */ /* 0x002fca00078e02ff */
[----:B------:R3:W-:Y:S01]  /*1a720*/  @!P3 STG.E.U8 desc[UR38][R10.64+0x39], R7 ;  /* 0x000039070a00b986 */ /* 0x0007e2000c101126 */
[----:B------:R-:W-:Y:S02]  /*1a730*/  ISETP.LT.OR P3, PT, R0, 0x39, !P4 ;  /* 0x000000390000780c */ /* 0x000fe40006761670 */
[----:B------:R-:W-:-:S11]  /*1a740*/  ISETP.GE.AND P6, PT, R6, 0x89, PT ;  /* 0x000000890600780c */ /* 0x000fd60003fc6270 */
[----:B---3--:R-:W-:-:S05]  /*1a750*/  @!P3 IMAD R7, R23, R17, RZ ;  /* 0x000000111707b224 */ /* 0x008fca00078e02ff */
[----:B------:R1:W-:Y:S01]  /*1a760*/  @!P3 STG.E.U8 desc[UR38][R12.64+0x38], R7 ;  /* 0x000038070c00b986 */ /* 0x0003e2000c101126 */
[C---:B------:R-:W-:Y:S02]  /*1a770*/  ISETP.LT.OR P3, PT, R0.reuse, 0x3a, !P4 ;  /* 0x0000003a0000780c */ /* 0x040fe40006761670 */
[----:B------:R-:W-:-:S11]  /*1a780*/  ISETP.LT.OR P4, PT, R0, 0x32, !P6 ;  /* 0x000000320000780c */ /* 0x000fd60007781670 */
[----:B-1----:R-:W-:Y:S02]  /*1a790*/  @!P3 IMAD R7, R235, R17, RZ ;  /* 0x00000011eb07b224 */ /* 0x002fe400078e02ff */
        /* <DEDUP_REMOVED lines=10> */
[----:B--2---:R-:W-:-:S05]  /*1a840*/  @!P3 IMAD R7, R21, R17, RZ ;  /* 0x000000111507b224 */ /* 0x004fca00078e02ff */
[----:B------:R1:W-:Y:S02]  /*1a850*/  @!P3 STG.E.U8 desc[UR38][R4.64+0x31], R7 ;  /* 0x000031070400b986 */ /* 0x0003e4000c101126 */
[----:B-1----:R-:W-:-:S05]  /*1a860*/  @!P5 IMAD R7, R15, R17, RZ ;  /* 0x000000110f07d224 */ /* 0x002fca00078e02ff */
[----:B------:R1:W-:Y:S04]  /*1a870*/  @!P5 STG.E.U8 desc[UR38][R232.64+0x30], R7 ;  /* 0x00003007e800d986 */ /* 0x0003e8000c101126 */
[----:B-1----:R-:W2:Y:S04]  /*1a880*/  LDL.LU R7, [R1+0x8c] ;  /* 0x00008c0001077983 */ /* 0x002ea80000300800 */
[----:B------:R-:W5:Y:S04]  /*1a890*/  LDL.LU R232, [R1+0x90] ;  /* 0x0000900001e87983 */ /* 0x000f680000300800 */
[----:B------:R-:W4:Y:S01]  /*1a8a0*/  LDL.LU R233, [R1+0x94] ;  /* 0x0000940001e97983 */ /* 0x000f220000300800 */
        /* <DEDUP_REMOVED lines=8> */
[----:B--2---:R-:W-:-:S05]  /*1a930*/  @!P4 IMAD R7, R7, R17, RZ ;  /* 0x000000110707c224 */ /* 0x004fca00078e02ff */
[----:B------:R5:W-:Y:S01]  /*1a940*/  @!P4 STG.E.U8 desc[UR38][R22.64+0x31], R7 ;  /* 0x000031071600c986 */ /* 0x000be2000c101126 */
[----:B------:R-:W-:-:S13]  /*1a950*/  ISETP.LT.OR P4, PT, R0, 0x39, !P6 ;  /* 0x000000390000780c */ /* 0x000fda0007781670 */
[----:B-----5:R-:W-:-:S05]  /*1a960*/  @!P4 IMAD R7, R232, R17, RZ ;  /* 0x00000011e807c224 */ /* 0x020fca00078e02ff */
[----:B------:R4:W-:Y:S01]  /*1a970*/  @!P4 STG.E.U8 desc[UR38][R4.64+0x38], R7 ;  /* 0x000038070400c986 */ /* 0x0009e2000c101126 */
[----:B------:R-:W-:-:S13]  /*1a980*/  ISETP.LT.OR P4, PT, R0, 0x3a, !P6 ;  /* 0x0000003a0000780c */ /* 0x000fda0007781670 */
[----:B----4-:R-:W-:-:S05]  /*1a990*/  @!P4 IMAD R7, R233, R17, RZ ;  /* 0x00000011e907c224 */ /* 0x010fca00078e02ff */
        /* <DEDUP_REMOVED lines=97> */
[----:B------:R-:W3:Y:S01]  /*1afb0*/  LDL.LU R20, [R1] ;  /* 0x0000000001147983 */ /* 0x000ee20000300800 */
        /* <DEDUP_REMOVED lines=66> */
[----:B------:R-:W-:Y:S02]  /*1b3e0*/  ISETP.LT.OR P5, PT, R0, 0x4a, !P6 ;  /* 0x0000004a0000780c */ /* 0x000fe400077a1670 */
[----:B------:R-:W-:-:S11]  /*1b3f0*/  ISETP.GE.AND P6, PT, R6, 0x89, PT ;  /* 0x000000890600780c */ /* 0x000fd60003fc6270 */
[----:B----4-:R-:W-:-:S05]  /*1b400*/  @!P5 IMAD R7, R233, R17, RZ ;  /* 0x00000011e907d224 */ /* 0x010fca00078e02ff */
[----:B------:R1:W-:Y:S01]  /*1b410*/  @!P5 STG.E.U8 desc[UR38][R4.64+0x49], R7 ;  /* 0x000049070400d986 */ /* 0x0003e2000c101126 */
[----:B------:R-:W-:-:S13]  /*1b420*/  ISETP.LT.OR P5, PT, R0, 0x51, !P6 ;  /* 0x000000510000780c */ /* 0x000fda00077a1670 */
[----:B------:R-:W-:Y:S01]  /*1b430*/  @!P5 IADD3 R22, P6, R4, UR37, RZ ;  /* 0x000000250416dc10 */ /* 0x000fe2000ffde0ff */
[----:B-1----:R-:W-:-:S03]  /*1b440*/  @!P3 IMAD R7, R234, R17, RZ ;  /* 0x00000011ea07b224 */ /* 0x002fc600078e02ff */
[----:B------:R-:W-:Y:S02]  /*1b450*/  @!P5 IADD3.X R23, R5, UR36, RZ, P6, !PT ;  /* 0x000000240517dc10 */ /* 0x000fe4000b7fe4ff */
[----:B------:R-:W-:Y:S01]  /*1b460*/  ISETP.GE.AND P6, PT, R6, 0x101, PT ;  /* 0x000001010600780c */ /* 0x000fe20003fc6270 */
[----:B------:R3:W-:Y:S03]  /*1b470*/  @!P3 STG.E.U8 desc[UR38][R20.64+0x48], R7 ;  /* 0x000048071400b986 */ /* 0x0007e6000c101126 */
[----:B------:R-:W-:Y:S01]  /*1b480*/  ISETP.LT.OR P3, PT, R0, 0x41, !P6 ;  /* 0x000000410000780c */ /* 0x000fe20007761670 */
[----:B---3--:R-:W-:-:S12]  /*1b490*/  @!P4 IMAD R7, R235, R17, RZ ;  /* 0x00000011eb07c224 */ /* 0x008fd800078e02ff */
[----:B------:R-:W-:Y:S01]  /*1b4a0*/  @!P3 IMAD R224, R224, R17, RZ ;  /* 0x00000011e0e0b224 */ /* 0x000fe200078e02ff */
[----:B------:R1:W-:Y:S04]  /*1b4b0*/  @!P4 STG.E.U8 desc[UR38][R14.64+0x49], R7 ;  /* 0x000049070e00c986 */ /* 0x0003e8000c101126 */
[----:B------:R-:W-:Y:S01]  /*1b4c0*/  @!P3 STG.E.U8 desc[UR38][R2.64+0x40], R224 ;  /* 0x000040e00200b986 */ /* 0x000fe2000c101126 */
[----:B------:R-:W-:-:S13]  /*1b4d0*/  ISETP.LT.OR P3, PT, R0, 0x42, !P6 ;  /* 0x000000420000780c */ /* 0x000fda0007761670 */
[----:B------:R-:W-:-:S05]  /*1b4e0*/  @!P3 IMAD R225, R225, R17, RZ ;  /* 0x00000011e1e1b224 */ /* 0x000fca00078e02ff */
[----:B------:R-:W-:Y:S01]  /*1b4f0*/  @!P3 STG.E.U8 desc[UR38][R2.64+0x41], R225 ;  /* 0x000041e10200b986 */ /* 0x000fe2000c101126 */
[----:B------:R-:W-:-:S13]  /*1b500*/  ISETP.LT.OR P3, PT, R0, 0x41, !P2 ;  /* 0x000000410000780c */ /* 0x000fda0005761670 */
[----:B-1----:R-:W-:-:S04]  /*1b510*/  @!P3 IADD3 R14, P4, R2, UR37, RZ ;  /* 0x00000025020ebc10 */ /* 0x002fc8000ff9e0ff */
[----:B------:R-:W-:Y:S02]  /*1b520*/  @!P3 IADD3.X R15, R3, UR36, RZ, P4, !PT ;  /* 0x00000024030fbc10 */ /* 0x000fe4000a7fe4ff */
[----:B------:R-:W-:Y:S01]  /*1b530*/  ISETP.LT.OR P4, PT, R0, 0x42, !P2 ;  /* 0x000000420000780c */ /* 0x000fe20005781670 */
[----:B------:R-:W-:-:S12]  /*1b540*/  @!P3 IMAD R226, R226, R17, RZ ;  /* 0x00000011e2e2b224 */ /* 0x000fd800078e02ff */
[----:B------:R-:W-:-:S04]  /*1b550*/  @!P4 IADD3 R20, P6, R2, UR37, RZ ;  /* 0x000000250214cc10 */ /* 0x000fc8000ffde0ff */
[----:B------:R-:W-:Y:S02]  /*1b560*/  @!P4 IADD3.X R21, R3, UR36, RZ, P6, !PT ;  /* 0x000000240315cc10 */ /* 0x000fe4000b7fe4ff */
[----:B------:R-:W-:Y:S01]  /*1b570*/  ISETP.GE.AND P6, PT, R6, 0x101, PT ;  /* 0x000001010600780c */ /* 0x000fe20003fc6270 */
[----:B------:R1:W-:Y:S03]  /*1b580*/  @!P3 STG.E.U8 desc[UR38][R14.64+0x40], R226 ;  /* 0x000040e20e00b986 */ /* 0x0003e6000c101126 */
[----:B------:R-:W-:Y:S01]  /*1b590*/  ISETP.LT.OR P3, PT, R0, 0x49, !P6 ;  /* 0x000000490000780c */ /* 0x000fe20007761670 */
[----:B------:R-:W-:-:S05]  /*1b5a0*/  @!P4 IMAD R227, R227, R17, RZ ;  /* 0x00000011e3e3c224 */ /* 0x000fca00078e02ff */
[----:B------:R2:W-:Y:S07]  /*1b5b0*/  @!P4 STG.E.U8 desc[UR38][R20.64+0x41], R227 ;  /* 0x000041e31400c986 */ /* 0x0005ee000c101126 */
[----:B------:R-:W-:-:S05]  /*1b5c0*/  @!P3 IMAD R7, R228, R17, RZ ;  /* 0x00000011e407b224 */ /* 0x000fca00078e02ff */
[----:B------:R-:W-:Y:S01]  /*1b5d0*/  @!P3 STG.E.U8 desc[UR38][R2.64+0x48], R7 ;  /* 0x000048070200b986 */ /* 0x000fe2000c101126 */
[----:B------:R-:W-:-:S13]  /*1b5e0*/  ISETP.LT.OR P3, PT, R0, 0x4a, !P6 ;  /* 0x0000004a0000780c */ /* 0x000fda0007761670 */
[----:B------:R-:W-:-:S05]  /*1b5f0*/  @!P3 IMAD R229, R229, R17, RZ ;  /* 0x00000011e5e5b224 */ /* 0x000fca00078e02ff */
[----:B------:R3:W-:Y:S01]  /*1b600*/  @!P3 STG.E.U8 desc[UR38][R2.64+0x49], R229 ;  /* 0x000049e50200b986 */ /* 0x0007e2000c101126 */
[----:B------:R-:W-:-:S13]  /*1b610*/  ISETP.LT.OR P3, PT, R0, 0x49, !P2 ;  /* 0x000000490000780c */ /* 0x000fda0005761670 */
[----:B-1----:R-:W-:Y:S01]  /*1b620*/  @!P3 IADD3 R14, P4, R2, UR37, RZ ;  /* 0x00000025020ebc10 */ /* 0x002fe2000ff9e0ff */
[----:B------:R-:W-:-:S03]  /*1b630*/  @!P3 IMAD R225, R230, R17, RZ ;  /* 0x00000011e6e1b224 */ /* 0x000fc600078e02ff */
[----:B------:R-:W-:Y:S02]  /*1b640*/  @!P3 IADD3.X R15, R3, UR36, RZ, P4, !PT ;  /* 0x00000024030fbc10 */ /* 0x000fe4000a7fe4ff */
[----:B------:R-:W-:-:S03]  /*1b650*/  ISETP.LT.OR P4, PT, R0, 0x4a, !P2 ;  /* 0x0000004a0000780c */ /* 0x000fc60005781670 */
[----:B------:R1:W-:Y:S01]  /*1b660*/  @!P3 STG.E.U8 desc[UR38][R14.64+0x48], R225 ;  /* 0x000048e10e00b986 */ /* 0x0003e2000c101126 */
[----:B------:R-:W-:-:S09]  /*1b670*/  ISETP.LT.OR P3, PT, R0, 0x41, !P0 ;  /* 0x000000410000780c */ /* 0x000fd20004761670 */
[----:B--2---:R-:W-:Y:S01]  /*1b680*/  @!P4 IADD3 R20, P6, R2, UR37, RZ ;  /* 0x000000250214cc10 */ /* 0x004fe2000ffde0ff */
[----:B------:R-:W-:-:S03]  /*1b690*/  @!P4 IMAD R231, R231, R17, RZ ;  /* 0x00000011e7e7c224 */ /* 0x000fc600078e02ff */
[----:B------:R-:W-:Y:S01]  /*1b6a0*/  @!P4 IADD3.X R21, R3, UR36, RZ, P6, !PT ;  /* 0x000000240315cc10 */ /* 0x000fe2000b7fe4ff */
[----:B------:R-:W-:-:S04]  /*1b6b0*/  @!P3 IMAD R227, R216, R17, RZ ;  /* 0x00000011d8e3b224 */ /* 0x000fc800078e02ff */
[----:B------:R2:W-:Y:S04]  /*1b6c0*/  @!P4 STG.E.U8 desc[UR38][R20.64+0x49], R231 ;  /* 0x000049e71400c986 */ /* 0x0005e8000c101126 */
[----:B------:R4:W-:Y:S01]  /*1b6d0*/  @!P3 STG.E.U8 desc[UR38][R8.64+0x40], R227 ;  /* 0x000040e30800b986 */ /* 0x0009e2000c101126 */
[----:B------:R-:W-:-:S13]  /*1b6e0*/  ISETP.LT.OR P3, PT, R0, 0x42, !P0 ;  /* 0x000000420000780c */ /* 0x000fda0004761670 */
[----:B---3--:R-:W-:-:S05]  /*1b6f0*/  @!P3 IMAD R229, R217, R17, RZ ;  /* 0x00000011d9e5b224 */ /* 0x008fca00078e02ff */
[----:B------:R-:W-:Y:S01]  /*1b700*/  @!P3 STG.E.U8 desc[UR38][R8.64+0x41], R229 ;  /* 0x000041e50800b986 */ /* 0x000fe2000c101126 */
[----:B------:R-:W-:-:S04]  /*1b710*/  IADD3 R224, P3, R2, UR61, RZ ;  /* 0x0000003d02e07c10 */ /* 0x000fc8000ff7e0ff */
[----:B------:R-:W-:Y:S02]  /*1b720*/  IADD3.X R216, R3, UR60, RZ, P3, !PT ;  /* 0x0000003c03d87c10 */ /* 0x000fe40009ffe4ff */
[----:B------:R-:W-:-:S04]  /*1b730*/  IADD3 R217, P3, R2, UR61, RZ ;  /* 0x0000003d02d97c10 */ /* 0x000fc8000ff7e0ff */
[----:B------:R-:W-:Y:S02]  /*1b740*/  IADD3.X R7, R3, UR60, RZ, P3, !PT ;  /* 0x0000003c03077c10 */ /* 0x000fe40009ffe4ff */
        /* <DEDUP_REMOVED lines=10> */
[----:B----4-:R-:W-:-:S04]  /*1b7f0*/  @!P3 IMAD R227, R220, R17, RZ ;  /* 0x00000011dce3b224 */ /* 0x010fc800078e02ff */
        /* <DEDUP_REMOVED lines=8> */
[----:B------:R-:W-:-:S13]  /*1b880*/  ISETP.LT.OR P4, PT, R0, 0x4a, !P1 ;  /* 0x0000004a0000780c */ /* 0x000fda0004f81670 */
[----:B--2---:R-:W-:-:S04]  /*1b890*/  @!P4 IADD3 R20, P6, R217, UR37, RZ ;  /* 0x00000025d914cc10 */ /* 0x004fc8000ffde0ff */
[----:B------:R-:W-:Y:S01]  /*1b8a0*/  @!P4 IADD3.X R21, R7, UR36, RZ, P6, !PT ;  /* 0x000000240715cc10 */ /* 0x000fe2000b7fe4ff */
[----:B------:R-:W-:Y:S01]  /*1b8b0*/  @!P3 IMAD R7, R222, R17, RZ ;  /* 0x00000011de07b224 */ /* 0x000fe200078e02ff */
[----:B------:R-:W-:-:S04]  /*1b8c0*/  ISETP.GE.AND P6, PT, R6, 0x1, PT ;  /* 0x000000010600780c */ /* 0x000fc80003fc6270 */
[----:B------:R1:W-:Y:S01]  /*1b8d0*/  @!P3 STG.E.U8 desc[UR38][R14.64+0x48], R7 ;  /* 0x000048070e00b986 */ /* 0x0003e2000c101126 */
[----:B------:R-:W-:Y:S01]  /*1b8e0*/  ISETP.LT.OR P3, PT, R0, 0x51, !P6 ;  /* 0x000000510000780c */ /* 0x000fe20007761670 */
[----:B------:R-:W-:-:S05]  /*1b8f0*/  @!P4 IMAD R223, R223, R17, RZ ;  /* 0x00000011dfdfc224 */ /* 0x000fca00078e02ff */
[----:B------:R2:W-:Y:S07]  /*1b900*/  @!P4 STG.E.U8 desc[UR38][R20.64+0x49], R223 ;  /* 0x000049df1400c986 */ /* 0x0005ee000c101126 */
[----:B------:R-:W-:-:S05]  /*1b910*/  @!P3 IMAD R217, R208, R17, RZ ;  /* 0x00000011d0d9b224 */ /* 0x000fca00078e02ff */
[----:B------:R-:W-:Y:S01]  /*1b920*/  @!P3 STG.E.U8 desc[UR38][R10.64+0x50], R217 ;  /* 0x000050d90a00b986 */ /* 0x000fe2000c101126 */
[----:B------:R-:W-:Y:S02]  /*1b930*/  ISETP.LT.OR P3, PT, R0, 0x52, !P6 ;  /* 0x000000520000780c */ /* 0x000fe40007761670 */
[----:B------:R-:W-:-:S11]  /*1b940*/  ISETP.GE.AND P4, PT, R6, 0x9, PT ;  /* 0x000000090600780c */ /* 0x000fd60003f86270 */
[----:B------:R-:W-:-:S05]  /*1b950*/  @!P3 IMAD R209, R209, R17, RZ ;  /* 0x00000011d1d1b224 */ /* 0x000fca00078e02ff */
[----:B------:R-:W-:Y:S01]  /*1b960*/  @!P3 STG.E.U8 desc[UR38][R10.64+0x51], R209 ;  /* 0x000051d10a00b986 */ /* 0x000fe2000c101126 */
[----:B------:R-:W-:-:S13]  /*1b970*/  ISETP.LT.OR P3, PT, R0, 0x51, !P4 ;  /* 0x000000510000780c */ /* 0x000fda0006761670 */
[----:B------:R-:W-:-:S05]  /*1b980*/  @!P3 IMAD R219, R210, R17, RZ ;  /* 0x00000011d2dbb224 */ /* 0x000fca00078e02ff */
[----:B------:R-:W-:Y:S01]  /*1b990*/  @!P3 STG.E.U8 desc[UR38][R12.64+0x50], R219 ;  /* 0x000050db0c00b986 */ /* 0x000fe2000c101126 */
[----:B------:R-:W-:-:S13]  /*1b9a0*/  ISETP.LT.OR P3, PT, R0, 0x52, !P4 ;  /* 0x000000520000780c */ /* 0x000fda0006761670 */
[----:B------:R-:W-:-:S05]  /*1b9b0*/  @!P3 IMAD R211, R211, R17, RZ ;  /* 0x00000011d3d3b224 */ /* 0x000fca00078e02ff */
[----:B------:R-:W-:Y:S01]  /*1b9c0*/  @!P3 STG.E.U8 desc[UR38][R12.64+0x51], R211 ;  /* 0x000051d30c00b986 */ /* 0x000fe2000c101126 */
[----:B------:R-:W-:-:S13]  /*1b9d0*/  ISETP.LT.OR P3, PT, R0, 0x59, !P6 ;  /* 0x000000590000780c */ /* 0x000fda0007761670 */
[----:B-1----:R-:W-:-:S05]  /*1b9e0*/  @!P3 IMAD R7, R212, R17, RZ ;  /* 0x00000011d407b224 */ /* 0x002fca00078e02ff */
[----:B------:R1:W-:Y:S01]  /*1b9f0*/  @!P3 STG.E.U8 desc[UR38][R10.64+0x58], R7 ;  /* 0x000058070a00b986 */ /* 0x0003e2000c101126 */
[----:B------:R-:W-:-:S13]  /*1ba00*/  ISETP.LT.OR P3, PT, R0, 0x5a, !P6 ;  /* 0x0000005a0000780c */ /* 0x000fda0007761670 */
[----:B------:R-:W-:-:S05]  /*1ba10*/  @!P3 IMAD R213, R213, R17, RZ ;  /* 0x00000011d5d5b224 */ /* 0x000fca00078e02ff */
[----:B------:R-:W-:Y:S01]  /*1ba20*/  @!P3 STG.E.U8 desc[UR38][R10.64+0x59], R213 ;  /* 0x000059d50a00b986 */ /* 0x000fe2000c101126 */
[----:B------:R-:W-:Y:S02]  /*1ba30*/  ISETP.LT.OR P3, PT, R0, 0x59, !P4 ;  /* 0x000000590000780c */ /* 0x000fe40006761670 */
[----:B------:R-:W-:-:S11]  /*1ba40*/  ISETP.GE.AND P6, PT, R6, 0x89, PT ;  /* 0x000000890600780c */ /* 0x000fd60003fc6270 */
[----:B------:R-:W-:-:S05]  /*1ba50*/  @!P3 IMAD R15, R214, R17, RZ ;  /* 0x00000011d60fb224 */ /* 0x000fca00078e02ff */
[----:B------:R3:W-:Y:S01]  /*1ba60*/  @!P3 STG.E.U8 desc[UR38][R12.64+0x58], R15 ;  /* 0x0000580f0c00b986 */ /* 0x0007e2000c101126 */
[C---:B------:R-:W-:Y:S02]  /*1ba70*/  ISETP.LT.OR P3, PT, R0.reuse, 0x5a, !P4 ;  /* 0x0000005a0000780c */ /* 0x040fe40006761670 */
[----:B------:R-:W-:-:S11]  /*1ba80*/  ISETP.LT.OR P4, PT, R0, 0x52, !P6 ;  /* 0x000000520000780c */ /* 0x000fd60007781670 */
[----:B------:R-:W-:-:S05]  /*1ba90*/  @!P3 IMAD R215, R215, R17, RZ ;  /* 0x00000011d7d7b224 */ /* 0x000fca00078e02ff */
[----:B------:R-:W-:Y:S01]  /*1baa0*/  @!P3 STG.E.U8 desc[UR38][R12.64+0x59], R215 ;  /* 0x000059d70c00b986 */ /* 0x000fe2000c101126 */
[----:B--2---:R-:W-:-:S04]  /*1bab0*/  @!P4 IADD3 R20, P3, R4, UR37, RZ ;  /* 0x000000250414cc10 */ /* 0x004fc8000ff7e0ff */
[----:B------:R-:W-:Y:S02]  /*1bac0*/  @!P4 IADD3.X R21, R5, UR36, RZ, P3, !PT ;  /* 0x000000240515cc10 */ /* 0x000fe40009ffe4ff */
[----:B------:R-:W-:-:S04]  /*1bad0*/  ISETP.GE.AND P3, PT, R6, 0x81, PT ;  /* 0x000000810600780c */ /* 0x000fc80003f66270 */
[----:B------:R-:W-:-:S13]  /*1bae0*/  ISETP.LT.OR P3, PT, R0, 0x51, !P3 ;  /* 0x000000510000780c */ /* 0x000fda0005f61670 */
[----:B-1----:R-:W-:-:S05]  /*1baf0*/  @!P3 IMAD R7, R200, R17, RZ ;  /* 0x00000011c807b224 */ /* 0x002fca00078e02ff */
[----:B------:R1:W-:Y:S01]  /*1bb00*/  @!P3 STG.E.U8 desc[UR38][R4.64+0x50], R7 ;  /* 0x000050070400b986 */ /* 0x0003e2000c101126 */
[----:B------:R-:W-:-:S04]  /*1bb10*/  ISETP.GE.AND P3, PT, R6, 0x81, PT ;  /* 0x000000810600780c */ /* 0x000fc80003f66270 */
[----:B------:R-:W-:-:S13]  /*1bb20*/  ISETP.LT.OR P3, PT, R0, 0x52, !P3 ;  /* 0x000000520000780c */ /* 0x000fda0005f61670 */
[----:B------:R-:W-:-:S05]  /*1bb30*/  @!P3 IMAD R209, R201, R17, RZ ;  /* 0x00000011c9d1b224 */ /* 0x000fca00078e02ff */
[----:B------:R-:W-:Y:S01]  /*1bb40*/  @!P3 STG.E.U8 desc[UR38][R4.64+0x51], R209 ;  /* 0x000051d10400b986 */ /* 0x000fe2000c101126 */
[----:B------:R-:W-:Y:S01]  /*1bb50*/  ISETP.LT.OR P3, PT, R0, 0x59, !P6 ;  /* 0x000000590000780c */ /* 0x000fe20007761670 */
[----:B------:R-:W-:-:S12]  /*1bb60*/  @!P5 IMAD R211, R202, R17, RZ ;  /* 0x00000011cad3d224 */ /* 0x000fd800078e02ff */
[----:B------:R-:W-:-:S04]  /*1bb70*/  @!P3 IADD3 R14, P6, R4, UR37, RZ ;  /* 0x00000025040ebc10 */ /* 0x000fc8000ffde0ff */
[----:B---3--:R-:W-:Y:S02]  /*1bb80*/  @!P3 IADD3.X R15, R5, UR36, RZ, P6, !PT ;  /* 0x00000024050fbc10 */ /* 0x008fe4000b7fe4ff */
[----:B------:R-:W-:Y:S01]  /*1bb90*/  ISETP.GE.AND P6, PT, R6, 0x89, PT ;  /* 0x000000890600780c */ /* 0x000fe20003fc6270 */
[----:B------:R-:W-:Y:S03]  /*1bba0*/  @!P5 STG.E.U8 desc[UR38][R22.64+0x50], R211 ;  /* 0x000050d31600d986 */ /* 0x000fe6000c101126 */
[----:B------:R-:W-:Y:S01]  /*1bbb0*/  ISETP.LT.OR P5, PT, R0, 0x5a, !P6 ;  /* 0x0000005a0000780c */ /* 0x000fe200077a1670 */
[----:B------:R-:W-:-:S12]  /*1bbc0*/  @!P4 IMAD R203, R203, R17, RZ ;  /* 0x00000011cbcbc224 */ /* 0x000fd800078e02ff */
[----:B------:R-:W-:-:S04]  /*1bbd0*/  @!P5 IADD3 R200, P6, R4, UR37, RZ ;  /* 0x0000002504c8dc10 */ /* 0x000fc8000ffde0ff */
[----:B------:R-:W-:Y:S02]  /*1bbe0*/  @!P5 IADD3.X R201, R5, UR36, RZ, P6, !PT ;  /* 0x0000002405c9dc10 */ /* 0x000fe4000b7fe4ff */
[----:B------:R-:W-:Y:S01]  /*1bbf0*/  ISETP.GE.AND P6, PT, R6, 0x81, PT ;  /* 0x000000810600780c */ /* 0x000fe20003fc6270 */
[----:B------:R2:W-:Y:S03]  /*1bc00*/  @!P4 STG.E.U8 desc[UR38][R20.64+0x51], R203 ;  /* 0x000051cb1400c986 */ /* 0x0005e6000c101126 */
[----:B------:R-:W-:-:S13]  /*1bc10*/  ISETP.LT.OR P4, PT, R0, 0x59, !P6 ;  /* 0x000000590000780c */ /* 0x000fda0007781670 */
[----:B-1----:R-:W-:-:S05]  /*1bc20*/  @!P4 IMAD R7, R204, R17, RZ ;  /* 0x00000011cc07c224 */ /* 0x002fca00078e02ff */
[----:B------:R1:W-:Y:S01]  /*1bc30*/  @!P4 STG.E.U8 desc[UR38][R4.64+0x58], R7 ;  /* 0x000058070400c986 */ /* 0x0003e2000c101126 */
[----:B------:R-:W-:Y:S02]  /*1bc40*/  ISETP.LT.OR P4, PT, R0, 0x5a, !P6 ;  /* 0x0000005a0000780c */ /* 0x000fe40007781670 */
[----:B------:R-:W-:-:S11]  /*1bc50*/  ISETP.GE.AND P6, PT, R6, 0x89, PT ;  /* 0x000000890600780c */ /* 0x000fd60003fc6270 */
[----:B------:R-:W-:-:S05]  /*1bc60*/  @!P4 IMAD R205, R205, R17, RZ ;  /* 0x00000011cdcdc224 */ /* 0x000fca00078e02ff */
[----:B------:R-:W-:Y:S01]  /*1bc70*/  @!P4 STG.E.U8 desc[UR38][R4.64+0x59], R205 ;  /* 0x000059cd0400c986 */ /* 0x000fe2000c101126 */
[----:B------:R-:W-:Y:S01]  /*1bc80*/  ISETP.LT.OR P4, PT, R0, 0x61, !P6 ;  /* 0x000000610000780c */ /* 0x000fe20007781670 */
[----:B--2---:R-:W-:-:S12]  /*1bc90*/  @!P3 IMAD R203, R206, R17, RZ ;  /* 0x00000011cecbb224 */ /* 0x004fd800078e02ff */
[----:B------:R-:W-:-:S04]  /*1bca0*/  @!P4 IADD3 R22, P6, R4, UR37, RZ ;  /* 0x000000250416cc10 */ /* 0x000fc8000ffde0ff */
[----:B------:R-:W-:Y:S02]  /*1bcb0*/  @!P4 IADD3.X R23, R5, UR36, RZ, P6, !PT ;  /* 0x000000240517cc10 */ /* 0x000fe4000b7fe4ff */
[----:B------:R-:W-:Y:S01]  /*1bcc0*/  ISETP.GE.AND P6, PT, R6, 0x101, PT ;  /* 0x000001010600780c */ /* 0x000fe20003fc6270 */
[----:B------:R-:W-:Y:S03]  /*1bcd0*/  @!P3 STG.E.U8 desc[UR38][R14.64+0x58], R203 ;  /* 0x000058cb0e00b986 */ /* 0x000fe6000c101126 */
[----:B------:R-:W-:Y:S01]  /*1bce0*/  ISETP.LT.OR P3, PT, R0, 0x51, !P6 ;  /* 0x000000510000780c */ /* 0x000fe20007761670 */
[----:B------:R-:W-:-:S05]  /*1bcf0*/  @!P5 IMAD R207, R207, R17, RZ ;  /* 0x00000011cfcfd224 */ /* 0x000fca00078e02ff */
[----:B------:R2:W-:Y:S07]  /*1bd00*/  @!P5 STG.E.U8 desc[UR38][R200.64+0x59], R207 ;  /* 0x000059cfc800d986 */ /* 0x0005ee000c101126 */
[----:B-1----:R-:W-:-:S05]  /*1bd10*/  @!P3 IMAD R7, R192, R17, RZ ;  /* 0x00000011c007b224 */ /* 0x002fca00078e02ff */
[----:B------:R1:W-:Y:S01]  /*1bd20*/  @!P3 STG.E.U8 desc[UR38][R2.64+0x50], R7 ;  /* 0x000050070200b986 */ /* 0x0003e2000c101126 */
[----:B------:R-:W-:-:S13]  /*1bd30*/  ISETP.LT.OR P3, PT, R0, 0x52, !P6 ;  /* 0x000000520000780c */ /* 0x000fda0007761670 */
[----:B------:R-:W-:-:S05]  /*1bd40*/  @!P3 IMAD R193, R193, R17, RZ ;  /* 0x00000011c1c1b224 */ /* 0x000fca00078e02ff */
[----:B------:R-:W-:Y:S01]  /*1bd50*/  @!P3 STG.E.U8 desc[UR38][R2.64+0x51], R193 ;  /* 0x000051c10200b986 */ /* 0x000fe2000c101126 */
[----:B------:R-:W-:-:S13]  /*1bd60*/  ISETP.LT.OR P3, PT, R0, 0x51, !P2 ;  /* 0x000000510000780c */ /* 0x000fda0005761670 */
[----:B------:R-:W-:-:S04]  /*1bd70*/  @!P3 IADD3 R20, P5, R2, UR37, RZ ;  /* 0x000000250214bc10 */ /* 0x000fc8000ffbe0ff */
[----:B------:R-:W-:Y:S02]  /*1bd80*/  @!P3 IADD3.X R21, R3, UR36, RZ, P5, !PT ;  /* 0x000000240315bc10 */ /* 0x000fe4000affe4ff */
[----:B------:R-:W-:Y:S01]  /*1bd90*/  ISETP.LT.OR P5, PT, R0, 0x52, !P2 ;  /* 0x000000520000780c */ /* 0x000fe200057a1670 */
[----:B--2---:R-:W-:-:S12]  /*1bda0*/  @!P3 IMAD R201, R194, R17, RZ ;  /* 0x00000011c2c9b224 */ /* 0x004fd800078e02ff */
[----:B------:R-:W-:-:S04]  /*1bdb0*/  @!P5 IADD3 R14, P6, R2, UR37, RZ ;  /* 0x00000025020edc10 */ /* 0x000fc8000ffde0ff */
[----:B------:R-:W-:Y:S02]  /*1bdc0*/  @!P5 IADD3.X R15, R3, UR36, RZ, P6, !PT ;  /* 0x00000024030fdc10 */ /* 0x000fe4000b7fe4ff */
[----:B------:R-:W-:Y:S01]  /*1bdd0*/  ISETP.GE.AND P6, PT, R6, 0x101, PT ;  /* 0x000001010600780c */ /* 0x000fe20003fc6270 */
[----:B------:R2:W-:Y:S03]  /*1bde0*/  @!P3 STG.E.U8 desc[UR38][R20.64+0x50], R201 ;  /* 0x000050c91400b986 */ /* 0x0005e6000c101126 */
        /* <DEDUP_REMOVED lines=9> */
[----:B------:R-:W-:Y:S01]  /*1be80*/  @!P3 IADD3 R192, P5, R2, UR37, RZ ;  /* 0x0000002502c0bc10 */ /* 0x000fe2000ffbe0ff */
[----:B--2---:R-:W-:-:S03]  /*1be90*/  @!P3 IMAD R21, R198, R17, RZ ;  /* 0x00000011c615b224 */ /* 0x004fc600078e02ff */
[----:B------:R-:W-:Y:S02]  /*1bea0*/  @!P3 IADD3.X R193, R3, UR36, RZ, P5, !PT ;  /* 0x0000002403c1bc10 */ /* 0x000fe4000affe4ff */
[----:B------:R-:W-:-:S03]  /*1beb0*/  ISETP.LT.OR P5, PT, R0, 0x5a, !P2 ;  /* 0x0000005a0000780c */ /* 0x000fc600057a1670 */
[----:B------:R2:W-:Y:S01]  /*1bec0*/  @!P3 STG.E.U8 desc[UR38][R192.64+0x58], R21 ;  /* 0x00005815c000b986 */ /* 0x0005e2000c101126 */
[----:B------:R-:W-:-:S09]  /*1bed0*/  ISETP.LT.OR P3, PT, R0, 0x51, !P0 ;  /* 0x000000510000780c */ /* 0x000fd20004761670 */
[----:B---3--:R-:W-:Y:S01]  /*1bee0*/  @!P5 IADD3 R14, P6, R2, UR37, RZ ;  /* 0x00000025020edc10 */ /* 0x008fe2000ffde0ff */
[----:B------:R-:W-:-:S03]  /*1bef0*/  @!P5 IMAD R199, R199, R17, RZ ;  /* 0x00000011c7c7d224 */ /* 0x000fc600078e02ff */
[----:B------:R-:W-:Y:S01]  /*1bf00*/  @!P5 IADD3.X R15, R3, UR36, RZ, P6, !PT ;  /* 0x00000024030fdc10 */ /* 0x000fe2000b7fe4ff */
[----:B-1----:R-:W-:-:S04]  /*1bf10*/  @!P3 IMAD R7, R184, R17, RZ ;  /* 0x00000011b807b224 */ /* 0x002fc800078e02ff */
[----:B------:R1:W-:Y:S04]  /*1bf20*/  @!P5 STG.E.U8 desc[UR38][R14.64+0x59], R199 ;  /* 0x000059c70e00d986 */ /* 0x0003e8000c101126 */
[----:B------:R3:W-:Y:S01]  /*1bf30*/  @!P3 STG.E.U8 desc[UR38][R8.64+0x50], R7 ;  /* 0x000050070800b986 */ /* 0x0007e2000c101126 */
[----:B------:R-:W-:-:S13]  /*1bf40*/  ISETP.LT.OR P3, PT, R0, 0x52, !P0 ;  /* 0x000000520000780c */ /* 0x000fda0004761670 */
[----:B------:R-:W-:-:S05]  /*1bf50*/  @!P3 IMAD R185, R185, R17, RZ ;  /* 0x00000011b9b9b224 */ /* 0x000fca00078e02ff */
[----:B------:R4:W-:Y:S01]  /*1bf60*/  @!P3 STG.E.U8 desc[UR38][R8.64+0x51], R185 ;  /* 0x000051b90800b986 */ /* 0x0009e2000c101126 */
[----:B------:R-:W-:-:S04]  /*1bf70*/  IADD3 R184, P3, R2, UR61, RZ ;  /* 0x0000003d02b87c10 */ /* 0x000fc8000ff7e0ff */
[----:B------:R-:W-:Y:S02]  /*1bf80*/  IADD3.X R194, R3, UR60, RZ, P3, !PT ;  /* 0x0000003c03c27c10 */ /* 0x000fe40009ffe4ff */
[----:B--2---:R-:W-:-:S04]  /*1bf90*/  IADD3 R192, P3, R2, UR61, RZ ;  /* 0x0000003d02c07c10 */ /* 0x004fc8000ff7e0ff */
[----:B------:R-:W-:Y:S02]  /*1bfa0*/  IADD3.X R195, R3, UR60, RZ, P3, !PT ;  /* 0x0000003c03c37c10 */ /* 0x000fe40009ffe4ff */
[----:B------:R-:W-:-:S13]  /*1bfb0*/  ISETP.LT.OR P3, PT, R0, 0x51, !P1 ;  /* 0x000000510000780c */ /* 0x000fda0004f61670 */
[----:B-1----:R-:W-:Y:S01]  /*1bfc0*/  @!P3 IADD3 R14, P5, R184, UR37, RZ ;  /* 0x00000025b80ebc10 */ /* 0x002fe2000ffbe0ff */
[----:B---3--:R-:W-:-:S03]  /*1bfd0*/  @!P3 IMAD R7, R186, R17, RZ ;  /* 0x00000011ba07b224 */ /* 0x008fc600078e02ff */
[----:B------:R-:W-:Y:S02]  /*1bfe0*/  @!P3 IADD3.X R15, R194, UR36, RZ, P5, !PT ;  /* 0x00000024c20fbc10 */ /* 0x000fe4000affe4ff */
[----:B------:R-:W-:-:S03]  /*1bff0*/  ISETP.LT.OR P5, PT, R0, 0x52, !P1 ;  /* 0x000000520000780c */ /* 0x000fc60004fa1670 */
[----:B------:R1:W-:Y:S01]  /*1c000*/  @!P3 STG.E.U8 desc[UR38][R14.64+0x50], R7 ;  /* 0x000050070e00b986 */ /* 0x0003e2000c101126 */
[----:B------:R-:W-:-:S09]  /*1c010*/  ISETP.LT.OR P3, PT, R0, 0x59, !P0 ;  /* 0x000000590000780c */ /* 0x000fd20004761670 */
[----:B------:R-:W-:Y:S01]  /*1c020*/  @!P5 IADD3 R20, P6, R192, UR37, RZ ;  /* 0x00000025c014dc10 */ /* 0x000fe2000ffde0ff */
[----:B------:R-:W-:-:S03]  /*1c030*/  @!P5 IMAD R187, R187, R17, RZ ;  /* 0x00000011bbbbd224 */ /* 0x000fc600078e02ff */
[----:B------:R-:W-:Y:S01]  /*1c040*/  @!P5 IADD3.X R21, R195, UR36, RZ, P6, !PT ;  /* 0x00000024c315dc10 */ /* 0x000fe2000b7fe4ff */
[----:B------:R-:W-:-:S04]  /*1c050*/  @!P3 IMAD R193, R188, R17, RZ ;  /* 0x00000011bcc1b224 */ /* 0x000fc800078e02ff */
[----:B------:R2:W-:Y:S04]  /*1c060*/  @!P5 STG.E.U8 desc[UR38][R20.64+0x51], R187 ;  /* 0x000051bb1400d986 */ /* 0x0005e8000c101126 */
[----:B------:R-:W-:Y:S01]  /*1c070*/  @!P3 STG.E.U8 desc[UR38][R8.64+0x58], R193 ;  /* 0x000058c10800b986 */ /* 0x000fe2000c101126 */
[----:B------:R-:W-:-:S13]  /*1c080*/  ISETP.LT.OR P3, PT, R0, 0x5a, !P0 ;  /* 0x0000005a0000780c */ /* 0x000fda0004761670 */
[----:B------:R-:W-:-:S05]  /*1c090*/  @!P3 IMAD R189, R189, R17, RZ ;  /* 0x00000011bdbdb224 */ /* 0x000fca00078e02ff */
[----:B------:R-:W-:Y:S01]  /*1c0a0*/  @!P3 STG.E.U8 desc[UR38][R8.64+0x59], R189 ;  /* 0x000059bd0800b986 */ /* 0x000fe2000c101126 */
[----:B------:R-:W-:-:S13]  /*1c0b0*/  ISETP.LT.OR P3, PT, R0, 0x59, !P1 ;  /* 0x000000590000780c */ /* 0x000fda0004f61670 */
[----:B------:R-:W-:-:S04]  /*1c0c0*/  @!P3 IADD3 R184, P5, R184, UR37, RZ ;  /* 0x00000025b8b8bc10 */ /* 0x000fc8000ffbe0ff */
[----:B----4-:R-:W-:Y:S02]  /*1c0d0*/  @!P3 IADD3.X R185, R194, UR36, RZ, P5, !PT ;  /* 0x00000024c2b9bc10 */ /* 0x010fe4000affe4ff */
[----:B------:R-:W-:Y:S01]  /*1c0e0*/  ISETP.LT.OR P5, PT, R0, 0x5a, !P1 ;  /* 0x0000005a0000780c */ /* 0x000fe20004fa1670 */
[----:B-1----:R-:W-:-:S12]  /*1c0f0*/  @!P3 IMAD R7, R190, R17, RZ ;  /* 0x00000011be07b224 */ /* 0x002fd800078e02ff */
[----:B------:R-:W-:-:S04]  /*1c100*/  @!P5 IADD3 R14, P6, R192, UR37, RZ ;  /* 0x00000025c00edc10 */ /* 0x000fc8000ffde0ff */
[----:B------:R-:W-:Y:S02]  /*1c110*/  @!P5 IADD3.X R15, R195, UR36, RZ, P6, !PT ;  /* 0x00000024c30fdc10 */ /* 0x000fe4000b7fe4ff */
[----:B------:R-:W-:Y:S01]  /*1c120*/  ISETP.GE.AND P6, PT, R6, 0x1, PT ;  /* 0x000000010600780c */ /* 0x000fe20003fc6270 */
[----:B------:R1:W-:Y:S03]  /*1c130*/  @!P3 STG.E.U8 desc[UR38][R184.64+0x58], R7 ;  /* 0x00005807b800b986 */ /* 0x0003e6000c101126 */
[----:B------:R-:W-:Y:S01]  /*1c140*/  ISETP.LT.OR P3, PT, R0, 0x61, !P6 ;  /* 0x000000610000780c */ /* 0x000fe20007761670 */
[----:B------:R-:W-:-:S05]  /*1c150*/  @!P5 IMAD R191, R191, R17, RZ ;  /* 0x00000011bfbfd224 */ /* 0x000fca00078e02ff */
[----:B------:R3:W-:Y:S07]  /*1c160*/  @!P5 STG.E.U8 desc[UR38][R14.64+0x59], R191 ;  /* 0x000059bf0e00d986 */ /* 0x0007ee000c101126 */
[----:B--2---:R-:W-:-:S05]  /*1c170*/  @!P3 IMAD R21, R176, R17, RZ ;  /* 0x00000011b015b224 */ /* 0x004fca00078e02ff */
[----:B------:R2:W-:Y:S01]  /*1c180*/  @!P3 STG.E.U8 desc[UR38][R10.64+0x60], R21 ;  /* 0x000060150a00b986 */ /* 0x0005e2000c101126 */
        /* <DEDUP_REMOVED lines=18> */
[----:B---3--:R-:W-:-:S05]  /*1c2b0*/  @!P3 IMAD R15, R182, R17, RZ ;  /* 0x00000011b60fb224 */ /* 0x008fca00078e02ff */
[----:B------:R3:W-:Y:S01]  /*1c2c0*/  @!P3 STG.E.U8 desc[UR38][R12.64+0x68], R15 ;  /* 0x0000680f0c00b986 */ /* 0x0007e2000c101126 */
[C---:B------:R-:W-:Y:S02]  /*1c2d0*/  ISETP.LT.OR P3, PT, R0.reuse, 0x6a, !P5 ;  /* 0x0000006a0000780c */ /* 0x040fe40006f61670 */
[----:B------:R-:W-:-:S11]  /*1c2e0*/  ISETP.LT.OR P5, PT, R0, 0x62, !P6 ;  /* 0x000000620000780c */ /* 0x000fd600077a1670 */
[----:B------:R-:W-:-:S05]  /*1c2f0*/  @!P3 IMAD R183, R183, R17, RZ ;  /* 0x00000011b7b7b224 */ /* 0x000fca00078e02ff */
[----:B------:R-:W-:Y:S01]  /*1c300*/  @!P3 STG.E.U8 desc[UR38][R12.64+0x69], R183 ;  /* 0x000069b70c00b986 */ /* 0x000fe2000c101126 */
[----:B------:R-:W-:-:S04]  /*1c310*/  @!P5 IADD3 R20, P3, R4, UR37, RZ ;  /* 0x000000250414dc10 */ /* 0x000fc8000ff7e0ff */
[----:B--2---:R-:W-:Y:S02]  /*1c320*/  @!P5 IADD3.X R21, R5, UR36, RZ, P3, !PT ;  /* 0x000000240515dc10 */ /* 0x004fe40009ffe4ff */
[----:B------:R-:W-:-:S04]  /*1c330*/  ISETP.GE.AND P3, PT, R6, 0x81, PT ;  /* 0x000000810600780c */ /* 0x000fc80003f66270 */
[----:B------:R-:W-:-:S13]  /*1c340*/  ISETP.LT.OR P3, PT, R0, 0x61, !P3 ;  /* 0x000000610000780c */ /* 0x000fda0005f61670 */
[----:B-1----:R-:W-:-:S05]  /*1c350*/  @!P3 IMAD R7, R168, R17, RZ ;  /* 0x00000011a807b224 */ /* 0x002fca00078e02ff */
[----:B------:R1:W-:Y:S01]  /*1c360*/  @!P3 STG.E.U8 desc[UR38][R4.64+0x60], R7 ;  /* 0x000060070400b986 */ /* 0x0003e2000c101126 */
[----:B------:R-:W-:-:S04]  /*1c370*/  ISETP.GE.AND P3, PT, R6, 0x81, PT ;  /* 0x000000810600780c */ /* 0x000fc80003f66270 */
[----:B------:R-:W-:-:S13]  /*1c380*/  ISETP.LT.OR P3, PT, R0, 0x62, !P3 ;  /* 0x000000620000780c */ /* 0x000fda0005f61670 */
[----:B---3--:R-:W-:-:S05]  /*1c390*/  @!P3 IMAD R15, R169, R17, RZ ;  /* 0x00000011a90fb224 */ /* 0x008fca00078e02ff */
[----:B------:R-:W-:Y:S01]  /*1c3a0*/  @!P3 STG.E.U8 desc[UR38][R4.64+0x61], R15 ;  /* 0x0000610f0400b986 */ /* 0x000fe2000c101126 */
[----:B------:R-:W-:Y:S01]  /*1c3b0*/  ISETP.LT.OR P3, PT, R0, 0x69, !P6 ;  /* 0x000000690000780c */ /* 0x000fe20007761670 */
[----:B------:R-:W-:-:S12]  /*1c3c0*/  @!P4 IMAD R179, R170, R17, RZ ;  /* 0x00000011aab3c224 */ /* 0x000fd800078e02ff */
[----:B------:R-:W-:-:S04]  /*1c3d0*/  @!P3 IADD3 R168, P6, R4, UR37, RZ ;  /* 0x0000002504a8bc10 */ /* 0x000fc8000ffde0ff */
[----:B------:R-:W-:Y:S02]  /*1c3e0*/  @!P3 IADD3.X R169, R5, UR36, RZ, P6, !PT ;  /* 0x0000002405a9bc10 */ /* 0x000fe4000b7fe4ff */
[----:B------:R-:W-:Y:S01]  /*1c3f0*/  ISETP.GE.AND P6, PT, R6, 0x89, PT ;  /* 0x000000890600780c */ /* 0x000fe20003fc6270 */
[----:B------:R2:W-:Y:S03]  /*1c400*/  @!P4 STG.E.U8 desc[UR38][R22.64+0x60], R179 ;  /* 0x000060b31600c986 */ /* 0x0005e6000c101126 */
[----:B------:R-:W-:Y:S01]  /*1c410*/  ISETP.LT.OR P4, PT, R0, 0x6a, !P6 ;  /* 0x0000006a0000780c */ /* 0x000fe20007781670 */
[----:B------:R-:W-:-:S12]  /*1c420*/  @!P5 IMAD R171, R171, R17, RZ ;  /* 0x00000011ababd224 */ /* 0x000fd800078e02ff */
[----:B------:R-:W-:-:S04]  /*1c430*/  @!P4 IADD3 R176, P6, R4, UR37, RZ ;  /* 0x0000002504b0cc10 */ /* 0x000fc8000ffde0ff */
[----:B------:R-:W-:Y:S02]  /*1c440*/  @!P4 IADD3.X R177, R5, UR36, RZ, P6, !PT ;  /* 0x0000002405b1cc10 */ /* 0x000fe4000b7fe4ff */
[----:B------:R-:W-:Y:S01]  /*1c450*/  ISETP.GE.AND P6, PT, R6, 0x81, PT ;  /* 0x000000810600780c */ /* 0x000fe20003fc6270 */
[----:B------:R-:W-:Y:S03]  /*1c460*/  @!P5 STG.E.U8 desc[UR38][R20.64+0x61], R171 ;  /* 0x000061ab1400d986 */ /* 0x000fe6000c101126 */
        /* <DEDUP_REMOVED lines=15> */
[----:B------:R-:W-:Y:S07]  /*1c560*/  @!P4 STG.E.U8 desc[UR38][R176.64+0x69], R175 ;  /* 0x000069afb000c986 */ /* 0x000fee000c101126 */
        /* <DEDUP_REMOVED lines=29> */
[----:B------:R-:W-:Y:S01]  /*1c740*/  @!P4 IADD3 R20, P6, R2, UR37, RZ ;  /* 0x000000250214cc10 */ /* 0x000fe2000ffde0ff */
        /* <DEDUP_REMOVED lines=39> */
[----:B------:R-:W-:Y:S07]  /*1c9c0*/  @!P4 STG.E.U8 desc[UR38][R20.64+0x69], R159 ;  /* 0x0000699f1400c986 */ /* 0x000fee000c101126 */
        /* <DEDUP_REMOVED lines=20> */
[----:B--2---:R-:W-:-:S05]  /*1cb10*/  @!P3 IMAD R23, R150, R17, RZ ;  /* 0x000000119617b224 */ /* 0x004fca00078e02ff */
[----:B------:R2:W-:Y:S01]  /*1cb20*/  @!P3 STG.E.U8 desc[UR38][R12.64+0x78], R23 ;  /* 0x000078170c00b986 */ /* 0x0005e2000c101126 */
[C---:B------:R-:W-:Y:S02]  /*1cb30*/  ISETP.LT.OR P3, PT, R0.reuse, 0x7a, !P4 ;  /* 0x0000007a0000780c */ /* 0x040fe40006761670 */
[----:B------:R-:W-:-:S11]  /*1cb40*/  ISETP.LT.OR P4, PT, R0, 0x72, !P6 ;  /* 0x000000720000780c */ /* 0x000fd60007781670 */
[----:B------:R-:W-:-:S05]  /*1cb50*/  @!P3 IMAD R151, R151, R17, RZ ;  /* 0x000000119797b224 */ /* 0x000fca00078e02ff */
[----:B------:R-:W-:Y:S01]  /*1cb60*/  @!P3 STG.E.U8 desc[UR38][R12.64+0x79], R151 ;  /* 0x000079970c00b986 */ /* 0x000fe2000c101126 */
        /* <DEDUP_REMOVED lines=13> */
[----:B--2---:R-:W-:Y:S02]  /*1cc40*/  @!P3 IADD3.X R23, R5, UR36, RZ, P6, !PT ;  /* 0x000000240517bc10 */ /* 0x004fe4000b7fe4ff */
        /* <DEDUP_REMOVED lines=129> */
[----:B------:R3:W-:Y:S01]  /*1d460*/  @!P3 STG.E.U8 desc[UR38][R4.64+0x81], R113 ;  /* 0x000081710400b986 */ /* 0x0007e2000c101126 */
[----:B------:R-:W-:Y:S01]  /*1d470*/  ISETP.LT.OR P3, PT, R0, 0x89, !P6 ;  /* 0x000000890000780c */ /* 0x000fe20007761670 */
[----:B------:R-:W-:-:S12]  /*1d480*/  @!P4 IMAD R115, R106, R17, RZ ;  /* 0x000000116a73c224 */ /* 0x000fd800078e02ff */
[----:B------:R-:W-:-:S04]  /*1d490*/  @!P3 IADD3 R22, P6, R4, UR37, RZ ;  /* 0x000000250416bc10 */ /* 0x000fc8000ffde0ff */
[----:B--2---:R-:W-:Y:S02]  /*1d4a0*/  @!P3 IADD3.X R23, R5, UR36, RZ, P6, !PT ;  /* 0x000000240517bc10 */ /* 0x004fe4000b7fe4ff */
[----:B------:R-:W-:Y:S01]  /*1d4b0*/  ISETP.GE.AND P6, PT, R6, 0x89, PT ;  /* 0x000000890600780c */ /* 0x000fe20003fc6270 */
[----:B------:R-:W-:Y:S03]  /*1d4c0*/  @!P4 STG.E.U8 desc[UR38][R14.64+0x80], R115 ;  /* 0x000080730e00c986 */ /* 0x000fe6000c101126 */
[----:B------:R-:W-:Y:S01]  /*1d4d0*/  ISETP.LT.OR P4, PT, R0, 0x8a, !P6 ;  /* 0x0000008a0000780c */ /* 0x000fe20007781670 */
[----:B-1----:R-:W-:-:S12]  /*1d4e0*/  @!P5 IMAD R7, R107, R17, RZ ;  /* 0x000000116b07d224 */ /* 0x002fd800078e02ff */
[----:B------:R-:W-:-:S04]  /*1d4f0*/  @!P4 IADD3 R104, P6, R4, UR37, RZ ;  /* 0x000000250468cc10 */ /* 0x000fc8000ffde0ff */
[----:B------:R-:W-:Y:S02]  /*1d500*/  @!P4 IADD3.X R105, R5, UR36, RZ, P6, !PT ;  /* 0x000000240569cc10 */ /* 0x000fe4000b7fe4ff */
[----:B------:R-:W-:Y:S01]  /*1d510*/  ISETP.GE.AND P6, PT, R6, 0x81, PT ;  /* 0x000000810600780c */ /* 0x000fe20003fc6270 */
[----:B------:R1:W-:Y:S03]  /*1d520*/  @!P5 STG.E.U8 desc[UR38][R20.64+0x81], R7 ;  /* 0x000081071400d986 */ /* 0x0003e6000c101126 */
[----:B------:R-:W-:-:S13]  /*1d530*/  ISETP.LT.OR P5, PT, R0, 0x89, !P6 ;  /* 0x000000890000780c */ /* 0x000fda00077a1670 */
[----:B---3--:R-:W-:-:S05]  /*1d540*/  @!P5 IMAD R113, R108, R17, RZ ;  /* 0x000000116c71d224 */ /* 0x008fca00078e02ff */
[----:B------:R2:W-:Y:S01]  /*1d550*/  @!P5 STG.E.U8 desc[UR38][R4.64+0x88], R113 ;  /* 0x000088710400d986 */ /* 0x0005e2000c101126 */
[----:B------:R-:W-:Y:S02]  /*1d560*/  ISETP.LT.OR P5, PT, R0, 0x8a, !P6 ;  /* 0x0000008a0000780c */ /* 0x000fe400077a1670 */
[----:B------:R-:W-:-:S11]  /*1d570*/  ISETP.GE.AND P6, PT, R6, 0x89, PT ;  /* 0x000000890600780c */ /* 0x000fd60003fc6270 */
[----:B------:R-:W-:-:S05]  /*1d580*/  @!P5 IMAD R109, R109, R17, RZ ;  /* 0x000000116d6dd224 */ /* 0x000fca00078e02ff */
[----:B------:R-:W-:Y:S01]  /*1d590*/  @!P5 STG.E.U8 desc[UR38][R4.64+0x89], R109 ;  /* 0x0000896d0400d986 */ /* 0x000fe2000c101126 */
        /* <DEDUP_REMOVED lines=10> */
[----:B------:R-:W-:Y:S01]  /*1d640*/  @!P3 STG.E.U8 desc[UR38][R2.64+0x80], R113 ;  /* 0x000080710200b986 */ /* 0x000fe2000c101126 */
[----:B------:R-:W-:-:S13]  /*1d650*/  ISETP.LT.OR P3, PT, R0, 0x82, !P6 ;  /* 0x000000820000780c */ /* 0x000fda0007761670 */
[----:B------:R-:W-:-:S05]  /*1d660*/  @!P3 IMAD R97, R97, R17, RZ ;  /* 0x000000116161b224 */ /* 0x000fca00078e02ff */
[----:B------:R2:W-:Y:S01]  /*1d670*/  @!P3 STG.E.U8 desc[UR38][R2.64+0x81], R97 ;  /* 0x000081610200b986 */ /* 0x0005e2000c101126 */
[----:B------:R-:W-:-:S13]  /*1d680*/  ISETP.LT.OR P3, PT, R0, 0x81, !P2 ;  /* 0x000000810000780c */ /* 0x000fda0005761670 */
[----:B------:R-:W-:-:S04]  /*1d690*/  @!P3 IADD3 R14, P4, R2, UR37, RZ ;  /* 0x00000025020ebc10 */ /* 0x000fc8000ff9e0ff */
[----:B------:R-:W-:Y:S02]  /*1d6a0*/  @!P3 IADD3.X R15, R3, UR36, RZ, P4, !PT ;  /* 0x00000024030fbc10 */ /* 0x000fe4000a7fe4ff */
        /* <DEDUP_REMOVED lines=11> */
[----:B------:R-:W-:-:S13]  /*1d760*/  ISETP.LT.OR P3, PT, R0, 0x8a, !P6 ;  /* 0x0000008a0000780c */ /* 0x000fda0007761670 */
[----:B------:R-:W-:-:S05]  /*1d770*/  @!P3 IMAD R101, R101, R17, RZ ;  /* 0x000000116565b224 */ /* 0x000fca00078e02ff */
[----:B------:R-:W-:Y:S01]  /*1d780*/  @!P3 STG.E.U8 desc[UR38][R2.64+0x89], R101 ;  /* 0x000089650200b986 */ /* 0x000fe2000c101126 */
[----:B------:R-:W-:-:S13]  /*1d790*/  ISETP.LT.OR P3, PT, R0, 0x89, !P2 ;  /* 0x000000890000780c */ /* 0x000fda0005761670 */
[----:B------:R-:W-:Y:S01]  /*1d7a0*/  @!P3 IADD3 R22, P4, R2, UR37, RZ ;  /* 0x000000250216bc10 */ /* 0x000fe2000ff9e0ff */
[----:B-1----:R-:W-:-:S03]  /*1d7b0*/  @!P3 IMAD R7, R102, R17, RZ ;  /* 0x000000116607b224 */ /* 0x002fc600078e02ff */
[----:B------:R-:W-:Y:S02]  /*1d7c0*/  @!P3 IADD3.X R23, R3, UR36, RZ, P4, !PT ;  /* 0x000000240317bc10 */ /* 0x000fe4000a7fe4ff */
[----:B------:R-:W-:-:S03]  /*1d7d0*/  ISETP.LT.OR P4, PT, R0, 0x8a, !P2 ;  /* 0x0000008a0000780c */ /* 0x000fc60005781670 */
[----:B------:R-:W-:Y:S01]  /*1d7e0*/  @!P3 STG.E.U8 desc[UR38][R22.64+0x88], R7 ;  /* 0x000088071600b986 */ /* 0x000fe2000c101126 */
[----:B------:R-:W-:-:S09]  /*1d7f0*/  ISETP.LT.OR P3, PT, R0, 0x81, !P0 ;  /* 0x000000810000780c */ /* 0x000fd20004761670 */
[----:B------:R-:W-:Y:S01]  /*1d800*/  @!P4 IADD3 R14, P6, R2, UR37, RZ ;  /* 0x00000025020ecc10 */ /* 0x000fe2000ffde0ff */
[----:B------:R-:W-:-:S03]  /*1d810*/  @!P4 IMAD R103, R103, R17, RZ ;  /* 0x000000116767c224 */ /* 0x000fc600078e02ff */
[----:B------:R-:W-:Y:S01]  /*1d820*/  @!P4 IADD3.X R15, R3, UR36, RZ, P6, !PT ;  /* 0x00000024030fcc10 */ /* 0x000fe2000b7fe4ff */
[----:B---3--:R-:W-:-:S04]  /*1d830*/  @!P3 IMAD R21, R88, R17, RZ ;  /* 0x000000115815b224 */ /* 0x008fc800078e02ff */
        /* <DEDUP_REMOVED lines=16> */
[----:B------:R-:W-:Y:S01]  /*1d940*/  @!P4 IADD3 R20, P6, R97, UR37, RZ ;  /* 0x000000256114cc10 */ /* 0x000fe2000ffde0ff */
[----:B------:R-:W-:-:S03]  /*1d950*/  @!P4 IMAD R91, R91, R17, RZ ;  /* 0x000000115b5bc224 */ /* 0x000fc600078e02ff */
[----:B---3--:R-:W-:Y:S01]  /*1d960*/  @!P4 IADD3.X R21, R98, UR36, RZ, P6, !PT ;  /* 0x000000246215cc10 */ /* 0x008fe2000b7fe4ff */
[----:B----4-:R-:W-:-:S04]  /*1d970*/  @!P3 IMAD R89, R92, R17, RZ ;  /* 0x000000115c59b224 */ /* 0x010fc800078e02ff */
[----:B------:R2:W-:Y:S04]  /*1d980*/  @!P4 STG.E.U8 desc[UR38][R20.64+0x81], R91 ;  /* 0x0000815b1400c986 */ /* 0x0005e8000c101126 */
        /* <DEDUP_REMOVED lines=23> */
[----:B---3--:R-:W-:-:S05]  /*1db00*/  @!P3 IMAD R89, R82, R17, RZ ;  /* 0x000000115259b224 */ /* 0x008fca00078e02ff */
        /* <DEDUP_REMOVED lines=83> */
[----:B------:R-:W-:Y:S01]  /*1e040*/  @!P3 STG.E.U8 desc[UR38][R22.64+0x98], R21 ;  /* 0x000098151600b986 */ /* 0x000fe2000c101126 */
        /* <DEDUP_REMOVED lines=12> */
[----:B------:R-:W-:-:S04]  /*1e110*/  IADD3 R65, P3, R2, UR61, RZ ;  /* 0x0000003d02417c10 */ /* 0x000fc8000ff7e0ff */
[----:B------:R-:W-:Y:S02]  /*1e120*/  IADD3.X R66, R3, UR60, RZ, P3, !PT ;  /* 0x0000003c03427c10 */ /* 0x000fe40009ffe4ff */
[----:B------:R-:W-:-:S13]  /*1e130*/  ISETP.LT.OR P3, PT, R0, 0x91, !P1 ;  /* 0x000000910000780c */ /* 0x000fda0004f61670 */
[----:B-1----:R-:W-:Y:S01]  /*1e140*/  @!P3 IADD3 R14, P5, R56, UR37, RZ ;  /* 0x00000025380ebc10 */ /* 0x002fe2000ffbe0ff */
        /* <DEDUP_REMOVED lines=43> */
[----:B------:R3:W-:Y:S01]  /*1e400*/  @!P3 STG.E.U8 desc[UR38][R10.64+0xa9], R53 ;  /* 0x0000a9350a00b986 */ /* 0x0007e2000c101126 */
[----:B------:R-:W-:-:S13]  /*1e410*/  ISETP.LT.OR P3, PT, R0, 0xa9, !P5 ;  /* 0x000000a90000780c */ /* 0x000fda0006f61670 */
[----:B--2---:R-:W-:-:S05]  /*1e420*/  @!P3 IMAD R21, R54, R17, RZ ;  /* 0x000000113615b224 */ /* 0x004fca00078e02ff */
[----:B------:R-:W-:Y:S01]  /*1e430*/  @!P3 STG.E.U8 desc[UR38][R12.64+0xa8], R21 ;  /* 0x0000a8150c00b986 */ /* 0x000fe2000c101126 */
[----:B------:R-:W-:Y:S02]  /*1e440*/  ISETP.LT.OR P3, PT, R0, 0xaa, !P5 ;  /* 0x000000aa0000780c */ /* 0x000fe40006f61670 */
[----:B------:R-:W-:-:S11]  /*1e450*/  ISETP.GE.AND P6, PT, R6, 0x89, PT ;  /* 0x000000890600780c */ /* 0x000fd60003fc6270 */
[----:B------:R-:W-:-:S05]  /*1e460*/  @!P3 IMAD R55, R55, R17, RZ ;  /* 0x000000113737b224 */ /* 0x000fca00078e02ff */
[----:B------:R2:W-:Y:S01]  /*1e470*/  @!P3 STG.E.U8 desc[UR38][R12.64+0xa9], R55 ;  /* 0x0000a9370c00b986 */ /* 0x0005e2000c101126 */
[----:B------:R-:W-:-:S13]  /*1e480*/  ISETP.LT.OR P3, PT, R0, 0xa2, !P6 ;  /* 0x000000a20000780c */ /* 0x000fda0007761670 */
[----:B------:R-:W-:-:S04]  /*1e490*/  @!P3 IADD3 R14, P5, R4, UR37, RZ ;  /* 0x00000025040ebc10 */ /* 0x000fc8000ffbe0ff */
[----:B------:R-:W-:Y:S02]  /*1e4a0*/  @!P3 IADD3.X R15, R5, UR36, RZ, P5, !PT ;  /* 0x00000024050fbc10 */ /* 0x000fe4000affe4ff */
[----:B------:R-:W-:-:S04]  /*1e4b0*/  ISETP.GE.AND P5, PT, R6, 0x81, PT ;  /* 0x000000810600780c */ /* 0x000fc80003fa6270 */
[----:B------:R-:W-:-:S13]  /*1e4c0*/  ISETP.LT.OR P5, PT, R0, 0xa1, !P5 ;  /* 0x000000a10000780c */ /* 0x000fda0006fa1670 */
[----:B-1----:R-:W-:-:S05]  /*1e4d0*/  @!P5 IMAD R7, R40, R17, RZ ;  /* 0x000000112807d224 */ /* 0x002fca00078e02ff */
[----:B------:R-:W-:Y:S01]  /*1e4e0*/  @!P5 STG.E.U8 desc[UR38][R4.64+0xa0], R7 ;  /* 0x0000a0070400d986 */ /* 0x000fe2000c101126 */
[----:B------:R-:W-:-:S04]  /*1e4f0*/  ISETP.GE.AND P5, PT, R6, 0x81, PT ;  /* 0x000000810600780c */ /* 0x000fc80003fa6270 */
[----:B------:R-:W-:Y:S01]  /*1e500*/  ISETP.LT.OR P5, PT, R0, 0xa2, !P5 ;  /* 0x000000a20000780c */ /* 0x000fe20006fa1670 */
[-C--:B---3--:R-:W-:Y:S02]  /*1e510*/  @!P4 IMAD R11, R42, R17.reuse, RZ ;  /* 0x000000112a0bc224 */ /* 0x088fe400078e02ff */
[----:B------:R-:W-:-:S10]  /*1e520*/  @!P3 IMAD R43, R43, R17, RZ ;  /* 0x000000112b2bb224 */ /* 0x000fd400078e02ff */
[----:B------:R-:W-:-:S05]  /*1e530*/  @!P5 IMAD R41, R41, R17, RZ ;  /* 0x000000112929d224 */ /* 0x000fca00078e02ff */
[----:B------:R-:W-:Y:S01]  /*1e540*/  @!P5 STG.E.U8 desc[UR38][R4.64+0xa1], R41 ;  /* 0x0000a1290400d986 */ /* 0x000fe2000c101126 */
[----:B------:R-:W-:-:S03]  /*1e550*/  ISETP.GE.AND P5, PT, R6, 0x81, PT ;  /* 0x000000810600780c */ /* 0x000fc60003fa6270 */
[----:B------:R-:W-:Y:S04]  /*1e560*/  @!P4 STG.E.U8 desc[UR38][R72.64+0xa0], R11 ;  /* 0x0000a00b4800c986 */ /* 0x000fe8000c101126 */
[----:B------:R1:W-:Y:S01]  /*1e570*/  @!P3 STG.E.U8 desc[UR38][R14.64+0xa1], R43 ;  /* 0x0000a12b0e00b986 */ /* 0x0003e2000c101126 */
[C---:B------:R-:W-:Y:S02]  /*1e580*/  ISETP.LT.OR P3, PT, R0.reuse, 0xa9, !P5 ;  /* 0x000000a90000780c */ /* 0x040fe40006f61670 */
[----:B------:R-:W-:-:S11]  /*1e590*/  ISETP.LT.OR P4, PT, R0, 0xaa, !P5 ;  /* 0x000000aa0000780c */ /* 0x000fd60006f81670 */
[----:B--2---:R-:W-:-:S05]  /*1e5a0*/  @!P3 IMAD R13, R44, R17, RZ ;  /* 0x000000112c0db224 */ /* 0x004fca00078e02ff */
[----:B------:R2:W-:Y:S01]  /*1e5b0*/  @!P3 STG.E.U8 desc[UR38][R4.64+0xa8], R13 ;  /* 0x0000a80d0400b986 */ /* 0x0005e2000c101126 */
[C---:B------:R-:W-:Y:S01]  /*1e5c0*/  ISETP.LT.OR P3, PT, R0.reuse, 0xa9, !P6 ;  /* 0x000000a90000780c */ /* 0x040fe20007761670 */
[----:B------:R-:W-:Y:S01]  /*1e5d0*/  @!P4 IMAD R45, R45, R17, RZ ;  /* 0x000000112d2dc224 */ /* 0x000fe200078e02ff */
[----:B------:R-:W-:-:S04]  /*1e5e0*/  ISETP.LT.OR P5, PT, R0, 0xaa, !P6 ;  /* 0x000000aa0000780c */ /* 0x000fc800077a1670 */
[----:B------:R3:W-:Y:S01]  /*1e5f0*/  @!P4 STG.E.U8 desc[UR38][R4.64+0xa9], R45 ;  /* 0x0000a92d0400c986 */ /* 0x0007e2000c101126 */
[----:B------:R-:W-:-:S06]  /*1e600*/  ISETP.GE.AND P6, PT, R6, 0x101, PT ;  /* 0x000001010600780c */ /* 0x000fcc0003fc6270 */
[----:B------:R-:W-:Y:S01]  /*1e610*/  @!P3 IADD3 R10, P4, R4, UR37, RZ ;  /* 0x00000025040abc10 */ /* 0x000fe2000ff9e0ff */
[----:B-1----:R-:W-:-:S03]  /*1e620*/  @!P3 IMAD R15, R46, R17, RZ ;  /* 0x000000112e0fb224 */ /* 0x002fc600078e02ff */
[----:B------:R-:W-:Y:S02]  /*1e630*/  @!P3 IADD3.X R11, R5, UR36, RZ, P4, !PT ;  /* 0x00000024050bbc10 */ /* 0x000fe4000a7fe4ff */
[----:B------:R-:W-:-:S03]  /*1e640*/  @!P5 IADD3 R6, P4, R4, UR37, RZ ;  /* 0x000000250406dc10 */ /* 0x000fc6000ff9e0ff */
[----:B------:R1:W-:Y:S01]  /*1e650*/  @!P3 STG.E.U8 desc[UR38][R10.64+0xa8], R15 ;  /* 0x0000a80f0a00b986 */ /* 0x0003e2000c101126 */
[C---:B------:R-:W-:Y:S01]  /*1e660*/  ISETP.LT.OR P3, PT, R0.reuse, 0xa1, !P6 ;  /* 0x000000a10000780c */ /* 0x040fe20007761670 */
[----:B------:R-:W-:Y:S01]  /*1e670*/  @!P5 IMAD R47, R47, R17, RZ ;  /* 0x000000112f2fd224 */ /* 0x000fe200078e02ff */
[----:B------:R-:W-:Y:S02]  /*1e680*/  @!P5 IADD3.X R7, R5, UR36, RZ, P4, !PT ;  /* 0x000000240507dc10 */ /* 0x000fe4000a7fe4ff */
[----:B------:R-:W-:-:S03]  /*1e690*/  ISETP.LT.OR P4, PT, R0, 0xa2, !P6 ;  /* 0x000000a20000780c */ /* 0x000fc60007781670 */
[----:B------:R4:W-:Y:S01]  /*1e6a0*/  @!P5 STG.E.U8 desc[UR38][R6.64+0xa9], R47 ;  /* 0x0000a92f0600d986 */ /* 0x0009e2000c101126 */
[----:B------:R-:W-:-:S05]  /*1e6b0*/  ISETP.LT.OR P5, PT, R0, 0xa1, !P2 ;  /* 0x000000a10000780c */ /* 0x000fca00057a1670 */
[----:B--2---:R-:W-:-:S04]  /*1e6c0*/  @!P3 IMAD R13, R32, R17, RZ ;  /* 0x00000011200db224 */ /* 0x004fc800078e02ff */
[----:B------:R-:W-:Y:S01]  /*1e6d0*/  @!P4 IMAD R33, R33, R17, RZ ;  /* 0x000000112121c224 */ /* 0x000fe200078e02ff */
[----:B------:R2:W-:Y:S01]  /*1e6e0*/  @!P3 STG.E.U8 desc[UR38][R2.64+0xa0], R13 ;  /* 0x0000a00d0200b986 */ /* 0x0005e2000c101126 */
[----:B------:R-:W-:-:S03]  /*1e6f0*/  ISETP.LT.OR P3, PT, R0, 0xa2, !P2 ;  /* 0x000000a20000780c */ /* 0x000fc60005761670 */
[----:B------:R-:W-:Y:S01]  /*1e700*/  @!P4 STG.E.U8 desc[UR38][R2.64+0xa1], R33 ;  /* 0x0000a1210200c986 */ /* 0x000fe2000c101126 */
[----:B---3--:R-:W-:Y:S01]  /*1e710*/  @!P5 IADD3 R4, P4, R2, UR37, RZ ;  /* 0x000000250204dc10 */ /* 0x008fe2000ff9e0ff */
[----:B-1----:R-:W-:-:S03]  /*1e720*/  @!P5 IMAD R11, R34, R17, RZ ;  /* 0x00000011220bd224 */ /* 0x002fc600078e02ff */
[----:B------:R-:W-:Y:S02]  /*1e730*/  @!P5 IADD3.X R5, R3, UR36, RZ, P4, !PT ;  /* 0x000000240305dc10 */ /* 0x000fe4000a7fe4ff */
[----:B------:R-:W-:-:S03]  /*1e740*/  ISETP.LT.OR P4, PT, R0, 0xa9, !P6 ;  /* 0x000000a90000780c */ /* 0x000fc60007781670 */
[----:B------:R1:W-:Y:S01]  /*1e750*/  @!P5 STG.E.U8 desc[UR38][R4.64+0xa0], R11 ;  /* 0x0000a00b0400d986 */ /* 0x0003e2000c101126 */
[----:B----4-:R-:W-:Y:S02]  /*1e760*/  @!P3 IADD3 R6, P5, R2, UR37, RZ ;  /* 0x000000250206bc10 */ /* 0x010fe4000ffbe0ff */
[C---:B------:R-:W-:Y:S02]  /*1e770*/  ISETP.LT.OR P6, PT, R0.reuse, 0xaa, !P6 ;  /* 0x000000aa0000780c */ /* 0x040fe400077c1670 */
[----:B------:R-:W-:Y:S02]  /*1e780*/  @!P3 IADD3.X R7, R3, UR36, RZ, P5, !PT ;  /* 0x000000240307bc10 */ /* 0x000fe4000affe4ff */
[C---:B------:R-:W-:Y:S01]  /*1e790*/  ISETP.LT.OR P5, PT, R0.reuse, 0xa9, !P2 ;  /* 0x000000a90000780c */ /* 0x040fe200057a1670 */
[-C--:B------:R-:W-:Y:S01]  /*1e7a0*/  @!P3 IMAD R35, R35, R17.reuse, RZ ;  /* 0x000000112323b224 */ /* 0x080fe200078e02ff */
[----:B------:R-:W-:Y:S01]  /*1e7b0*/  ISETP.LT.OR P2, PT, R0, 0xaa, !P2 ;  /* 0x000000aa0000780c */ /* 0x000fe20005741670 */
[----:B--2---:R-:W-:-:S03]  /*1e7c0*/  @!P4 IMAD R13, R36, R17, RZ ;  /* 0x00000011240dc224 */ /* 0x004fc600078e02ff */
[----:B------:R2:W-:Y:S03]  /*1e7d0*/  @!P3 STG.E.U8 desc[UR38][R6.64+0xa1], R35 ;  /* 0x0000a1230600b986 */ /* 0x0005e6000c101126 */
[-C--:B------:R-:W-:Y:S01]  /*1e7e0*/  @!P6 IMAD R37, R37, R17.reuse, RZ ;  /* 0x000000112525e224 */ /* 0x080fe200078e02ff */
[----:B------:R-:W-:Y:S03]  /*1e7f0*/  @!P4 STG.E.U8 desc[UR38][R2.64+0xa8], R13 ;  /* 0x0000a80d0200c986 */ /* 0x000fe6000c101126 */
[----:B-1----:R-:W-:Y:S01]  /*1e800*/  @!P5 IADD3 R4, P4, R2, UR37, RZ ;  /* 0x000000250204dc10 */ /* 0x002fe2000ff9e0ff */
[----:B------:R-:W-:Y:S01]  /*1e810*/  @!P6 STG.E.U8 desc[UR38][R2.64+0xa9], R37 ;  /* 0x0000a9250200e986 */ /* 0x000fe2000c101126 */
[----:B------:R-:W-:Y:S01]  /*1e820*/  @!P5 IMAD R15, R38, R17, RZ ;  /* 0x00000011260fd224 */ /* 0x000fe200078e02ff */
[----:B------:R-:W-:-:S02]  /*1e830*/  ISETP.LT.OR P6, PT, R0, 0xa2, !P0 ;  /* 0x000000a20000780c */ /* 0x000fc400047c1670 */
[----:B------:R-:W-:Y:S02]  /*1e840*/  @!P5 IADD3.X R5, R3, UR36, RZ, P4, !PT ;  /* 0x000000240305dc10 */ /* 0x000fe4000a7fe4ff */
[----:B------:R-:W-:Y:S02]  /*1e850*/  ISETP.LT.OR P3, PT, R0, 0xa1, !P0 ;  /* 0x000000a10000780c */ /* 0x000fe40004761670 */
[----:B------:R-:W-:Y:S01]  /*1e860*/  @!P2 IADD3 R10, P4, R2, UR37, RZ ;  /* 0x00000025020aac10 */ /* 0x000fe2000ff9e0ff */
[----:B------:R1:W-:Y:S01]  /*1e870*/  @!P5 STG.E.U8 desc[UR38][R4.64+0xa8], R15 ;  /* 0x0000a80f0400d986 */ /* 0x0003e2000c101126 */
[----:B------:R-:W-:Y:S01]  /*1e880*/  ISETP.LT.OR P5, PT, R0, 0xa1, !P1 ;  /* 0x000000a10000780c */ /* 0x000fe20004fa1670 */
[----:B------:R-:W-:Y:S01]  /*1e890*/  @!P2 IMAD R39, R39, R17, RZ ;  /* 0x000000112727a224 */ /* 0x000fe200078e02ff */
[----:B------:R-:W-:-:S03]  /*1e8a0*/  @!P2 IADD3.X R11, R3, UR36, RZ, P4, !PT ;  /* 0x00000024030bac10 */ /* 0x000fc6000a7fe4ff */
[-C--:B------:R-:W-:Y:S02]  /*1e8b0*/  @!P6 IMAD R25, R25, R17.reuse, RZ ;  /* 0x000000111919e224 */ /* 0x080fe400078e02ff */
[----:B------:R3:W-:Y:S01]  /*1e8c0*/  @!P2 STG.E.U8 desc[UR38][R10.64+0xa9], R39 ;  /* 0x0000a9270a00a986 */ /* 0x0007e2000c101126 */
[----:B--2---:R-:W-:Y:S01]  /*1e8d0*/  IADD3 R6, P2, R2, UR61, RZ ;  /* 0x0000003d02067c10 */ /* 0x004fe2000ff5e0ff */
[----:B------:R-:W-:Y:S01]  /*1e8e0*/  @!P3 IMAD R7, R24, R17, RZ ;  /* 0x000000111807b224 */ /* 0x000fe200078e02ff */
[----:B------:R-:W-:Y:S01]  /*1e8f0*/  ISETP.LT.OR P4, PT, R0, 0xa2, !P1 ;  /* 0x000000a20000780c */ /* 0x000fe20004f81670 */
[----:B------:R-:W-:Y:S01]  /*1e900*/  @!P6 STG.E.U8 desc[UR38][R8.64+0xa1], R25 ;  /* 0x0000a1190800e986 */ /* 0x000fe2000c101126 */
[----:B------:R-:W-:Y:S02]  /*1e910*/  IADD3.X R12, R3, UR60, RZ, P2, !PT ;  /* 0x0000003c030c7c10 */ /* 0x000fe400097fe4ff */
[----:B-1----:R-:W-:Y:S01]  /*1e920*/  @!P5 IADD3 R4, P2, R6, UR37, RZ ;  /* 0x000000250604dc10 */ /* 0x002fe2000ff5e0ff */
[----:B------:R1:W-:Y:S01]  /*1e930*/  @!P3 STG.E.U8 desc[UR38][R8.64+0xa0], R7 ;  /* 0x0000a0070800b986 */ /* 0x0003e2000c101126 */
[----:B------:R-:W-:-:S02]  /*1e940*/  ISETP.LT.OR P6, PT, R0, 0xa9, !P1 ;  /* 0x000000a90000780c */ /* 0x000fc40004fc1670 */
[----:B------:R-:W-:Y:S01]  /*1e950*/  ISETP.LT.OR P1, PT, R0, 0xaa, !P1 ;  /* 0x000000aa0000780c */ /* 0x000fe20004f21670 */
[----:B------:R-:W-:Y:S01]  /*1e960*/  @!P5 IMAD R13, R26, R17, RZ ;  /* 0x000000111a0dd224 */ /* 0x000fe200078e02ff */
[C---:B------:R-:W-:Y:S02]  /*1e970*/  ISETP.LT.OR P3, PT, R0.reuse, 0xa9, !P0 ;  /* 0x000000a90000780c */ /* 0x040fe40004761670 */
[----:B------:R-:W-:Y:S02]  /*1e980*/  ISETP.LT.OR P0, PT, R0, 0xaa, !P0 ;  /* 0x000000aa0000780c */ /* 0x000fe40004701670 */
[----:B------:R-:W-:Y:S02]  /*1e990*/  @!P5 IADD3.X R5, R12, UR36, RZ, P2, !PT ;  /* 0x000000240c05dc10 */ /* 0x000fe400097fe4ff */
[----:B---3--:R-:W-:-:S03]  /*1e9a0*/  IADD3 R10, P2, R2, UR61, RZ ;  /* 0x0000003d020a7c10 */ /* 0x008fc6000ff5e0ff */
[----:B------:R2:W-:Y:S01]  /*1e9b0*/  @!P5 STG.E.U8 desc[UR38][R4.64+0xa0], R13 ;  /* 0x0000a00d0400d986 */ /* 0x0005e2000c101126 */
[----:B------:R-:W-:Y:S02]  /*1e9c0*/  IADD3.X R0, R3, UR60, RZ, P2, !PT ;  /* 0x0000003c03007c10 */ /* 0x000fe400097fe4ff */
[----:B------:R-:W-:Y:S02]  /*1e9d0*/  @!P4 IADD3 R2, P5, R10, UR37, RZ ;  /* 0x000000250a02cc10 */ /* 0x000fe4000ffbe0ff */
[----:B------:R-:W-:Y:S02]  /*1e9e0*/  @!P6 IADD3 R6, P2, R6, UR37, RZ ;  /* 0x000000250606ec10 */ /* 0x000fe4000ff5e0ff */
[----:B------:R-:W-:Y:S01]  /*1e9f0*/  @!P4 IADD3.X R3, R0, UR36, RZ, P5, !PT ;  /* 0x000000240003cc10 */ /* 0x000fe2000affe4ff */
[-C--:B------:R-:W-:Y:S01]  /*1ea00*/  @!P4 IMAD R27, R27, R17.reuse, RZ ;  /* 0x000000111b1bc224 */ /* 0x080fe200078e02ff */
[----:B------:R-:W-:Y:S01]  /*1ea10*/  @!P1 IADD3 R10, P5, R10, UR37, RZ ;  /* 0x000000250a0a9c10 */ /* 0x000fe2000ffbe0ff */
[-C--:B------:R-:W-:Y:S01]  /*1ea20*/  @!P3 IMAD R15, R28, R17.reuse, RZ ;  /* 0x000000111c0fb224 */ /* 0x080fe200078e02ff */
[----:B-1----:R-:W-:Y:S01]  /*1ea30*/  @!P6 IADD3.X R7, R12, UR36, RZ, P2, !PT ;  /* 0x000000240c07ec10 */ /* 0x002fe200097fe4ff */
[-C--:B------:R-:W-:Y:S01]  /*1ea40*/  @!P0 IMAD R29, R29, R17.reuse, RZ ;  /* 0x000000111d1d8224 */ /* 0x080fe200078e02ff */
[----:B------:R-:W-:Y:S01]  /*1ea50*/  @!P1 IADD3.X R11, R0, UR36, RZ, P5, !PT ;  /* 0x00000024000b9c10 */ /* 0x000fe2000affe4ff */
[----:B------:R-:W-:-:S02]  /*1ea60*/  @!P6 IMAD R21, R30, R17, RZ ;  /* 0x000000111e15e224 */ /* 0x000fc400078e02ff */
[----:B------:R-:W-:Y:S01]  /*1ea70*/  @!P1 IMAD R31, R31, R17, RZ ;  /* 0x000000111f1f9224 */ /* 0x000fe200078e02ff */
[----:B------:R2:W-:Y:S04]  /*1ea80*/  @!P4 STG.E.U8 desc[UR38][R2.64+0xa1], R27 ;  /* 0x0000a11b0200c986 */ /* 0x0005e8000c101126 */
[----:B------:R2:W-:Y:S04]  /*1ea90*/  @!P3 STG.E.U8 desc[UR38][R8.64+0xa8], R15 ;  /* 0x0000a80f0800b986 */ /* 0x0005e8000c101126 */
[----:B------:R2:W-:Y:S04]  /*1eaa0*/  @!P0 STG.E.U8 desc[UR38][R8.64+0xa9], R29 ;  /* 0x0000a91d08008986 */ /* 0x0005e8000c101126 */
[----:B------:R2:W-:Y:S04]  /*1eab0*/  @!P6 STG.E.U8 desc[UR38][R6.64+0xa8], R21 ;  /* 0x0000a8150600e986 */ /* 0x0005e8000c101126 */
[----:B------:R2:W-:Y:S02]  /*1eac0*/  @!P1 STG.E.U8 desc[UR38][R10.64+0xa9], R31 ;  /* 0x0000a91f0a009986 */ /* 0x0005e4000c101126 */
.L_x_110:
[----:B------:R-:W-:Y:S05]  /*1ead0*/  BSYNC B0 ;  /* 0x0000000000007941 */ /* 0x000fea0003800000 */
.L_x_28:
[----:B--2---:R-:W2:Y:S04]  /*1eae0*/  LDL.LU R3, [R1+0x254] ;  /* 0x0002540001037983 */ /* 0x004ea80000300800 */
[----:B-1----:R-:W2:Y:S01]  /*1eaf0*/  LDL.LU R2, [R1+0x258] ;  /* 0x0002580001027983 */ /* 0x002ea20000300800 */
[----:B------:R-:W-:Y:S01]  /*1eb00*/  ULDC UR4, c[0x0][0xc] ;  /* 0x0000030000047ab9 */ /* 0x000fe20000000800 */
[----:B------:R-:W-:Y:S01]  /*1eb10*/  ULDC UR5, c[0x0][0x10] ;  /* 0x0000040000057ab9 */ /* 0x000fe20000000800 */
[----:B------:R-:W2:Y:S01]  /*1eb20*/  LDC R5, c[0x0][0x14] ;  /* 0x00000500ff057b82 */ /* 0x000ea20000000800 */
[----:B------:R-:W-:Y:S01]  /*1eb30*/  UIMAD.WIDE.U32 UR4, UR4, UR5, URZ ;  /* 0x00000005040472a5 */ /* 0x000fe2000f8e003f */
[----:B------:R-:W-:-:S05]  /*1eb40*/  PRMT R0, RZ, 0x7610, R0 ;  /* 0x00007610ff007816 */ /* 0x000fca0000000000 */
[----:B--2---:R-:W-:-:S04]  /*1eb50*/  IMAD.WIDE.U32 R2, R5, UR4, R2 ;  /* 0x0000000405027c25 */ /* 0x004fc8000f8e0002 */
[----:B------:R-:W-:Y:S01]  /*1eb60*/  IMAD R5, R5, UR5, RZ ;  /* 0x0000000505057c24 */ /* 0x000fe2000f8e02ff */
[----:B------:R-:W-:Y:S01]  /*1eb70*/  ULDC.64 UR4, c[0x0][0x650] ;  /* 0x0001940000047ab9 */ /* 0x000fe20000000a00 */
[----:B------:R-:W-:Y:S01]  /*1eb80*/  IMAD.MOV.U32 R6, RZ, RZ, R2 ;  /* 0x000000ffff067224 */ /* 0x000fe200078e0002 */
[----:B------:R-:W-:Y:S01]  /*1eb90*/  ISETP.GE.U32.AND P0, PT, R2, UR4, PT ;  /* 0x0000000402007c0c */ /* 0x000fe2000bf06070 */
[----:B------:R-:W-:Y:S01]  /*1eba0*/  IMAD.IADD R4, R3, 0x1, R5 ;  /* 0x0000000103047824 */ /* 0x000fe200078e0205 */
[----:B------:R-:W-:Y:S02]  /*1ebb0*/  UMOV UR4, 0xffffffff ;  /* 0xffffffff00047882 */ /* 0x000fe40000000000 */
[----:B------:R-:W-:Y:S02]  /*1ebc0*/  IMAD.U32 R2, RZ, RZ, UR4 ;  /* 0x00000004ff027e24 */ /* 0x000fe4000f8e00ff */
[----:B------:R1:W-:Y:S01]  /*1ebd0*/  STL [R1+0x254], R4 ;  /* 0x0002540401007387 */ /* 0x0003e20000100800 */
[----:B------:R-:W-:Y:S01]  /*1ebe0*/  ISETP.GE.U32.AND.EX P0, PT, R4, UR5, PT, P0 ;  /* 0x0000000504007c0c */ /* 0x000fe2000bf06100 */
[----:B------:R-:W-:-:S02]  /*1ebf0*/  UMOV UR5, 0xffffffff ;  /* 0xffffffff00057882 */ /* 0x000fc40000000000 */
[----:B------:R1:W-:Y:S01]  /*1ec00*/  STL [R1+0x258], R6 ;  /* 0x0002580601007387 */ /* 0x0003e20000100800 */
[----:B------:R-:W-:-:S03]  /*1ec10*/  IMAD.U32 R22, RZ, RZ, UR5 ;  /* 0x00000005ff167e24 */ /* 0x000fc6000f8e00ff */
[----:B------:R1:W-:Y:S06]  /*1ec20*/  STL [R1+0x25c], R2 ;  /* 0x00025c0201007387 */ /* 0x0003ec0000100800 */
[----:B------:R-:W-:Y:S05]  /*1ec30*/  @P0 BRA `(.L_x_111) ;  /* 0x0000000400940947 */ /* 0x000fea0003800000 */
[----:B------:R-:W2:Y:S01]  /*1ec40*/  S2UR UR7, SR_CTAID.X ;  /* 0x00000000000779c3 */ /* 0x000ea20000002500 */
[----:B------:R-:W-:Y:S01]  /*1ec50*/  ULDC.64 UR4, c[0x0][0x628] ;  /* 0x00018a0000047ab9 */ /* 0x000fe20000000a00 */
[----:B------:R-:W-:Y:S01]  /*1ec60*/  ULDC UR6, c[0x0][0x150] ;  /* 0x0000540000067ab9 */ /* 0x000fe20000000800 */
[----:B------:R-:W-:Y:S01]  /*1ec70*/  ISETP.NE.U32.AND P0, PT, RZ, UR4, PT ;  /* 0x00000004ff007c0c */ /* 0x000fe2000bf05070 */
[----:B------:R-:W-:Y:S01]  /*1ec80*/  ULDC UR15, c[0x0][0x630] ;  /* 0x00018c00000f7ab9 */ /* 0x000fe20000000800 */
[----:B------:R-:W-:Y:S01]  /*1ec90*/  R2UR UR16, R6 ;  /* 0x00000000061072ca */ /* 0x000fe200000e0000 */
[----:B------:R-:W-:Y:S01]  /*1eca0*/  ULDC UR18, c[0x0][0x154] ;  /* 0x0000550000127ab9 */ /* 0x000fe20000000800 */
[----:B------:R-:W-:Y:S01]  /*1ecb0*/  ISETP.NE.AND.EX P0, PT, RZ, UR5, PT, P0 ;  /* 0x00000005ff007c0c */ /* 0x000fe2000bf05300 */
[----:B------:R-:W3:Y:S01]  /*1ecc0*/  S2UR UR19, SR_CTAID.Y ;  /* 0x00000000001379c3 */ /* 0x000ee20000002600 */
[----:B------:R-:W-:Y:S02]  /*1ecd0*/  R2UR UR17, R4 ;  /* 0x00000000041172ca */ /* 0x000fe400000e0000 */
[----:B------:R-:W-:-:S02]  /*1ece0*/  R2UR UR12, R6 ;  /* 0x00000000060c72ca */ /* 0x000fc400000e0000 */
[----:B------:R-:W-:Y:S02]  /*1ecf0*/  R2UR UR13, R4 ;  /* 0x00000000040d72ca */ /* 0x000fe400000e0000 */
[----:B--2---:R-:W-:-:S05]  /*1ed00*/  I2FP.F32.U32 R0, UR7 ;  /* 0x0000000700007c45 */ /* 0x004fca0008201000 */
[----:B------:R-:W-:-:S04]  /*1ed10*/  FMUL R0, R0, UR6 ;  /* 0x0000000600007c20 */ /* 0x000fc80008400000 */
[----:B-1----:R1:W2:Y:S01]  /*1ed20*/  F2I.U32.TRUNC.NTZ R2, R0 ;  /* 0x0000000000027305 */ /* 0x0022a2000020f000 */
[----:B---3--:R-:W-:Y:S05]  /*1ed30*/  @!P0 BRA `(.L_x_112) ;  /* 0x0000000000308947 */ /* 0x008fea0003800000 */
        /* <DEDUP_REMOVED lines=12> */
.L_x_112:
[----:B------:R-:W-:Y:S01]  /*1ee00*/  USHF.R.U64 UR6, UR12, UR15, UR13 ;  /* 0x0000000f0c067299 */ /* 0x000fe2000800120d */
[----:B-1----:R-:W-:Y:S01]  /*1ee10*/  I2FP.F32.U32 R0, UR19 ;  /* 0x0000001300007c45 */ /* 0x002fe20008201000 */
[----:B------:R-:W-:Y:S01]  /*1ee20*/  USHF.R.U32.HI UR4, URZ, UR15, UR13 ;  /* 0x0000000f3f047299 */ /* 0x000fe2000801160d */
[----:B--2---:R-:W-:Y:S01]  /*1ee30*/  R2UR UR14, R2 ;  /* 0x00000000020e72ca */ /* 0x004fe200000e0000 */
[----:B------:R-:W-:Y:S02]  /*1ee40*/  UIADD3 UR9, UP0, URZ, -UR6, URZ ;  /* 0x800000063f097290 */ /* 0x000fe4000ff1e03f */
[----:B------:R-:W-:Y:S01]  /*1ee50*/  FMUL R0, R0, UR18 ;  /* 0x0000001200007c20 */ /* 0x000fe20008400000 */
[----:B------:R-:W-:Y:S01]  /*1ee60*/  ULDC.64 UR12, c[0x0][0x620] ;  /* 0x00018800000c7ab9 */ /* 0x000fe20000000a00 */
[----:B------:R-:W-:Y:S01]  /*1ee70*/  UIADD3.X UR4, URZ, ~UR4, URZ, UP0, !UPT ;  /* 0x800000043f047290 */ /* 0x000fe200087fe43f */
[----:B------:R-:W-:Y:S01]  /*1ee80*/  UMOV UR10, UR16 ;  /* 0x00000010000a7c82 */ /* 0x000fe20008000000 */
[----:B------:R-:W-:-:S02]  /*1ee90*/  UMOV UR11, UR17 ;  /* 0x00000011000b7c82 */ /* 0x000fc40008000000 */
[----:B------:R-:W1:Y:S01]  /*1eea0*/  F2I.U32.TRUNC.NTZ R0, R0 ;  /* 0x0000000000007305 */ /* 0x000e62000020f000 */
[----:B------:R-:W-:Y:S02]  /*1eeb0*/  UIMAD UR4, UR4, UR12, URZ ;  /* 0x0000000c040472a4 */ /* 0x000fe4000f8e023f */
        /* <DEDUP_REMOVED lines=9> */
[----:B------:R-:W-:Y:S01]  /*1ef50*/  USHF.R.U64 UR12, UR10, UR13, UR11 ;  /* 0x0000000d0a0c7299 */ /* 0x000fe2000800120b */
[----:B-1----:R-:W-:Y:S01]  /*1ef60*/  R2UR UR16, R0 ;  /* 0x00000000001072ca */ /* 0x002fe200000e0000 */
[----:B------:R-:W-:Y:S01]  /*1ef70*/  USHF.R.U32.HI UR10, URZ, UR13, UR11 ;  /* 0x0000000d3f0a7299 */ /* 0x000fe2000801160b */
[----:B------:R-:W-:Y:S01]  /*1ef80*/  ISETP.NE.AND.EX P0, PT, RZ, UR5, PT, P0 ;  /* 0x00000005ff007c0c */ /* 0x000fe2000bf05300 */
[----:B------:R-:W-:Y:S01]  /*1ef90*/  ULDC UR17, c[0x0][0x608] ;  /* 0x0001820000117ab9 */ /* 0x000fe20000000800 */
[----:B------:R-:W-:-:S02]  /*1efa0*/  ULOP3.LUT UR23, URZ, UR18, URZ, 0x33, !UPT ;  /* 0x000000123f177292 */ /* 0x000fc4000f8e333f */
[----:B------:R-:W-:Y:S02]  /*1efb0*/  USHF.R.U64 UR18, UR12, UR17, UR10 ;  /* 0x000000110c127299 */ /* 0x000fe4000800120a */
[----:B------:R-:W-:Y:S01]  /*1efc0*/  USHF.R.U32.HI UR10, URZ, UR17, UR10 ;  /* 0x000000113f0a7299 */ /* 0x000fe2000801160a */
[----:B------:R-:W-:Y:S01]  /*1efd0*/  UMOV UR20, 0x1 ;  /* 0x0000000100147882 */ /* 0x000fe20000000000 */
[----:B------:R-:W-:Y:S02]  /*1efe0*/  UIADD3 UR14, -UR14, URZ, URZ ;  /* 0x0000003f0e0e7290 */ /* 0x000fe4000fffe13f */
[----:B------:R-:W-:Y:S02]  /*1eff0*/  USHF.L.U32 UR13, UR20, UR22, URZ ;  /* 0x00000016140d7299 */ /* 0x000fe4000800063f */
[----:B------:R-:W-:Y:S01]  /*1f000*/  USHF.R.U64 UR20, UR18, UR22, UR10 ;  /* 0x0000001612147299 */ /* 0x000fe2000800120a */
[----:B------:R-:W-:Y:S01]  /*1f010*/  ULDC UR15, c[0x0][0x144] ;  /* 0x00005100000f7ab9 */ /* 0x000fe20000000800 */
[----:B------:R-:W-:Y:S01]  /*1f020*/  ULDC UR8, c[0x0][0x600] ;  /* 0x0001800000087ab9 */ /* 0x000fe20000000800 */
[----:B------:R-:W-:-:S02]  /*1f030*/  UIADD3 UR21, -UR16, URZ, URZ ;  /* 0x0000003f10157290 */ /* 0x000fc4000fffe13f */
[----:B------:R-:W-:Y:S02]  /*1f040*/  USHF.R.U32.HI UR17, URZ, UR22, UR10 ;  /* 0x000000163f117299 */ /* 0x000fe4000801160a */
[----:B------:R-:W-:Y:S02]  /*1f050*/  UIADD3 UR9, UR8, -0x1, URZ ;  /* 0xffffffff08097890 */ /* 0x000fe4000fffe03f */
        /* <DEDUP_REMOVED lines=16> */
.L_x_113:
[----:B------:R-:W2:Y:S01]  /*1f160*/  LDL R0, [R1+0x274] ;  /* 0x0002740001007983 */ /* 0x000ea20000100800 */
[----:B------:R-:W-:Y:S01]  /*1f170*/  IMAD.U32 R2, RZ, RZ, UR6 ;  /* 0x00000006ff027e24 */ /* 0x000fe2000f8e00ff */
[----:B------:R-:W-:Y:S02]  /*1f180*/  ULOP3.LUT UR7, UR18, UR23, URZ, 0xc0, !UPT ;  /* 0x0000001712077292 */ /* 0x000fe4000f8ec03f */
[----:B------:R-:W-:Y:S02]  /*1f190*/  ULOP3.LUT UR9, UR12, UR9, URZ, 0xc0, !UPT ;  /* 0x000000090c097292 */ /* 0x000fe4000f8ec03f */
[----:B------:R3:W-:Y:S01]  /*1f1a0*/  STL [R1+0x25c], R2 ;  /* 0x00025c0201007387 */ /* 0x0007e20000100800 */
[----:B--2---:R-:W-:Y:S01]  /*1f1b0*/  R2UR UR4, R0 ;  /* 0x00000000000472ca */ /* 0x004fe200000e0000 */
[----:B------:R-:W-:-:S12]  /*1f1c0*/  IMAD.MOV.U32 R0, RZ, RZ, 0x1 ;  /* 0x00000001ff007424 */ /* 0x000fd800078e00ff */
[----:B------:R-:W-:Y:S02]  /*1f1d0*/  UISETP.NE.AND UP0, UPT, UR4, URZ, UPT ;  /* 0x0000003f0400728c */ /* 0x000fe4000bf05270 */
[----:B------:R-:W-:-:S04]  /*1f1e0*/  USHF.R.U64 UR4, UR16, UR24, UR17 ;  /* 0x0000001810047299 */ /* 0x000fc80008001211 */
[----:B------:R-:W-:Y:S02]  /*1f1f0*/  UIADD3 UR5, -UR4, URZ, URZ ;  /* 0x0000003f04057290 */ /* 0x000fe4000fffe13f */
[----:B------:R-:W-:Y:S02]  /*1f200*/  UIMAD UR7, UR13, UR4, UR7 ;  /* 0x000000040d0772a4 */ /* 0x000fe4000f8e0207 */
[----:B------:R-:W-:Y:S02]  /*1f210*/  UIMAD UR4, UR5, UR25, UR20 ;  /* 0x00000019050472a4 */ /* 0x000fe4000f8e0214 */
[----:B------:R-:W-:Y:S01]  /*1f220*/  @UP0 UIMAD UR22, UR26, UR21, UR19 ;  /* 0x000000151a1602a4 */ /* 0x000fe2000f8e0213 */
[----:B------:R-:W-:Y:S01]  /*1f230*/  ULDC UR5, c[0x0][0x610] ;  /* 0x0001840000057ab9 */ /* 0x000fe20000000800 */
[----:B------:R-:W-:Y:S02]  /*1f240*/  UIMAD UR4, UR4, UR8, UR9 ;  /* 0x00000008040472a4 */ /* 0x000fe4000f8e0209 */
[----:B------:R-:W-:-:S04]  /*1f250*/  UIMAD UR7, UR7, UR5, UR22 ;  /* 0x00000005070772a4 */ /* 0x000fc8000f8e0216 */
[----:B------:R-:W-:Y:S02]  /*1f260*/  USEL UR5, UR4, UR7, !UP0 ;  /* 0x0000000704057287 */ /* 0x000fe4000c000000 */
[----:B------:R-:W-:-:S04]  /*1f270*/  USEL UR7, UR7, UR4, !UP0 ;  /* 0x0000000407077287 */ /* 0x000fc8000c000000 */
[----:B---3--:R-:W-:-:S08]  /*1f280*/  IMAD.U32 R22, RZ, RZ, UR5 ;  /* 0x00000005ff167e24 */ /* 0x008fd0000f8e00ff */
.L_x_111:
[----:B------:R-:W-:Y:S01]  /*1f290*/  LOP3.LUT P0, RZ, R0, 0xff, RZ, 0xc0, !PT ;  /* 0x000000ff00ff7812 */ /* 0x000fe2000780c0ff */
[----:B------:R-:W-:-:S12]  /*1f2a0*/  IMAD.U32 R23, RZ, RZ, UR7 ;  /* 0x00000007ff177e24 */ /* 0x000fd8000f8e00ff */
[----:B------:R-:W-:Y:S05]  /*1f2b0*/  @P0 BRA `(.L_x_114) ;  /* 0xfffffe2000100947 */ /* 0x000fea000383ffff */
[----:B------:R-:W-:Y:S05]  /*1f2c0*/  EXIT ;  /* 0x000000000000794d */ /* 0x000fea0003800000 */
.L_x_3:
[----:B------:R-:W2:Y:S01]  /*1f2d0*/  LDL R5, [R1+0x258] ;  /* 0x0002580001057983 */ /* 0x000ea20000100800 */
[----:B------:R-:W-:-:S03]  /*1f2e0*/  ULDC.64 UR8, c[0x0][0x650] ;  /* 0x0001940000087ab9 */ /* 0x000fc60000000a00 */
[----:B------:R-:W3:Y:S01]  /*1f2f0*/  LDL R4, [R1+0x254] ;  /* 0x0002540001047983 */ /* 0x000ee20000100800 */
[----:B------:R-:W-:Y:S01]  /*1f300*/  PRMT R0, RZ, 0x7610, R0 ;  /* 0x00007610ff007816 */ /* 0x000fe20000000000 */
[----:B------:R-:W-:Y:S02]  /*1f310*/  IMAD.MOV.U32 R3, RZ, RZ, -0x1 ;  /* 0xffffffffff037424 */ /* 0x000fe400078e00ff */
[----:B------:R-:W-:Y:S02]  /*1f320*/  IMAD.MOV.U32 R2, RZ, RZ, -0x1 ;  /* 0xffffffffff027424 */ /* 0x000fe400078e00ff */
[----:B------:R-:W-:Y:S01]  /*1f330*/  IMAD.MOV.U32 R10, RZ, RZ, -0x1 ;  /* 0xffffffffff0a7424 */ /* 0x000fe200078e00ff */
[----:B--2---:R-:W-:-:S04]  /*1f340*/  ISETP.GE.U32.AND P0, PT, R5, UR8, PT ;  /* 0x0000000805007c0c */ /* 0x004fc8000bf06070 */
[----:B---3--:R-:W-:-:S13]  /*1f350*/  ISETP.GE.U32.AND.EX P0, PT, R4, UR9, PT, P0 ;  /* 0x0000000904007c0c */ /* 0x008fda000bf06100 */
[----:B------:R-:W-:Y:S05]  /*1f360*/  @P0 BRA `(.L_x_115) ;  /* 0x0000000400940947 */ /* 0x000fea0003800000 */
[----:B------:R-:W-:Y:S01]  /*1f370*/  I2FP.F32.U32 R0, UR4 ;  /* 0x0000000400007c45 */ /* 0x000fe20008201000 */
[----:B0-----:R-:W-:Y:S01]  /*1f380*/  ULDC.64 UR16, c[0x0][0x628] ;  /* 0x00018a0000107ab9 */ /* 0x001fe20000000a00 */
        /* <DEDUP_REMOVED lines=24> */
.L_x_116:
        /* <DEDUP_REMOVED lines=24> */
[----:B------:R-:W-:Y:S01]  /*1f690*/  UMOV UR19, 0x1 ;  /* 0x0000000100137882 */ /* 0x000fe20000000000 */
[----:B------:R-:W-:Y:S01]  /*1f6a0*/  ULDC UR20, c[0x0][0x608] ;  /* 0x0001820000147ab9 */ /* 0x000fe20000000800 */
[----:B------:R-:W-:Y:S01]  /*1f6b0*/  USHF.L.U32 UR26, UR19, UR23, URZ ;  /* 0x00000017131a7299 */ /* 0x000fe2000800063f */
[----:B------:R-:W-:Y:S01]  /*1f6c0*/  ISETP.NE.AND.EX P0, PT, RZ, UR9, PT, P0 ;  /* 0x00000009ff007c0c */ /* 0x000fe2000bf05300 */
[----:B------:R-:W-:Y:S02]  /*1f6d0*/  USHF.R.U64 UR19, UR18, UR20, UR11 ;  /* 0x0000001412137299 */ /* 0x000fe4000800120b */
[----:B------:R-:W-:Y:S02]  /*1f6e0*/  USHF.R.U32.HI UR11, URZ, UR20, UR11 ;  /* 0x000000143f0b7299 */ /* 0x000fe4000801160b */
[----:B------:R-:W-:-:S02]  /*1f6f0*/  UIADD3 UR15, -UR15, URZ, URZ ;  /* 0x0000003f0f0f7290 */ /* 0x000fc4000fffe13f */
[----:B------:R-:W-:Y:S01]  /*1f700*/  USHF.R.U64 UR20, UR19, UR23, UR11 ;  /* 0x0000001713147299 */ /* 0x000fe2000800120b */
[----:B------:R-:W-:Y:S01]  /*1f710*/  ULDC UR16, c[0x0][0x144] ;  /* 0x0000510000107ab9 */ /* 0x000fe20000000800 */
[----:B------:R-:W-:Y:S01]  /*1f720*/  ULDC UR6, c[0x0][0x600] ;  /* 0x0001800000067ab9 */ /* 0x000fe20000000800 */
[----:B------:R-:W-:Y:S02]  /*1f730*/  USHF.R.U32.HI UR11, URZ, UR23, UR11 ;  /* 0x000000173f0b7299 */ /* 0x000fe4000801160b */
[----:B------:R-:W-:Y:S02]  /*1f740*/  UIMAD UR23, UR16, UR15, UR4 ;  /* 0x0000000f101772a4 */ /* 0x000fe4000f8e0204 */
[----:B------:R-:W-:Y:S02]  /*1f750*/  UIADD3 UR22, UR6, -0x1, URZ ;  /* 0xffffffff06167890 */ /* 0x000fe4000fffe03f */
[----:B------:R-:W-:Y:S02]  /*1f760*/  ULOP3.LUT UR27, URZ, UR13, URZ, 0x33, !UPT ;  /* 0x0000000d3f1b7292 */ /* 0x000fe4000f8e333f */
[----:B------:R-:W-:Y:S01]  /*1f770*/  UIADD3 UR21, -UR17, URZ, URZ ;  /* 0x0000003f11157290 */ /* 0x000fe2000fffe13f */
        /* <DEDUP_REMOVED lines=17> */
.L_x_117:
[----:B------:R-:W2:Y:S01]  /*1f890*/  LDL R0, [R1+0x274] ;  /* 0x0002740001007983 */ /* 0x000ea20000100800 */
[----:B------:R-:W-:Y:S01]  /*1f8a0*/  ULOP3.LUT UR18, UR18, UR22, URZ, 0xc0, !UPT ;  /* 0x0000001612127292 */ /* 0x000fe2000f8ec03f */
[----:B------:R-:W-:Y:S01]  /*1f8b0*/  IMAD.U32 R10, RZ, RZ, UR5 ;  /* 0x00000005ff0a7e24 */ /* 0x000fe2000f8e00ff */
[----:B--2---:R-:W-:Y:S01]  /*1f8c0*/  R2UR UR8, R0 ;  /* 0x00000000000872ca */ /* 0x004fe200000e0000 */
[----:B------:R-:W-:-:S12]  /*1f8d0*/  IMAD.MOV.U32 R0, RZ, RZ, 0x1 ;  /* 0x00000001ff007424 */ /* 0x000fd800078e00ff */
[----:B------:R-:W-:Y:S02]  /*1f8e0*/  UISETP.NE.AND UP0, UPT, UR8, URZ, UPT ;  /* 0x0000003f0800728c */ /* 0x000fe4000bf05270 */
[----:B------:R-:W-:Y:S02]  /*1f8f0*/  USHF.R.U64 UR8, UR4, UR24, UR11 ;  /* 0x0000001804087299 */ /* 0x000fe4000800120b */
[----:B------:R-:W-:-:S04]  /*1f900*/  ULOP3.LUT UR4, UR19, UR27, URZ, 0xc0, !UPT ;  /* 0x0000001b13047292 */ /* 0x000fc8000f8ec03f */
[----:B------:R-:W-:-:S03]  /*1f910*/  UIMAD UR4, UR26, UR8, UR4 ;  /* 0x000000081a0472a4 */ /* 0x000fc6000f8e0204 */
        /* <DEDUP_REMOVED lines=9> */
[----:B------:R-:W-:-:S07]  /*1f9b0*/  IMAD.U32 R3, RZ, RZ, UR4 ;  /* 0x00000004ff037e24 */ /* 0x000fce000f8e00ff */
.L_x_115:
[----:B------:R-:W-:-:S08]  /*1f9c0*/  NOP ;  /* 0x0000000000007918 */ /* 0x000fd00000000000 */
[----:B0-----:R-:W0:-:S00]  /*1f9d0*/  USETMAXREG.DEALLOC.CTAPOOL 0x18 ;  /* 0x00000018000079c8 */ /* 0x001e0000080e0500 */
[----:B------:R-:W-:-:S13]  /*1f9e0*/  ISETP.NE.AND P0, PT, RZ, UR10, PT ;  /* 0x0000000aff007c0c */ /* 0x000fda000bf05270 */
[----:B------:R-:W-:Y:S05]  /*1f9f0*/  @P0 EXIT ;  /* 0x000000000000094d */ /* 0x000fea0003800000 */
[----:B0-----:R-:W-:Y:S01]  /*1fa00*/  LOP3.LUT P0, RZ, R0, 0xff, RZ, 0xc0, !PT ;  /* 0x000000ff00ff7812 */ /* 0x001fe2000780c0ff */
[----:B------:R-:W-:Y:S02]  /*1fa10*/  IMAD.MOV.U32 R0, RZ, RZ, 0x1 ;  /* 0x00000001ff007424 */ /* 0x000fe400078e00ff */
[----:B------:R-:W-:-:S10]  /*1fa20*/  IMAD.MOV.U32 R6, RZ, RZ, RZ ;  /* 0x000000ffff067224 */ /* 0x000fd400078e00ff */
[----:B------:R-:W-:Y:S05]  /*1fa30*/  @!P0 BRA `(.L_x_118) ;  /* 0x0000000c00748947 */ /* 0x000fea0003800000 */
[----:B------:R-:W2:Y:S01]  /*1fa40*/  LDL R5, [R1+0x250] ;  /* 0x0002500001057983 */ /* 0x000ea20000100800 */
[----:B------:R-:W0:Y:S01]  /*1fa50*/  LDC R0, c[0x0][0x28c] ;  /* 0x0000a300ff007b82 */ /* 0x000e220000000800 */
[----:B------:R-:W-:Y:S01]  /*1fa60*/  ULDC UR5, c[0x0][0x658] ;  /* 0x0001960000057ab9 */ /* 0x000fe20000000800 */
[----:B------:R-:W-:Y:S01]  /*1fa70*/  UMOV UR7, 0xffffffff ;  /* 0xffffffff00077882 */ /* 0x000fe20000000000 */
[----:B------:R-:W1:Y:S01]  /*1fa80*/  S2R R4, SR_TID.X ;  /* 0x0000000000047919 */ /* 0x000e620000002100 */
[----:B------:R-:W-:Y:S01]  /*1fa90*/  ULDC UR6, c[0x0][0xc] ;  /* 0x0000030000067ab9 */ /* 0x000fe20000000800 */
[----:B------:R-:W-:Y:S01]  /*1faa0*/  UMOV UR8, 0x1 ;  /* 0x0000000100087882 */ /* 0x000fe20000000000 */
[----:B------:R-:W-:Y:S01]  /*1fab0*/  BSSY B0, `(.L_x_118) ;  /* 0x00000d5000007945 */ /* 0x000fe20003800000 */
[----:B------:R-:W-:Y:S01]  /*1fac0*/  IMAD.MOV.U32 R8, RZ, RZ, 0x1 ;  /* 0x00000001ff087424 */ /* 0x000fe200078e00ff */
[----:B------:R-:W-:Y:S01]  /*1fad0*/  ULDC UR4, c[0x0][0x600] ;  /* 0x0001800000047ab9 */ /* 0x000fe20000000800 */
[----:B------:R-:W-:Y:S01]  /*1fae0*/  IMAD.MOV.U32 R6, RZ, RZ, RZ ;  /* 0x000000ffff067224 */ /* 0x000fe200078e00ff */
[----:B------:R-:W-:Y:S01]  /*1faf0*/  UIADD3 UR4, UR4, -0x1, URZ ;  /* 0xffffffff04047890 */ /* 0x000fe2000fffe03f */
[----:B------:R-:W-:Y:S01]  /*1fb00*/  ULDC.64 UR22, c[0x0][0x198] ;  /* 0x0000660000167ab9 */ /* 0x000fe20000000a00 */
[----:B0-----:R-:W-:Y:S01]  /*1fb10*/  VIADD R0, R0, 0x3f ;  /* 0x0000003f00007836 */ /* 0x001fe20000000000 */
[----:B-1----:R-:W-:-:S02]  /*1fb20*/  LOP3.LUT P2, RZ, R4, 0x7f, RZ, 0xc0, !PT ;  /* 0x0000007f04ff7812 */ /* 0x002fc4000784c0ff */
[----:B------:R-:W-:-:S04]  /*1fb30*/  LOP3.LUT P0, RZ, R4, 0x1f, RZ, 0xc0, !PT ;  /* 0x0000001f04ff7812 */ /* 0x000fc8000780c0ff */
[----:B------:R-:W-:Y:S02]  /*1fb40*/  PLOP3.LUT P0, PT, P0, P2, PT, 0x8a, 0x0 ;  /* 0x000000000000781c */ /* 0x000fe40000705172 */
[----:B--2---:R-:W-:Y:S02]  /*1fb50*/  R2UR UR9, R5 ;  /* 0x00000000050972ca */ /* 0x004fe400000e0000 */
[----:B------:R-:W-:-:S04]  /*1fb60*/  SHF.R.S32.HI R5, RZ, 0x1f, R0 ;  /* 0x0000001fff057819 */ /* 0x000fc80000011400 */
[----:B------:R-:W-:Y:S01]  /*1fb70*/  LEA.HI R5, R5, R0, RZ, 0x6 ;  /* 0x0000000005057211 */ /* 0x000fe200078f30ff */
[----:B------:R-:W-:-:S03]  /*1fb80*/  IMAD.MOV.U32 R0, RZ, RZ, 0x1 ;  /* 0x00000001ff007424 */ /* 0x000fc600078e00ff */
[----:B------:R-:W-:-:S03]  /*1fb90*/  SHF.R.S32.HI R7, RZ, 0x6, R5 ;  /* 0x00000006ff077819 */ /* 0x000fc60000011405 */
[----:B------:R-:W-:Y:S02]  /*1fba0*/  ULOP3.LUT UR24, UR9, 0x2, URZ, 0xfc, !UPT ;  /* 0x0000000209187892 */ /* 0x000fe4000f8efc3f */
[----:B------:R-:W-:Y:S01]  /*1fbb0*/  USHF.L.U32 UR9, UR7, UR5, URZ ;  /* 0x0000000507097299 */ /* 0x000fe2000800063f */
[----:B------:R-:W-:Y:S01]  /*1fbc0*/  VIADD R16, R7, 0x1 ;  /* 0x0000000107107836 */ /* 0x000fe20000000000 */
[----:B------:R-:W-:Y:S01]  /*1fbd0*/  USHF.L.U32 UR5, UR8, UR5, URZ ;  /* 0x0000000508057299 */ /* 0x000fe2000800063f */
[----:B------:R-:W-:Y:S02]  /*1fbe0*/  ULDC UR7, c[0x0][0x10] ;  /* 0x0000040000077ab9 */ /* 0x000fe40000000800 */
[----:B------:R-:W-:Y:S01]  /*1fbf0*/  ULDC UR8, c[0x0][0x14] ;  /* 0x0000050000087ab9 */ /* 0x000fe20000000800 */
[----:B------:R-:W-:-:S04]  /*1fc00*/  UIMAD.WIDE.U32 UR6, UR6, UR7, URZ ;  /* 0x00000007060672a5 */ /* 0x000fc8000f8e003f */
[----:B------:R-:W-:Y:S02]  /*1fc10*/  UIMAD.WIDE.U32 UR20, UR6, UR8, URZ ;  /* 0x00000008061472a5 */ /* 0x000fe4000f8e003f */
[----:B------:R-:W-:Y:S02]  /*1fc20*/  UIMAD UR7, UR7, UR8, URZ ;  /* 0x00000008070772a4 */ /* 0x000fe4000f8e023f */
[----:B------:R-:W-:Y:S02]  /*1fc30*/  ULOP3.LUT UR6, URZ, UR9, URZ, 0x33, !UPT ;  /* 0x000000093f067292 */ /* 0x000fe4000f8e333f */
[----:B------:R-:W-:-:S12]  /*1fc40*/  UIADD3 UR7, UR21, UR7, URZ ;  /* 0x0000000715077290 */ /* 0x000fd8000fffe03f */
.L_x_130:
[----:B------:R-:W-:-:S03]  /*1fc50*/  UMOV UR8, 0xffffffff ;  /* 0xffffffff00087882 */ /* 0x000fc60000000000 */
[----:B------:R-:W-:Y:S05]  /*1fc60*/  BRA.DIV UR8, `(.L_x_119) ;  /* 0x0000001208007947 */ /* 0x000fea000b800000 */
[----:B------:R-:W-:-:S13]  /*1fc70*/  ELECT P6, URZ, PT ;  /* 0x00000000003f782f */ /* 0x000fda00038c0000 */
.L_x_142:
[----:B------:R-:W0:Y:S01]  /*1fc80*/  LDC R4, c[0x0][0x28c] ;  /* 0x0000a300ff047b82 */ /* 0x000e220000000800 */
[----:B------:R-:W-:Y:S01]  /*1fc90*/  BSSY B1, `(.L_x_120) ;  /* 0x0000038000017945 */ /* 0x000fe20003800000 */
[----:B0-----:R-:W-:-:S13]  /*1fca0*/  ISETP.LT.OR P6, PT, R4, 0x1, !P6 ;  /* 0x000000010400780c */ /* 0x001fda00077c1670 */
[----:B------:R-:W-:Y:S05]  /*1fcb0*/  @P6 BRA `(.L_x_121) ;  /* 0x0000000000d46947 */ /* 0x000fea0003800000 */
[----:B------:R-:W-:Y:S02]  /*1fcc0*/  IMAD R2, R2, 0xb0, RZ ;  /* 0x000000b002027824 */ /* 0x000fe400078e02ff */
[----:B------:R-:W-:Y:S02]  /*1fcd0*/  IMAD.SHL.U32 R3, R3, 0x200, RZ ;  /* 0x0000020003037824 */ /* 0x000fe400078e00ff */
[----:B------:R-:W-:Y:S02]  /*1fce0*/  IMAD.MOV.U32 R13, RZ, RZ, RZ ;  /* 0x000000ffff0d7224 */ /* 0x000fe400078e00ff */
[----:B------:R-:W-:Y:S02]  /*1fcf0*/  IMAD.MOV.U32 R4, RZ, RZ, R16 ;  /* 0x000000ffff047224 */ /* 0x000fe400078e0010 */
[----:B------:R-:W-:Y:S02]  /*1fd00*/  IMAD.MOV.U32 R5, RZ, RZ, R0 ;  /* 0x000000ffff057224 */ /* 0x000fe400078e0000 */
[----:B------:R-:W-:-:S07]  /*1fd10*/  IMAD.MOV.U32 R9, RZ, RZ, R6 ;  /* 0x000000ffff097224 */ /* 0x000fce00078e0006 */
.L_x_125:
[----:B------:R-:W0:Y:S01]  /*1fd20*/  S2R R12, SR_CgaCtaId ;  /* 0x00000000000c7919 */ /* 0x000e220000008800 */
[----:B------:R-:W-:Y:S01]  /*1fd30*/  MOV R11, 0x400 ;  /* 0x00000400000b7802 */ /* 0x000fe20000000f00 */
[----:B------:R-:W1:Y:S03]  /*1fd40*/  @!P2 LDC R14, c[0x0][0x500] ;  /* 0x00014000ff0eab82 */ /* 0x000e660000000800 */
[----:B0-----:R-:W-:Y:S02]  /*1fd50*/  LEA R18, R12, R11, 0x18 ;  /* 0x0000000b0c127211 */ /* 0x001fe400078ec0ff */
[----:B------:R-:W-:-:S03]  /*1fd60*/  SHF.L.U32 R12, R5, 0x1f, RZ ;  /* 0x0000001f050c7819 */ /* 0x000fc600000006ff */
[----:B------:R-:W-:-:S04]  /*1fd70*/  IMAD R11, R9, 0x8, R18 ;  /* 0x00000008090b7824 */ /* 0x000fc800078e0212 */
[----:B------:R-:W0:Y:S02]  /*1fd80*/  SYNCS.PHASECHK.TRANS64.TRYWAIT P1, [R11+URZ+0x28], R12 ;  /* 0x0000280c0b0075a7 */ /* 0x000e24000802017f */
[----:B01----:R-:W-:Y:S05]  /*1fd90*/  @!P1 BRA `(.L_x_122) ;  /* 0x0000000c00d49947 */ /* 0x003fea0003800000 */
.L_x_143:
[----:B------:R-:W-:Y:S01]  /*1fda0*/  UPRMT UR8, UR24, 0x9910, URZ ;  /* 0x0000991018087896 */ /* 0x000fe2000800003f */
[----:B------:R1:W-:Y:S03]  /*1fdb0*/  @!P2 SYNCS.ARRIVE.TRANS64 RZ, [R11+URZ], R14 ;  /* 0x0000000e0bffa9a7 */ /* 0x0003e6000800003f */
[----:B------:R-:W-:-:S06]  /*1fdc0*/  UISETP.NE.AND UP0, UPT, UR8, 0x2, UPT ;  /* 0x000000020800788c */ /* 0x000fcc000bf05270 */
[----:B------:R-:W-:-:S13]  /*1fdd0*/  PLOP3.LUT P1, PT, PT, PT, UP0, 0x80, 0x0 ;  /* 0x000000000000781c */ /* 0x000fda0003f2f008 */
[----:B-1----:R-:W-:Y:S05]  /*1fde0*/  @P1 BRA `(.L_x_123) ;  /* 0x0000000000041947 */ /* 0x002fea0003800000 */
[----:B------:R-:W-:Y:S01]  /*1fdf0*/  BPT.TRAP 0x1 ;  /* 0x000000040000795c */ /* 0x000fe20000300000 */
.L_x_123:
[----:B------:R-:W-:Y:S05]  /*1fe00*/  @P0 BRA `(.L_x_124) ;  /* 0x0000000000040947 */ /* 0x000fea0003800000 */
[----:B------:R-:W-:Y:S01]  /*1fe10*/  BPT.TRAP 0x1 ;  /* 0x000000040000795c */ /* 0x000fe20000300000 */
.L_x_124:
[--C-:B0-----:R-:W-:Y:S01]  /*1fe20*/  IMAD R12, R9, 0x8000, R18.reuse ;  /* 0x00008000090c7824 */ /* 0x101fe200078e0212 */
[----:B------:R-:W-:Y:S01]  /*1fe30*/  R2UR UR18, R3 ;  /* 0x00000000031272ca */ /* 0x000fe200000e0000 */
[----:B------:R-:W-:Y:S01]  /*1fe40*/  IMAD R18, R9, 0x2c00, R18 ;  /* 0x00002c0009127824 */ /* 0x000fe200078e0212 */
[----:B------:R-:W-:Y:S01]  /*1fe50*/  R2UR UR9, R11 ;  /* 0x000000000b0972ca */ /* 0x000fe200000e0000 */
[----:B------:R-:W-:Y:S01]  /*1fe60*/  VIADD R4, R4, 0xffffffff ;  /* 0xffffffff04047836 */ /* 0x000fe20000000000 */
[----:B------:R-:W-:Y:S01]  /*1fe70*/  R2UR UR8, R12 ;  /* 0x000000000c0872ca */ /* 0x000fe200000e0000 */
[----:B------:R-:W-:Y:S01]  /*1fe80*/  UIADD3 UR14, UP0, UR22, 0xf0, URZ ;  /* 0x000000f0160e7890 */ /* 0x000fe2000ff1e03f */
[----:B------:R-:W-:Y:S01]  /*1fe90*/  R2UR UR11, R18 ;  /* 0x00000000120b72ca */ /* 0x000fe200000e0000 */
[----:B------:R-:W-:Y:S01]  /*1fea0*/  UIADD3 UR26, UP1, UR22, 0x1f0, URZ ;  /* 0x000001f0161a7890 */ /* 0x000fe2000ff3e03f */
[----:B------:R-:W-:Y:S01]  /*1feb0*/  R2UR UR10, R13 ;  /* 0x000000000d0a72ca */ /* 0x000fe200000e0000 */
[----:B------:R-:W-:Y:S01]  /*1fec0*/  UIADD3.X UR15, URZ, UR23, URZ, UP0, !UPT ;  /* 0x000000173f0f7290 */ /* 0x000fe200087fe43f */
[----:B------:R-:W-:Y:S01]  /*1fed0*/  R2UR UR12, R10 ;  /* 0x000000000a0c72ca */ /* 0x000fe200000e0000 */
[----:B------:R-:W-:Y:S01]  /*1fee0*/  VIADD R9, R9, 0x1 ;  /* 0x0000000109097836 */ /* 0x000fe20000000000 */
[----:B------:R-:W-:Y:S01]  /*1fef0*/  R2UR UR19, R2 ;  /* 0x00000000021372ca */ /* 0x000fe200000e0000 */
[----:B------:R-:W-:Y:S01]  /*1ff00*/  UIADD3.X UR27, URZ, UR23, URZ, UP1, !UPT ;  /* 0x000000173f1b7290 */ /* 0x000fe20008ffe43f */
[----:B------:R-:W-:Y:S01]  /*1ff10*/  ISETP.GT.AND P3, PT, R4, 0x1, PT ;  /* 0x000000010400780c */ /* 0x000fe20003f64270 */
[----:B------:R-:W-:Y:S01]  /*1ff20*/  UMOV UR16, 0x0 ;  /* 0x0000000000107882 */ /* 0x000fe20000000000 */
[----:B------:R-:W-:Y:S01]  /*1ff30*/  UMOV UR17, 0x10000000 ;  /* 0x1000000000117882 */ /* 0x000fe20000000000 */
[----:B------:R-:W-:Y:S01]  /*1ff40*/  UIADD3 UR8, UR8, 0x100, URZ ;  /* 0x0000010008087890 */ /* 0x000fe2000fffe03f */
[----:B------:R-:W-:Y:S01]  /*1ff50*/  ISETP.NE.AND P1, PT, R9, 0x5, PT ;  /* 0x000000050900780c */ /* 0x000fe20003f25270 */
[----:B------:R-:W-:Y:S01]  /*1ff60*/  UIADD3 UR13, UR11, 0x28100, URZ ;  /* 0x000281000b0d7890 */ /* 0x000fe2000fffe03f */
[----:B------:R-:W-:-:S02]  /*1ff70*/  VIADD R13, R13, 0x40 ;  /* 0x000000400d0d7836 */ /* 0x000fc40000000000 */
[----:B------:R-:W-:Y:S01]  /*1ff80*/  UMOV UR11, UR18 ;  /* 0x00000012000b7c82 */ /* 0x000fe20008000000 */
[----:B------:R-:W-:Y:S02]  /*1ff90*/  SEL R12, RZ, 0x1, P1 ;  /* 0x00000001ff0c7807 */ /* 0x000fe40000800000 */
[----:B------:R-:W-:Y:S01]  /*1ffa0*/  SEL R9, R9, RZ, P1 ;  /* 0x000000ff09097207 */ /* 0x000fe20000800000 */
[----:B------:R0:W-:Y:S01]  /*1ffb0*/  UTMALDG.3D [UR8], [UR14], desc[UR16] ;  /* 0x000010080e0075b4 */ /* 0x0001e20008011000 */
[----:B------:R-:W-:Y:S01]  /*1ffc0*/  LOP3.LUT R5, R5, R12, RZ, 0x3c, !PT ;  /* 0x0000000c05057212 */ /* 0x000fe200078e3cff */
[----:B0-----:R-:W-:Y:S01]  /*1ffd0*/  UMOV UR8, UR13 ;  /* 0x0000000d00087c82 */ /* 0x001fe20008000000 */
[----:B------:R-:W-:Y:S02]  /*1ffe0*/  UMOV UR11, UR19 ;  /* 0x00000013000b7c82 */ /* 0x000fe40008000000 */
[----:B------:R0:W-:Y:S02]  /*1fff0*/  UTMALDG.3D [UR8], [UR26], desc[UR16] ;  /* 0x000010081a0075b4 */ /* 0x0001e40008011000 */
[----:B0-----:R-:W-:Y:S05]  /*20000*/  @P3 BRA `(.L_x_125) ;  /* 0xfffffffc00443947 */ /* 0x001fea000383ffff */
.L_x_121:
[----:B------:R-:W-:Y:S05]  /*20010*/  BSYNC B1 ;  /* 0x0000000000017941 */ /* 0x000fea0003800000 */
.L_x_120:
[----:B------:R-:W2:Y:S01]  /*20020*/  LDL.LU R14, [R1+0x254] ;  /* 0x00025400010e7983 */ /* 0x000ea20000300800 */
[----:B------:R-:W-:Y:S01]  /*20030*/  LOP3.LUT P1, RZ, R8, 0xff, RZ, 0xc0, !PT ;  /* 0x000000ff08ff7812 */ /* 0x000fe2000782c0ff */
[C---:B------:R-:W-:Y:S01]  /*20040*/  IMAD.IADD R6, R7.reuse, 0x1, R6 ;  /* 0x0000000107067824 */ /* 0x040fe200078e0206 */
[----:B------:R-:W-:Y:S01]  /*20050*/  ULDC.64 UR8, c[0x0][0x650] ;  /* 0x0001940000087ab9 */ /* 0x000fe20000000a00 */
[----:B------:R-:W3:Y:S01]  /*20060*/  LDL.LU R12, [R1+0x258] ;  /* 0x00025800010c7983 */ /* 0x000ee20000300800 */
[----:B------:R-:W-:Y:S01]  /*20070*/  ISETP.GE.U32.AND P3, PT, R7, 0x5, PT ;  /* 0x000000050700780c */ /* 0x000fe20003f66070 */
[----:B------:R-:W-:Y:S01]  /*20080*/  BSSY B1, `(.L_x_126) ;  /* 0x0000075000017945 */ /* 0x000fe20003800000 */
[----:B------:R-:W-:Y:S01]  /*20090*/  IMAD.MOV.U32 R10, RZ, RZ, -0x1 ;  /* 0xffffffffff0a7424 */ /* 0x000fe200078e00ff */
[----:B------:R-:W-:Y:S02]  /*200a0*/  PRMT R4, RZ, 0x7610, R4 ;  /* 0x00007610ff047816 */ /* 0x000fe40000000004 */
[----:B------:R-:W-:-:S04]  /*200b0*/  PRMT R8, RZ, 0x7610, R8 ;  /* 0x00007610ff087816 */ /* 0x000fc80000000008 */
[----:B------:R-:W0:Y:S01]  /*200c0*/  @P1 S2R R3, SR_CgaCtaId ;  /* 0x0000000000031919 */ /* 0x000e220000008800 */
[----:B------:R-:W-:-:S04]  /*200d0*/  @P1 MOV R2, 0x400 ;  /* 0x0000040000021802 */ /* 0x000fc80000000f00 */
[----:B0-----:R-:W-:-:S04]  /*200e0*/  @P1 LEA R2, R3, R2, 0x18 ;  /* 0x0000000203021211 */ /* 0x001fc800078ec0ff */
[----:B------:R0:W-:Y:S01]  /*200f0*/  @P1 SYNCS.ARRIVE.TRANS64.A1T0 RZ, [R2+URZ+0x68], RZ ;  /* 0x000068ff02ff19a7 */ /* 0x0001e2000810003f */
[----:B------:R-:W-:-:S04]  /*20100*/  ISETP.GT.U32.AND P1, PT, R6, 0x4, PT ;  /* 0x000000040600780c */ /* 0x000fc80003f24070 */
[----:B------:R-:W-:Y:S01]  /*20110*/  ISETP.LT.U32.AND P1, PT, R7, 0x5, P1 ;  /* 0x000000050700780c */ /* 0x000fe20000f21070 */
[----:B0-----:R-:W-:-:S04]  /*20120*/  IMAD.WIDE.U32 R2, R6, -0x33333333, RZ ;  /* 0xcccccccd06027825 */ /* 0x001fc800078e00ff */
[----:B------:R-:W-:Y:S01]  /*20130*/  IMAD.MOV.U32 R2, RZ, RZ, -0x1 ;  /* 0xffffffffff027424 */ /* 0x000fe200078e00ff */
[----:B------:R-:W-:Y:S02]  /*20140*/  SHF.R.U32.HI R5, RZ, 0x2, R3 ;  /* 0x00000002ff057819 */ /* 0x000fe40000011603 */
[----:B------:R-:W-:-:S03]  /*20150*/  SEL R3, RZ, 0x1, !P1 ;  /* 0x00000001ff037807 */ /* 0x000fc60004800000 */
[----:B------:R-:W-:Y:S01]  /*20160*/  IMAD R6, R5, -0x5, R6 ;  /* 0xfffffffb05067824 */ /* 0x000fe200078e0206 */
[----:B------:R-:W-:Y:S01]  /*20170*/  LOP3.LUT R0, R0, R3, RZ, 0x3c, !PT ;  /* 0x0000000300007212 */ /* 0x000fe200078e3cff */
[----:B------:R-:W-:-:S03]  /*20180*/  IMAD.MOV.U32 R3, RZ, RZ, -0x1 ;  /* 0xffffffffff037424 */ /* 0x000fc600078e00ff */
[----:B------:R-:W-:Y:S02]  /*20190*/  @P3 LOP3.LUT R0, R0, 0x1, R5, 0x78, !PT ;  /* 0x0000000100003812 */ /* 0x000fe400078e7805 */
[----:B---3--:R-:W-:-:S04]  /*201a0*/  IADD3 R12, P1, R12, UR20, RZ ;  /* 0x000000140c0c7c10 */ /* 0x008fc8000ff3e0ff */
[----:B--2---:R-:W-:Y:S01]  /*201b0*/  IADD3.X R14, R14, UR7, RZ, P1, !PT ;  /* 0x000000070e0e7c10 */ /* 0x004fe20008ffe4ff */
[----:B------:R0:W-:Y:S01]  /*201c0*/  STL [R1+0x258], R12 ;  /* 0x0002580c01007387 */ /* 0x0001e20000100800 */
[----:B------:R-:W-:-:S03]  /*201d0*/  ISETP.GE.U32.AND P1, PT, R12, UR8, PT ;  /* 0x000000080c007c0c */ /* 0x000fc6000bf26070 */
[----:B------:R0:W-:Y:S01]  /*201e0*/  STL [R1+0x254], R14 ;  /* 0x0002540e01007387 */ /* 0x0001e20000100800 */
[----:B------:R-:W-:-:S13]  /*201f0*/  ISETP.GE.U32.AND.EX P1, PT, R14, UR9, PT, P1 ;  /* 0x000000090e007c0c */ /* 0x000fda000bf26110 */
[----:B0-----:R-:W-:Y:S05]  /*20200*/  @P1 BRA `(.L_x_127) ;  /* 0x0000000400701947 */ /* 0x001fea0003800000 */
[----:B------:R-:W0:Y:S01]  /*20210*/  S2UR UR8, SR_CTAID.X ;  /* 0x00000000000879c3 */ /* 0x000e220000002500 */
[----:B------:R-:W-:Y:S01]  /*20220*/  ULDC.64 UR10, c[0x0][0x628] ;  /* 0x00018a00000a7ab9 */ /* 0x000fe20000000a00 */
[----:B------:R-:W-:Y:S01]  /*20230*/  ULDC UR9, c[0x0][0x150] ;  /* 0x0000540000097ab9 */ /* 0x000fe20000000800 */
[----:B------:R-:W-:Y:S01]  /*20240*/  ISETP.NE.U32.AND P1, PT, RZ, UR10, PT ;  /* 0x0000000aff007c0c */ /* 0x000fe2000bf25070 */
[----:B------:R-:W-:Y:S01]  /*20250*/  ULDC UR12, c[0x0][0x630] ;  /* 0x00018c00000c7ab9 */ /* 0x000fe20000000800 */
[----:B------:R-:W-:Y:S01]  /*20260*/  ULDC UR14, c[0x0][0x154] ;  /* 0x00005500000e7ab9 */ /* 0x000fe20000000800 */
[----:B------:R-:W-:Y:S01]  /*20270*/  IMAD.MOV.U32 R3, RZ, RZ, R14 ;  /* 0x000000ffff037224 */ /* 0x000fe200078e000e */
[----:B------:R-:W-:Y:S01]  /*20280*/  ISETP.NE.AND.EX P1, PT, RZ, UR11, PT, P1 ;  /* 0x0000000bff007c0c */ /* 0x000fe2000bf25310 */
[----:B------:R-:W1:Y:S01]  /*20290*/  S2UR UR13, SR_CTAID.Y ;  /* 0x00000000000d79c3 */ /* 0x000e620000002600 */
[----:B0-----:R-:W-:-:S05]  /*202a0*/  I2FP.F32.U32 R2, UR8 ;  /* 0x0000000800027c45 */ /* 0x001fca0008201000 */
[----:B------:R-:W-:Y:S01]  /*202b0*/  FMUL R9, R2, UR9 ;  /* 0x0000000902097c20 */ /* 0x000fe20008400000 */
[----:B------:R-:W-:Y:S01]  /*202c0*/  IMAD.MOV.U32 R2, RZ, RZ, R12 ;  /* 0x000000ffff027224 */ /* 0x000fe200078e000c */
[----:B-1----:R-:W-:-:S04]  /*202d0*/  I2FP.F32.U32 R11, UR13 ;  /* 0x0000000d000b7c45 */ /* 0x002fc80008201000 */
[----:B------:R-:W0:Y:S01]  /*202e0*/  F2I.U32.TRUNC.NTZ R9, R9 ;  /* 0x0000000900097305 */ /* 0x000e22000020f000 */
[----:B------:R-:W-:Y:S05]  /*202f0*/  @!P1 BRA `(.L_x_128) ;  /* 0x0000000000289947 */ /* 0x000fea0003800000 */
[----:B------:R-:W-:Y:S02]  /*20300*/  ULDC UR9, c[0x0][0x634] ;  /* 0x00018d0000097ab9 */ /* 0x000fe40000000800 */
[----:B------:R-:W-:-:S05]  /*20310*/  IADD3 R3, P1, R12, UR9, RZ ;  /* 0x000000090c037c10 */ /* 0x000fca000ff3e0ff */
[----:B------:R-:W-:-:S04]  /*20320*/  IMAD.X R13, RZ, RZ, R14, P1 ;  /* 0x000000ffff0d7224 */ /* 0x000fc800008e060e */
[----:B------:R-:W-:-:S04]  /*20330*/  IMAD.WIDE.U32 R4, R13, UR10, RZ ;  /* 0x0000000a0d047c25 */ /* 0x000fc8000f8e00ff */
[----:B------:R-:W-:-:S04]  /*20340*/  IMAD.WIDE.U32 R4, P1, R3, UR11, R4 ;  /* 0x0000000b03047c25 */ /* 0x000fc8000f820004 */
[----:B------:R-:W-:-:S04]  /*20350*/  IMAD.WIDE.U32 R2, R3, UR10, RZ ;  /* 0x0000000a03027c25 */ /* 0x000fc8000f8e00ff */
[----:B------:R-:W-:Y:S01]  /*20360*/  IMAD.MOV.U32 R2, RZ, RZ, R5 ;  /* 0x000000ffff027224 */ /* 0x000fe200078e0005 */
[----:B------:R-:W-:Y:S01]  /*20370*/  IADD3 RZ, P3, R3, R4, RZ ;  /* 0x0000000403ff7210 */ /* 0x000fe20007f7e0ff */
[----:B------:R-:W-:-:S04]  /*20380*/  IMAD.X R3, RZ, RZ, RZ, P1 ;  /* 0x000000ffff037224 */ /* 0x000fc800008e06ff */
[----:B------:R-:W-:-:S08]  /*20390*/  IMAD.WIDE.U32.X R2, R13, UR11, R2, P3 ;  /* 0x0000000b0d027c25 */ /* 0x000fd000098e0402 */
.L_x_128:
[--C-:B------:R-:W-:Y:S01]  /*203a0*/  SHF.R.U64 R10, R2, UR12, R3.reuse ;  /* 0x0000000c020a7c19 */ /* 0x100fe20008001203 */
[----:B------:R-:W-:Y:S01]  /*203b0*/  FMUL R4, R11, UR14 ;  /* 0x0000000e0b047c20 */ /* 0x000fe20008400000 */
[----:B------:R-:W-:Y:S01]  /*203c0*/  SHF.R.U32.HI R2, RZ, UR12, R3 ;  /* 0x0000000cff027c19 */ /* 0x000fe20008011603 */
[----:B------:R-:W-:Y:S01]  /*203d0*/  ULDC.64 UR10, c[0x0][0x620] ;  /* 0x00018800000a7ab9 */ /* 0x000fe20000000a00 */
[----:B------:R-:W-:Y:S01]  /*203e0*/  IADD3 R11, P1, RZ, -R10, RZ ;  /* 0x8000000aff0b7210 */ /* 0x000fe20007f3e0ff */
[----:B------:R-:W-:Y:S01]  /*203f0*/  IMAD.MOV.U32 R3, RZ, RZ, R14 ;  /* 0x000000ffff037224 */ /* 0x000fe200078e000e */
[----:B------:R-:W-:Y:S01]  /*20400*/  ULDC.64 UR14, c[0x0][0x640] ;  /* 0x00019000000e7ab9 */ /* 0x000fe20000000a00 */
[----:B------:R-:W1:Y:S01]  /*20410*/  F2I.U32.TRUNC.NTZ R4, R4 ;  /* 0x0000000400047305 */ /* 0x000e62000020f000 */
[----:B0-----:R-:W-:Y:S01]  /*20420*/  R2UR UR9, R9 ;  /* 0x00000000090972ca */ /* 0x001fe200000e0000 */
[----:B------:R-:W-:Y:S01]  /*20430*/  IMAD.X R2, RZ, RZ, ~R2, P1 ;  /* 0x000000ffff027224 */ /* 0x000fe200008e0e02 */
[----:B------:R-:W-:-:S03]  /*20440*/  ISETP.NE.U32.AND P1, PT, RZ, UR14, PT ;  /* 0x0000000eff007c0c */ /* 0x000fc6000bf25070 */
[----:B------:R-:W-:Y:S01]  /*20450*/  IMAD R2, R2, UR10, RZ ;  /* 0x0000000a02027c24 */ /* 0x000fe2000f8e02ff */
[----:B------:R-:W-:-:S03]  /*20460*/  ISETP.NE.AND.EX P1, PT, RZ, UR15, PT, P1 ;  /* 0x0000000fff007c0c */ /* 0x000fc6000bf25310 */
[----:B------:R-:W-:Y:S02]  /*20470*/  IMAD R5, R11, UR11, R2 ;  /* 0x0000000b0b057c24 */ /* 0x000fe4000f8e0202 */
[----:B------:R-:W-:Y:S01]  /*20480*/  IMAD.MOV.U32 R2, RZ, RZ, R12 ;  /* 0x000000ffff027224 */ /* 0x000fe200078e000c */
[----:B-1----:R-:W-:-:S03]  /*20490*/  R2UR UR11, R4 ;  /* 0x00000000040b72ca */ /* 0x002fc600000e0000 */
[----:B------:R-:W-:Y:S01]  /*204a0*/  IMAD.WIDE.U32 R2, R11, UR10, R2 ;  /* 0x0000000a0b027c25 */ /* 0x000fe2000f8e0002 */
[----:B------:R-:W-:-:S03]  /*204b0*/  ULDC UR10, c[0x0][0x618] ;  /* 0x00018600000a7ab9 */ /* 0x000fc60000000800 */
[----:B------:R-:W-:-:S05]  /*204c0*/  IMAD.IADD R3, R3, 0x1, R5 ;  /* 0x0000000103037824 */ /* 0x000fca00078e0205 */
[--C-:B------:R-:W-:Y:S02]  /*204d0*/  SHF.R.U64 R9, R2, UR10, R3.reuse ;  /* 0x0000000a02097c19 */ /* 0x100fe40008001203 */
[----:B------:R-:W-:Y:S01]  /*204e0*/  SHF.R.U32.HI R2, RZ, UR10, R3 ;  /* 0x0000000aff027c19 */ /* 0x000fe20008011603 */
[----:B------:R-:W-:-:S03]  /*204f0*/  ULDC UR10, c[0x0][0x608] ;  /* 0x00018200000a7ab9 */ /* 0x000fc60000000800 */
[--C-:B------:R-:W-:Y:S02]  /*20500*/  SHF.R.U64 R11, R9, UR10, R2.reuse ;  /* 0x0000000a090b7c19 */ /* 0x100fe40008001202 */
[----:B------:R-:W-:Y:S01]  /*20510*/  SHF.R.U32.HI R2, RZ, UR10, R2 ;  /* 0x0000000aff027c19 */ /* 0x000fe20008011602 */
[----:B------:R-:W-:-:S03]  /*20520*/  ULDC UR10, c[0x0][0x658] ;  /* 0x00019600000a7ab9 */ /* 0x000fc60000000800 */
[--C-:B------:R-:W-:Y:S02]  /*20530*/  SHF.R.U64 R12, R11, UR10, R2.reuse ;  /* 0x0000000a0b0c7c19 */ /* 0x100fe40008001202 */
[----:B------:R-:W-:-:S03]  /*20540*/  SHF.R.U32.HI R13, RZ, UR10, R2 ;  /* 0x0000000aff0d7c19 */ /* 0x000fc60008011602 */
[----:B------:R-:W-:Y:S02]  /*20550*/  IMAD.MOV.U32 R2, RZ, RZ, R12 ;  /* 0x000000ffff027224 */ /* 0x000fe400078e000c */
[----:B------:R-:W-:Y:S01]  /*20560*/  IMAD.MOV.U32 R3, RZ, RZ, R13 ;  /* 0x000000ffff037224 */ /* 0x000fe200078e000d */
[----:B------:R-:W-:Y:S06]  /*20570*/  @!P1 BRA `(.L_x_129) ;  /* 0x0000000000289947 */ /* 0x000fec0003800000 */
        /* <DEDUP_REMOVED lines=10> */
.L_x_129:
[----:B------:R-:W2:Y:S01]  /*20620*/  LDL R4, [R1+0x274] ;  /* 0x0002740001047983 */ /* 0x000ea20000100800 */
[----:B------:R-:W-:Y:S01]  /*20630*/  UIADD3 UR11, -UR11, URZ, URZ ;  /* 0x0000003f0b0b7290 */ /* 0x000fe2000fffe13f */
[----:B------:R-:W-:Y:S02]  /*20640*/  LOP3.LUT R11, R11, UR6, RZ, 0xc0, !PT ;  /* 0x000000060b0b7c12 */ /* 0x000fe4000f8ec0ff */
[----:B------:R-:W-:Y:S02]  /*20650*/  LOP3.LUT R9, R9, UR4, RZ, 0xc0, !PT ;  /* 0x0000000409097c12 */ /* 0x000fe4000f8ec0ff */
[----:B--2---:R-:W-:Y:S01]  /*20660*/  R2UR UR10, R4 ;  /* 0x00000000040a72ca */ /* 0x004fe200000e0000 */
[----:B------:R-:W-:-:S12]  /*20670*/  IMAD.MOV.U32 R4, RZ, RZ, 0x1 ;  /* 0x00000001ff047424 */ /* 0x000fd800078e00ff */
[----:B------:R-:W-:-:S03]  /*20680*/  UISETP.NE.AND UP0, UPT, UR10, URZ, UPT ;  /* 0x0000003f0a00728c */ /* 0x000fc6000bf05270 */
[----:B------:R-:W-:Y:S02]  /*20690*/  ULDC UR10, c[0x0][0x648] ;  /* 0x00019200000a7ab9 */ /* 0x000fe40000000800 */
[----:B------:R-:W-:Y:S01]  /*206a0*/  SHF.R.U64 R2, R2, UR10, R3 ;  /* 0x0000000a02027c19 */ /* 0x000fe20008001203 */
[----:B------:R-:W-:Y:S01]  /*206b0*/  ULDC UR10, c[0x0][0x638] ;  /* 0x00018e00000a7ab9 */ /* 0x000fe20000000800 */
[----:B------:R-:W-:Y:S02]  /*206c0*/  PLOP3.LUT P1, PT, PT, PT, UP0, 0x40, 0x0 ;  /* 0x000000000000781c */ /* 0x000fe40003f2e808 */
[----:B------:R-:W-:Y:S01]  /*206d0*/  PLOP3.LUT P3, PT, PT, PT, UP0, 0x40, 0x0 ;  /* 0x000000000000781c */ /* 0x000fe20003f6e808 */
[----:B------:R-:W-:Y:S02]  /*206e0*/  IMAD.MOV R5, RZ, RZ, -R2 ;  /* 0x000000ffff057224 */ /* 0x000fe400078e0a02 */
[----:B------:R-:W-:Y:S02]  /*206f0*/  IMAD R3, R2, UR5, R11 ;  /* 0x0000000502037c24 */ /* 0x000fe4000f8e020b */
[----:B------:R-:W-:Y:S01]  /*20700*/  IMAD R12, R5, UR10, R12 ;  /* 0x0000000a050c7c24 */ /* 0x000fe2000f8e020c */
[----:B------:R-:W-:-:S03]  /*20710*/  UIADD3 UR10, -UR9, URZ, URZ ;  /* 0x0000003f090a7290 */ /* 0x000fc6000fffe13f */
[----:B------:R-:W-:Y:S02]  /*20720*/  ULDC UR9, c[0x0][0x144] ;  /* 0x0000510000097ab9 */ /* 0x000fe40000000800 */
[----:B------:R-:W-:-:S03]  /*20730*/  UIMAD UR8, UR9, UR10, UR8 ;  /* 0x0000000a090872a4 */ /* 0x000fc6000f8e0208 */
[----:B------:R-:W-:Y:S02]  /*20740*/  ULDC UR9, c[0x0][0x148] ;  /* 0x0000520000097ab9 */ /* 0x000fe40000000800 */
[----:B------:R-:W-:-:S03]  /*20750*/  @UP0 UIMAD UR8, UR9, UR11, UR13 ;  /* 0x0000000b090802a4 */ /* 0x000fc6000f8e020d */
[----:B------:R-:W-:Y:S02]  /*20760*/  ULDC UR9, c[0x0][0x600] ;  /* 0x0001800000097ab9 */ /* 0x000fe40000000800 */
[----:B------:R-:W-:Y:S02]  /*20770*/  IMAD R12, R12, UR9, R9 ;  /* 0x000000090c0c7c24 */ /* 0x000fe4000f8e0209 */
[----:B------:R-:W-:Y:S01]  /*20780*/  IMAD.U32 R2, RZ, RZ, UR8 ;  /* 0x00000008ff027e24 */ /* 0x000fe2000f8e00ff */
[----:B------:R-:W-:-:S03]  /*20790*/  ULDC UR8, c[0x0][0x610] ;  /* 0x0001840000087ab9 */ /* 0x000fc60000000800 */
[----:B------:R-:W-:-:S05]  /*207a0*/  IMAD R3, R3, UR8, R2 ;  /* 0x0000000803037c24 */ /* 0x000fca000f8e0202 */
[----:B------:R-:W-:Y:S02]  /*207b0*/  SEL R2, R12, R3, P1 ;  /* 0x000000030c027207 */ /* 0x000fe40000800000 */
[----:B------:R-:W-:-:S07]  /*207c0*/  SEL R3, R3, R12, P3 ;  /* 0x0000000c03037207 */ /* 0x000fce0001800000 */
.L_x_127:
[----:B------:R-:W-:Y:S05]  /*207d0*/  BSYNC B1 ;  /* 0x0000000000017941 */ /* 0x000fea0003800000 */
.L_x_126:
[----:B------:R-:W-:-:S13]  /*207e0*/  LOP3.LUT P1, RZ, R4, 0xff, RZ, 0xc0, !PT ;  /* 0x000000ff04ff7812 */ /* 0x000fda000782c0ff */
[----:B------:R-:W-:Y:S05]  /*207f0*/  @P1 BRA `(.L_x_130) ;  /* 0xfffffff400141947 */ /* 0x000fea000383ffff */
[----:B------:R-:W-:Y:S05]  /*20800*/  BSYNC B0 ;  /* 0x0000000000007941 */ /* 0x000fea0003800000 */
.L_x_118:
[----:B------:R-:W-:-:S03]  /*20810*/  UMOV UR8, 0xffffffff ;  /* 0xffffffff00087882 */ /* 0x000fc60000000000 */
[----:B------:R-:W-:Y:S05]  /*20820*/  BRA.DIV UR8, `(.L_x_131) ;  /* 0x0000000608447947 */ /* 0x000fea000b800000 */
[----:B------:R-:W-:-:S13]  /*20830*/  ELECT P6, URZ, PT ;  /* 0x00000000003f782f */ /* 0x000fda00038c0000 */
.L_x_146:
[----:B------:R-:W-:Y:S04]  /*20840*/  BSSY B0, `(.L_x_132) ;  /* 0x0000037000007945 */ /* 0x000fe80003800000 */
[----:B------:R-:W-:Y:S05]  /*20850*/  @!P6 BRA `(.L_x_133) ;  /* 0x0000000000d4e947 */ /* 0x000fea0003800000 */
[----:B------:R-:W2:Y:S02]  /*20860*/  LDL R2, [R1+0x250] ;  /* 0x0002500001027983 */ /* 0x000ea40000100800 */
[----:B--2---:R-:W-:-:S13]  /*20870*/  R2UR UR8, R2 ;  /* 0x00000000020872ca */ /* 0x004fda00000e0000 */
[----:B------:R-:W-:-:S04]  /*20880*/  ULOP3.LUT UR8, UR8, 0x2, URZ, 0xfc, !UPT ;  /* 0x0000000208087892 */ /* 0x000fc8000f8efc3f */
[----:B------:R-:W-:-:S06]  /*20890*/  UISETP.NE.AND UP0, UPT, UR8, 0x3, UPT ;  /* 0x000000030800788c */ /* 0x000fcc000bf05270 */
[----:B------:R-:W-:-:S13]  /*208a0*/  PLOP3.LUT P0, PT, PT, PT, UP0, 0x80, 0x0 ;  /* 0x000000000000781c */ /* 0x000fda0003f0f008 */
[----:B------:R-:W-:Y:S05]  /*208b0*/  @!P0 BRA `(.L_x_134) ;  /* 0x0000000000048947 */ /* 0x000fea0003800000 */
[----:B------:R-:W-:Y:S01]  /*208c0*/  BPT.TRAP 0x1 ;  /* 0x000000040000795c */ /* 0x000fe20000300000 */
.L_x_134:
[----:B------:R-:W0:Y:S01]  /*208d0*/  S2R R3, SR_CgaCtaId ;  /* 0x0000000000037919 */ /* 0x000e220000008800 */
[----:B------:R-:W-:-:S04]  /*208e0*/  MOV R2, 0x400 ;  /* 0x0000040000027802 */ /* 0x000fc80000000f00 */
[----:B0-----:R-:W-:Y:S02]  /*208f0*/  LEA R3, R3, R2, 0x18 ;  /* 0x0000000203037211 */ /* 0x001fe400078ec0ff */
[----:B------:R-:W-:-:S03]  /*20900*/  SHF.L.U32 R2, R0, 0x1f, RZ ;  /* 0x0000001f00027819 */ /* 0x000fc600000006ff */
[----:B------:R-:W-:-:S04]  /*20910*/  VIADD R3, R3, 0x28 ;  /* 0x0000002803037836 */ /* 0x000fc80000000000 */
[----:B------:R-:W-:-:S04]  /*20920*/  IMAD R5, R6, 0x8, R3 ;  /* 0x0000000806057824 */ /* 0x000fc800078e0203 */
[----:B------:R-:W0:Y:S02]  /*20930*/  SYNCS.PHASECHK.TRANS64.TRYWAIT P0, [R5+URZ], R2 ;  /* 0x00000002050075a7 */ /* 0x000e24000800017f */
[----:B0-----:R-:W-:Y:S05]  /*20940*/  @!P0 BRA `(.L_x_135) ;  /* 0x00000004001c8947 */ /* 0x001fea0003800000 */
.L_x_147:
[----:B------:R-:W-:-:S05]  /*20950*/  VIADD R6, R6, 0x1 ;  /* 0x0000000106067836 */ /* 0x000fca0000000000 */
[----:B------:R-:W-:-:S04]  /*20960*/  ISETP.NE.AND P0, PT, R6, 0x5, PT ;  /* 0x000000050600780c */ /* 0x000fc80003f05270 */
[----:B0-----:R-:W-:Y:S02]  /*20970*/  SEL R5, RZ, 0x1, P0 ;  /* 0x00000001ff057807 */ /* 0x001fe40000000000 */
[----:B------:R-:W-:Y:S02]  /*20980*/  SEL R6, R6, RZ, P0 ;  /* 0x000000ff06067207 */ /* 0x000fe40000000000 */
[----:B------:R-:W-:-:S03]  /*20990*/  LOP3.LUT R5, R0, R5, RZ, 0x3c, !PT ;  /* 0x0000000500057212 */ /* 0x000fc600078e3cff */
[----:B------:R-:W-:Y:S01]  /*209a0*/  IMAD R7, R6, 0x8, R3 ;  /* 0x0000000806077824 */ /* 0x000fe200078e0203 */
[----:B------:R-:W-:-:S04]  /*209b0*/  SHF.L.U32 R0, R5, 0x1f, RZ ;  /* 0x0000001f05007819 */ /* 0x000fc800000006ff */
[----:B------:R-:W0:Y:S02]  /*209c0*/  SYNCS.PHASECHK.TRANS64.TRYWAIT P0, [R7+URZ], R0 ;  /* 0x00000000070075a7 */ /* 0x000e24000800017f */
[----:B0-----:R-:W-:Y:S05]  /*209d0*/  @!P0 BRA `(.L_x_136) ;  /* 0x00000004000c8947 */ /* 0x001fea0003800000 */
.L_x_148:
[----:B0-----:R-:W-:-:S05]  /*209e0*/  VIADD R0, R6, 0x1 ;  /* 0x0000000106007836 */ /* 0x001fca0000000000 */
[----:B------:R-:W-:-:S04]  /*209f0*/  ISETP.NE.AND P0, PT, R0, 0x5, PT ;  /* 0x000000050000780c */ /* 0x000fc80003f05270 */
[----:B------:R-:W-:Y:S02]  /*20a00*/  SEL R2, RZ, 0x1, P0 ;  /* 0x00000001ff027807 */ /* 0x000fe40000000000 */
[----:B------:R-:W-:Y:S02]  /*20a10*/  SEL R4, R0, RZ, P0 ;  /* 0x000000ff00047207 */ /* 0x000fe40000000000 */
[----:B------:R-:W-:-:S03]  /*20a20*/  LOP3.LUT R5, R5, R2, RZ, 0x3c, !PT ;  /* 0x0000000205057212 */ /* 0x000fc600078e3cff */
[----:B------:R-:W-:Y:S01]  /*20a30*/  IMAD R7, R4, 0x8, R3 ;  /* 0x0000000804077824 */ /* 0x000fe200078e0203 */
[----:B------:R-:W-:-:S04]  /*20a40*/  SHF.L.U32 R0, R5, 0x1f, RZ ;  /* 0x0000001f05007819 */ /* 0x000fc800000006ff */
[----:B------:R-:W0:Y:S02]  /*20a50*/  SYNCS.PHASECHK.TRANS64.TRYWAIT P0, [R7+URZ], R0 ;  /* 0x00000000070075a7 */ /* 0x000e24000800017f */
[----:B0-----:R-:W-:Y:S05]  /*20a60*/  @!P0 BRA `(.L_x_137) ;  /* 0x0000000000fc8947 */ /* 0x001fea0003800000 */
.L_x_149:
        /* <DEDUP_REMOVED lines=9> */
.L_x_150:
[----:B0-----:R-:W-:-:S05]  /*20b00*/  VIADD R0, R4, 0x1 ;  /* 0x0000000104007836 */ /* 0x001fca0000000000 */
[----:B------:R-:W-:-:S04]  /*20b10*/  ISETP.NE.AND P0, PT, R0, 0x5, PT ;  /* 0x000000050000780c */ /* 0x000fc80003f05270 */
[----:B------:R-:W-:Y:S02]  /*20b20*/  SEL R2, RZ, 0x1, P0 ;  /* 0x00000001ff027807 */ /* 0x000fe40000000000 */
[----:B------:R-:W-:Y:S02]  /*20b30*/  SEL R0, R0, RZ, P0 ;  /* 0x000000ff00007207 */ /* 0x000fe40000000000 */
[----:B------:R-:W-:-:S03]  /*20b40*/  LOP3.LUT R2, R5, R2, RZ, 0x3c, !PT ;  /* 0x0000000205027212 */ /* 0x000fc600078e3cff */
[----:B------:R-:W-:Y:S01]  /*20b50*/  IMAD R3, R0, 0x8, R3 ;  /* 0x0000000800037824 */ /* 0x000fe200078e0203 */
[----:B------:R-:W-:-:S07]  /*20b60*/  SHF.L.U32 R0, R2, 0x1f, RZ ;  /* 0x0000001f02007819 */ /* 0x000fce00000006ff */
.L_x_139:
[----:B0-----:R0:W1:Y:S02]  /*20b70*/  SYNCS.PHASECHK.TRANS64.TRYWAIT P0, [R3+URZ], R0 ;  /* 0x00000000030075a7 */ /* 0x001064000800017f */
[----:B-1----:R-:W-:Y:S05]  /*20b80*/  @!P0 NANOSLEEP.SYNCS 0x989680 ;  /* 0x009896800000895d */ /* 0x002fea0003900000 */
[----:B------:R-:W1:Y:S02]  /*20b90*/  @!P0 SYNCS.PHASECHK.TRANS64 P0, [R3+URZ], R0 ;  /* 0x00000000030085a7 */ /* 0x000e64000800007f */
[----:B-1----:R-:W-:Y:S05]  /*20ba0*/  @!P0 BRA `(.L_x_139) ;  /* 0xfffffffc00f08947 */ /* 0x002fea000383ffff */
.L_x_133:
[----:B------:R-:W-:Y:S05]  /*20bb0*/  BSYNC B0 ;  /* 0x0000000000007941 */ /* 0x000fea0003800000 */
.L_x_132:
[----:B------:R-:W-:Y:S05]  /*20bc0*/  EXIT ;  /* 0x000000000000794d */ /* 0x000fea0003800000 */
.L_x_17:
[----:B-1----:R1:W3:Y:S02]  /*20bd0*/  SYNCS.PHASECHK.TRANS64.TRYWAIT P1, [R3+URZ], R2 ;  /* 0x00000002030075a7 */ /* 0x0022e4000802017f */
[----:B---3--:R-:W-:Y:S05]  /*20be0*/  @!P1 NANOSLEEP.SYNCS 0x989680 ;  /* 0x009896800000995d */ /* 0x008fea0003900000 */
[----:B------:R-:W3:Y:S02]  /*20bf0*/  @!P1 SYNCS.PHASECHK.TRANS64 P1, [R3+URZ], R2 ;  /* 0x00000002030095a7 */ /* 0x000ee4000802007f */
[----:B---3--:R-:W-:Y:S05]  /*20c00*/  @!P1 BRA `(.L_x_17) ;  /* 0xfffffffc00f09947 */ /* 0x008fea000383ffff */
[----:B------:R-:W-:Y:S05]  /*20c10*/  BRA `(.L_x_16) ;  /* 0xfffffe0800a47947 */ /* 0x000fea000383ffff */
.L_x_22:
[----:B--2---:R2:W3:Y:S02]  /*20c20*/  SYNCS.PHASECHK.TRANS64.TRYWAIT P1, [R4+URZ], R5 ;  /* 0x00000005040075a7 */ /* 0x0044e4000802017f */
[----:B---3--:R-:W-:Y:S05]  /*20c30*/  @!P1 NANOSLEEP.SYNCS 0x989680 ;  /* 0x009896800000995d */ /* 0x008fea0003900000 */
[----:B------:R-:W3:Y:S02]  /*20c40*/  @!P1 SYNCS.PHASECHK.TRANS64 P1, [R4+URZ], R5 ;  /* 0x00000005040095a7 */ /* 0x000ee4000802007f */
[----:B---3--:R-:W-:Y:S05]  /*20c50*/  @!P1 BRA `(.L_x_22) ;  /* 0xfffffffc00f09947 */ /* 0x008fea000383ffff */
[----:B------:R-:W-:Y:S05]  /*20c60*/  BRA `(.L_x_21) ;  /* 0xfffffe6000187947 */ /* 0x000fea000383ffff */
.L_x_119:
[----:B------:R-:W-:Y:S01]  /*20c70*/  BSSY B1, `(.L_x_140) ;  /* 0x0000006000017945 */ /* 0x000fe20003800000 */
[----:B------:R-:W-:-:S07]  /*20c80*/  IMAD.MOV.U32 R15, RZ, RZ, -0x1 ;  /* 0xffffffffff0f7424 */ /* 0x000fce00078e00ff */
[----:B------:R-:W-:Y:S05]  /*20c90*/  WARPSYNC.COLLECTIVE R15, `(.L_x_141) ;  /* 0x000000000f0c7348 */ /* 0x000fea0003c00000 */
[----:B------:R-:W-:Y:S02]  /*20ca0*/  ELECT P6, UR62, PT ;  /* 0x00000000003e782f */ /* 0x000fe400038c0000 */
[----:B------:R-:W-:Y:S01]  /*20cb0*/  MOV R14, UR62 ;  /* 0x0000003e000e7c02 */ /* 0x000fe20008000f00 */
[----:B------:R-:W-:Y:S10]  /*20cc0*/  ENDCOLLECTIVE ;  /* 0x000000000000791b */ /* 0x000ff40003800000 */
.L_x_141:
[----:B------:R-:W-:Y:S05]  /*20cd0*/  BSYNC B1 ;  /* 0x0000000000017941 */ /* 0x000fea0003800000 */
.L_x_140:
[----:B------:R-:W-:Y:S05]  /*20ce0*/  BRA `(.L_x_142) ;  /* 0xffffffec00e47947 */ /* 0x000fea000383ffff */
.L_x_122:
[----:B0-----:R0:W1:Y:S02]  /*20cf0*/  SYNCS.PHASECHK.TRANS64.TRYWAIT P1, [R11+URZ+0x28], R12 ;  /* 0x0000280c0b0075a7 */ /* 0x001064000802017f */
[----:B-1----:R-:W-:Y:S05]  /*20d00*/  @!P1 NANOSLEEP.SYNCS 0x989680 ;  /* 0x009896800000995d */ /* 0x002fea0003900000 */
[----:B------:R-:W1:Y:S02]  /*20d10*/  @!P1 SYNCS.PHASECHK.TRANS64 P1, [R11+URZ+0x28], R12 ;  /* 0x0000280c0b0095a7 */ /* 0x000e64000802007f */
[----:B-1----:R-:W-:Y:S05]  /*20d20*/  @!P1 BRA `(.L_x_122) ;  /* 0xfffffffc00f09947 */ /* 0x002fea000383ffff */
[----:B------:R-:W-:Y:S05]  /*20d30*/  BRA `(.L_x_143) ;  /* 0xfffffff000187947 */ /* 0x000fea000383ffff */
.L_x_131:
[----:B------:R-:W-:Y:S01]  /*20d40*/  BSSY B0, `(.L_x_144) ;  /* 0x0000006000007945 */ /* 0x000fe20003800000 */
[----:B------:R-:W-:-:S07]  /*20d50*/  IMAD.MOV.U32 R15, RZ, RZ, -0x1 ;  /* 0xffffffffff0f7424 */ /* 0x000fce00078e00ff */
[----:B------:R-:W-:Y:S05]  /*20d60*/  WARPSYNC.COLLECTIVE R15, `(.L_x_145) ;  /* 0x000000000f0c7348 */ /* 0x000fea0003c00000 */
[----:B------:R-:W-:Y:S02]  /*20d70*/  ELECT P6, UR62, PT ;  /* 0x00000000003e782f */ /* 0x000fe400038c0000 */
[----:B------:R-:W-:Y:S01]  /*20d80*/  MOV R14, UR62 ;  /* 0x0000003e000e7c02 */ /* 0x000fe20008000f00 */
[----:B------:R-:W-:Y:S10]  /*20d90*/  ENDCOLLECTIVE ;  /* 0x000000000000791b */ /* 0x000ff40003800000 */
.L_x_145:
[----:B------:R-:W-:Y:S05]  /*20da0*/  BSYNC B0 ;  /* 0x0000000000007941 */ /* 0x000fea0003800000 */
.L_x_144:
[----:B------:R-:W-:Y:S05]  /*20db0*/  BRA `(.L_x_146) ;  /* 0xfffffff800a07947 */ /* 0x000fea000383ffff */
.L_x_135:
[----:B0-----:R0:W1:Y:S02]  /*20dc0*/  SYNCS.PHASECHK.TRANS64.TRYWAIT P0, [R5+URZ], R2 ;  /* 0x00000002050075a7 */ /* 0x001064000800017f */
[----:B-1----:R-:W-:Y:S05]  /*20dd0*/  @!P0 NANOSLEEP.SYNCS 0x989680 ;  /* 0x009896800000895d */ /* 0x002fea0003900000 */
[----:B------:R-:W1:Y:S02]  /*20de0*/  @!P0 SYNCS.PHASECHK.TRANS64 P0, [R5+URZ], R2 ;  /* 0x00000002050085a7 */ /* 0x000e64000800007f */
[----:B-1----:R-:W-:Y:S05]  /*20df0*/  @!P0 BRA `(.L_x_135) ;  /* 0xfffffffc00f08947 */ /* 0x002fea000383ffff */
[----:B------:R-:W-:Y:S05]  /*20e00*/  BRA `(.L_x_147) ;  /* 0xfffffff800d07947 */ /* 0x000fea000383ffff */
.L_x_136:
[----:B0-----:R0:W1:Y:S02]  /*20e10*/  SYNCS.PHASECHK.TRANS64.TRYWAIT P0, [R7+URZ], R0 ;  /* 0x00000000070075a7 */ /* 0x001064000800017f */
[----:B-1----:R-:W-:Y:S05]  /*20e20*/  @!P0 NANOSLEEP.SYNCS 0x989680 ;  /* 0x009896800000895d */ /* 0x002fea0003900000 */
[----:B------:R-:W1:Y:S02]  /*20e30*/  @!P0 SYNCS.PHASECHK.TRANS64 P0, [R7+URZ], R0 ;  /* 0x00000000070085a7 */ /* 0x000e64000800007f */
[----:B-1----:R-:W-:Y:S05]  /*20e40*/  @!P0 BRA `(.L_x_136) ;  /* 0xfffffffc00f08947 */ /* 0x002fea000383ffff */
[----:B------:R-:W-:Y:S05]  /*20e50*/  BRA `(.L_x_148) ;  /* 0xfffffff800e07947 */ /* 0x000fea000383ffff */
.L_x_137:
[----:B0-----:R0:W1:Y:S02]  /*20e60*/  SYNCS.PHASECHK.TRANS64.TRYWAIT P0, [R7+URZ], R0 ;  /* 0x00000000070075a7 */ /* 0x001064000800017f */
[----:B-1----:R-:W-:Y:S05]  /*20e70*/  @!P0 NANOSLEEP.SYNCS 0x989680 ;  /* 0x009896800000895d */ /* 0x002fea0003900000 */
[----:B------:R-:W1:Y:S02]  /*20e80*/  @!P0 SYNCS.PHASECHK.TRANS64 P0, [R7+URZ], R0 ;  /* 0x00000000070085a7 */ /* 0x000e64000800007f */
[----:B-1----:R-:W-:Y:S05]  /*20e90*/  @!P0 BRA `(.L_x_137) ;  /* 0xfffffffc00f08947 */ /* 0x002fea000383ffff */
[----:B------:R-:W-:Y:S05]  /*20ea0*/  BRA `(.L_x_149) ;  /* 0xfffffff800f07947 */ /* 0x000fea000383ffff */
.L_x_138:
[----:B0-----:R0:W1:Y:S02]  /*20eb0*/  SYNCS.PHASECHK.TRANS64.TRYWAIT P0, [R7+URZ], R0 ;  /* 0x00000000070075a7 */ /* 0x001064000800017f */
[----:B-1----:R-:W-:Y:S05]  /*20ec0*/  @!P0 NANOSLEEP.SYNCS 0x989680 ;  /* 0x009896800000895d */ /* 0x002fea0003900000 */
[----:B------:R-:W1:Y:S02]  /*20ed0*/  @!P0 SYNCS.PHASECHK.TRANS64 P0, [R7+URZ], R0 ;  /* 0x00000000070085a7 */ /* 0x000e64000800007f */
[----:B-1----:R-:W-:Y:S05]  /*20ee0*/  @!P0 BRA `(.L_x_138) ;  /* 0xfffffffc00f08947 */ /* 0x002fea000383ffff */
[----:B------:R-:W-:Y:S05]  /*20ef0*/  BRA `(.L_x_150) ;  /* 0xfffffffc00007947 */ /* 0x000fea000383ffff */
.L_x_151:
[----:B------:R-:W-:-:S00]  /*20f00*/  BRA `(.L_x_151) ;  /* 0xfffffffc00fc7947 */ /* 0x000fc0000383ffff */
[----:B------:R-:W-:-:S00]  /*20f10*/  NOP ;  /* 0x0000000000007918 */ /* 0x000fc00000000000 */
        /* <DEDUP_REMOVED lines=14> */
.L_x_152:


//--------------------- .nv.global.init           --------------------------
	.section	.nv.global.init,"aw",@progbits
.nv.global.init:
	.type		$str$22,@object
	.size		$str$22,($str$23 - $str$22)
$str$22:
        /*0000*/ 	.byte	0x6b, 0x5f, 0x74, 0x69, 0x6c, 0x65, 0x5f, 0x63, 0x6f, 0x75, 0x6e, 0x74, 0x20, 0x3e, 0x3d, 0x20
        /*0010*/ 	.byte	0x31, 0x00
	.type		$str$23,@object
	.size		$str$23,(__unnamed_1 - $str$23)
$str$23:
        /*0012*/ 	.byte	0x2f, 0x74, 0x6d, 0x70, 0x2f, 0x63, 0x75, 0x74, 0x6c, 0x61, 0x73, 0x73, 0x5f, 0x73, 0x77, 0x65
        /*0022*/ 	.byte	0x65, 0x70, 0x5f, 0x73, 0x72, 0x63, 0x2f, 0x69, 0x6e, 0x63, 0x6c, 0x75, 0x64, 0x65, 0x2f, 0x63
        /*0032*/ 	.byte	0x75, 0x74, 0x6c, 0x61, 0x73, 0x73, 0x2f, 0x67, 0x65, 0x6d, 0x6d, 0x2f, 0x63, 0x6f, 0x6c, 0x6c
        /*0042*/ 	.byte	0x65, 0x63, 0x74, 0x69, 0x76, 0x65, 0x2f, 0x73, 0x6d, 0x39, 0x30, 0x5f, 0x6d, 0x6d, 0x61, 0x5f
        /*0052*/ 	.byte	0x74, 0x6d, 0x61, 0x5f, 0x67, 0x6d, 0x6d, 0x61, 0x5f, 0x73, 0x73, 0x5f, 0x77, 0x61, 0x72, 0x70
        /*0062*/ 	.byte	0x73, 0x70, 0x65, 0x63, 0x69, 0x61, 0x6c, 0x69, 0x7a, 0x65, 0x64, 0x2e, 0x68, 0x70, 0x70, 0x00
	.type		__unnamed_1,@object
	.size		__unnamed_1,(.L_0 - __unnamed_1)
__unnamed_1:
        /* <DEDUP_REMOVED lines=173> */
.L_0:


//--------------------- .nv.shared._ZN7cutlass13device_kernelINS_4gemm6kernel13GemmUniversalIN4cute5tupleIJiiiiEEENS1_10collective13CollectiveMmaINS1_34MainloopSm90TmaGmmaWarpSpecializedILi5ENS5_IJNS4_1CILi1EEESB_SB_EEENS1_35KernelTmaWarpSpecializedCooperativeEEENS5_IJNSA_ILi512EEENSA_ILi176EEENSA_ILi64EEEEEEaNS5_IJlSB_lEEEaSJ_NS4_8TiledMMAINS4_8MMA_AtomIJNS4_4SM904GMMA26MMA_64x16x32_S32S8S8_SS_TNEEEENS4_6LayoutINS5_IJNSA_ILi2EEESB_SB_EEENS5_IJSB_NSA_ILi0EEEST_EEEEENS5_IJNS4_10UnderscoreESW_SW_EEEEENS4_13SM90_TMA_LOADENS4_14ComposedLayoutINS4_7SwizzleILi2ELi4ELi3EEENS4_18smem_ptr_flag_bitsILi8EEENSQ_INS5_IJNSA_ILi8EEESH_EEENS5_IJSH_SB_EEEEEEEvNS4_8identityESZ_S19_vS1A_EENS_8epilogue10collective6detail29Sm90TmaWarpSpecializedAdapterINS1D_15DefaultEpilogueIaSJ_SJ_NS1C_6thread17LinearCombinationIaLi1EiiLNS1H_9ScaleType4KindE0ELNS_15FloatRoundStyleE2EaEENS1_15EpilogueDefaultEEEEEvvEEEEvNT_6ParamsE --------------------------
	.section	.nv.shared._ZN7cutlass13device_kernelINS_4gemm6kernel13GemmUniversalIN4cute5tupleIJiiiiEEENS1_10collective13CollectiveMmaINS1_34MainloopSm90TmaGmmaWarpSpecializedILi5ENS5_IJNS4_1CILi1EEESB_SB_EEENS1_35KernelTmaWarpSpecializedCooperativeEEENS5_IJNSA_ILi512EEENSA_ILi176EEENSA_ILi64EEEEEEaNS5_IJlSB_lEEEaSJ_NS4_8TiledMMAINS4_8MMA_AtomIJNS4_4SM904GMMA26MMA_64x16x32_S32S8S8_SS_TNEEEENS4_6LayoutINS5_IJNSA_ILi2EEESB_SB_EEENS5_IJSB_NSA_ILi0EEEST_EEEEENS5_IJNS4_10UnderscoreESW_SW_EEEEENS4_13SM90_TMA_LOADENS4_14ComposedLayoutINS4_7SwizzleILi2ELi4ELi3EEENS4_18smem_ptr_flag_bitsILi8EEENSQ_INS5_IJNSA_ILi8EEESH_EEENS5_IJSH_SB_EEEEEEEvNS4_8identityESZ_S19_vS1A_EENS_8epilogue10collective6detail29Sm90TmaWarpSpecializedAdapterINS1D_15DefaultEpilogueIaSJ_SJ_NS1C_6thread17LinearCombinationIaLi1EiiLNS1H_9ScaleType4KindE0ELNS_15FloatRoundStyleE2EaEENS1_15EpilogueDefaultEEEEEvvEEEEvNT_6ParamsE,"aw",@nobits
	.sectionflags	@""
	.align	16
	.zero		1024


//--------------------- .nv.shared.reserved.0     --------------------------
	.section	.nv.shared.reserved.0,"aw",@nobits
	.weak		__nv_reservedSMEM_offset_0_alias
	.size		__nv_reservedSMEM_offset_0_alias, 0, 0
	.other		__nv_reservedSMEM_offset_0_alias,@"STO_CUDA_RESERVED_SHARED STV_DEFAULT"
__nv_reservedSMEM_offset_0_alias:
	.zero		0


//--------------------- .nv.global                --------------------------
	.section	.nv.global,"aw",@nobits
.nv.global:
	.type		_ZN40_INTERNAL_fbdc5d5f_4_k_cu_87ad0d8c_145004cute1_E,@object
	.size		_ZN40_INTERNAL_fbdc5d5f_4_k_cu_87ad0d8c_145004cute1_E,(_ZN40_INTERNAL_fbdc5d5f_4_k_cu_87ad0d8c_145004cuda3std3__45__cpo6cbeginE - _ZN40_INTERNAL_fbdc5d5f_4_k_cu_87ad0d8c_145004cute1_E)
_ZN40_INTERNAL_fbdc5d5f_4_k_cu_87ad0d8c_145004cute1_E:
	.zero		1
	.type		_ZN40_INTERNAL_fbdc5d5f_4_k_cu_87ad0d8c_145004cuda3std3__45__cpo6cbeginE,@object
	.size		_ZN40_INTERNAL_fbdc5d5f_4_k_cu_87ad0d8c_145004cuda3std3__45__cpo6cbeginE,(_ZN40_INTERNAL_fbdc5d5f_4_k_cu_87ad0d8c_145004cuda3std3__48in_placeE - _ZN40_INTERNAL_fbdc5d5f_4_k_cu_87ad0d8c_145004cuda3std3__45__cpo6cbeginE)
_ZN40_INTERNAL_fbdc5d5f_4_k_cu_87ad0d8c_145004cuda3std3__45__cpo6cbeginE:
	.zero		1
	.type		_ZN40_INTERNAL_fbdc5d5f_4_k_cu_87ad0d8c_145004cuda3std3__48in_placeE,@object
	.size		_ZN40_INTERNAL_fbdc5d5f_4_k_cu_87ad0d8c_145004cuda3std3__48in_placeE,(_ZN40_INTERNAL_fbdc5d5f_4_k_cu_87ad0d8c_145004cuda3std6ranges3__45__cpo9iter_moveE - _ZN40_INTERNAL_fbdc5d5f_4_k_cu_87ad0d8c_145004cuda3std3__48in_placeE)
_ZN40_INTERNAL_fbdc5d5f_4_k_cu_87ad0d8c_145004cuda3std3__48in_placeE:
	.zero		1
	.type		_ZN40_INTERNAL_fbdc5d5f_4_k_cu_87ad0d8c_145004cuda3std6ranges3__45__cpo9iter_moveE,@object
	.size		_ZN40_INTERNAL_fbdc5d5f_4_k_cu_87ad0d8c_145004cuda3std6ranges3__45__cpo9iter_moveE,(_ZN40_INTERNAL_fbdc5d5f_4_k_cu_87ad0d8c_145004cuda3std3__45__cpo5beginE - _ZN40_INTERNAL_fbdc5d5f_4_k_cu_87ad0d8c_145004cuda3std6ranges3__45__cpo9iter_moveE)
_ZN40_INTERNAL_fbdc5d5f_4_k_cu_87ad0d8c_145004cuda3std6ranges3__45__cpo9iter_moveE:
	.zero		1
	.type		_ZN40_INTERNAL_fbdc5d5f_4_k_cu_87ad0d8c_145004cuda3std3__45__cpo5beginE,@object
	.size		_ZN40_INTERNAL_fbdc5d5f_4_k_cu_87ad0d8c_145004cuda3std3__45__cpo5beginE,(_ZN40_INTERNAL_fbdc5d5f_4_k_cu_87ad0d8c_145004cuda3std3__442_GLOBAL__N__fbdc5d5f_4_k_cu_87ad0d8c_145006ignoreE - _ZN40_INTERNAL_fbdc5d5f_4_k_cu_87ad0d8c_145004cuda3std3__45__cpo5beginE)
_ZN40_INTERNAL_fbdc5d5f_4_k_cu_87ad0d8c_145004cuda3std3__45__cpo5beginE:
	.zero		1
	.type		_ZN40_INTERNAL_fbdc5d5f_4_k_cu_87ad0d8c_145004cuda3std3__442_GLOBAL__N__fbdc5d5f_4_k_cu_87ad0d8c_145006ignoreE,@object
	.size		_ZN40_INTERNAL_fbdc5d5f_4_k_cu_87ad0d8c_145004cuda3std3__442_GLOBAL__N__fbdc5d5f_4_k_cu_87ad0d8c_145006ignoreE,(_ZN40_INTERNAL_fbdc5d5f_4_k_cu_87ad0d8c_145004cute7productE - _ZN40_INTERNAL_fbdc5d5f_4_k_cu_87ad0d8c_145004cuda3std3__442_GLOBAL__N__fbdc5d5f_4_k_cu_87ad0d8c_145006ignoreE)
_ZN40_INTERNAL_fbdc5d5f_4_k_cu_87ad0d8c_145004cuda3std3__442_GLOBAL__N__fbdc5d5f_4_k_cu_87ad0d8c_145006ignoreE:
	.zero		1
	.type		_ZN40_INTERNAL_fbdc5d5f_4_k_cu_87ad0d8c_145004cute7productE,@object
	.size		_ZN40_INTERNAL_fbdc5d5f_4_k_cu_87ad0d8c_145004cute7productE,(_ZN40_INTERNAL_fbdc5d5f_4_k_cu_87ad0d8c_145004cuda3std3__45__cpo3endE - _ZN40_INTERNAL_fbdc5d5f_4_k_cu_87ad0d8c_145004cute7productE)
_ZN40_INTERNAL_fbdc5d5f_4_k_cu_87ad0d8c_145004cute7productE:
	.zero		1
	.type		_ZN40_INTERNAL_fbdc5d5f_4_k_cu_87ad0d8c_145004cuda3std3__45__cpo3endE,@object
	.size		_ZN40_INTERNAL_fbdc5d5f_4_k_cu_87ad0d8c_145004cuda3std3__45__cpo3endE,(_ZN40_INTERNAL_fbdc5d5f_4_k_cu_87ad0d8c_145004cuda3std3__419piecewise_constructE - _ZN40_INTERNAL_fbdc5d5f_4_k_cu_87ad0d8c_145004cuda3std3__45__cpo3endE)
_ZN40_INTERNAL_fbdc5d5f_4_k_cu_87ad0d8c_145004cuda3std3__45__cpo3endE:
	.zero		1
	.type		_ZN40_INTERNAL_fbdc5d5f_4_k_cu_87ad0d8c_145004cuda3std3__419piecewise_constructE,@object
	.size		_ZN40_INTERNAL_fbdc5d5f_4_k_cu_87ad0d8c_145004cuda3std3__419piecewise_constructE,(_ZN40_INTERNAL_fbdc5d5f_4_k_cu_87ad0d8c_145004cuda3std3__45__cpo4cendE - _ZN40_INTERNAL_fbdc5d5f_4_k_cu_87ad0d8c_145004cuda3std3__419piecewise_constructE)
_ZN40_INTERNAL_fbdc5d5f_4_k_cu_87ad0d8c_145004cuda3std3__419piecewise_constructE:
	.zero		1
	.type		_ZN40_INTERNAL_fbdc5d5f_4_k_cu_87ad0d8c_145004cuda3std3__45__cpo4cendE,@object
	.size		_ZN40_INTERNAL_fbdc5d5f_4_k_cu_87ad0d8c_145004cuda3std3__45__cpo4cendE,(_ZN40_INTERNAL_fbdc5d5f_4_k_cu_87ad0d8c_145004cuda3std6ranges3__45__cpo4swapE - _ZN40_INTERNAL_fbdc5d5f_4_k_cu_87ad0d8c_145004cuda3std3__45__cpo4cendE)
_ZN40_INTERNAL_fbdc5d5f_4_k_cu_87ad0d8c_145004cuda3std3__45__cpo4cendE:
	.zero		1
	.type		_ZN40_INTERNAL_fbdc5d5f_4_k_cu_87ad0d8c_145004cuda3std6ranges3__45__cpo4swapE,@object
	.size		_ZN40_INTERNAL_fbdc5d5f_4_k_cu_87ad0d8c_145004cuda3std6ranges3__45__cpo4swapE,(.L_8 - _ZN40_INTERNAL_fbdc5d5f_4_k_cu_87ad0d8c_145004cuda3std6ranges3__45__cpo4swapE)
_ZN40_INTERNAL_fbdc5d5f_4_k_cu_87ad0d8c_145004cuda3std6ranges3__45__cpo4swapE:
	.zero		1
.L_8:


//--------------------- .nv.constant0._ZN7cutlass13device_kernelINS_4gemm6kernel13GemmUniversalIN4cute5tupleIJiiiiEEENS1_10collective13CollectiveMmaINS1_34MainloopSm90TmaGmmaWarpSpecializedILi5ENS5_IJNS4_1CILi1EEESB_SB_EEENS1_35KernelTmaWarpSpecializedCooperativeEEENS5_IJNSA_ILi512EEENSA_ILi176EEENSA_ILi64EEEEEEaNS5_IJlSB_lEEEaSJ_NS4_8TiledMMAINS4_8MMA_AtomIJNS4_4SM904GMMA26MMA_64x16x32_S32S8S8_SS_TNEEEENS4_6LayoutINS5_IJNSA_ILi2EEESB_SB_EEENS5_IJSB_NSA_ILi0EEEST_EEEEENS5_IJNS4_10UnderscoreESW_SW_EEEEENS4_13SM90_TMA_LOADENS4_14ComposedLayoutINS4_7SwizzleILi2ELi4ELi3EEENS4_18smem_ptr_flag_bitsILi8EEENSQ_INS5_IJNSA_ILi8EEESH_EEENS5_IJSH_SB_EEEEEEEvNS4_8identityESZ_S19_vS1A_EENS_8epilogue10collective6detail29Sm90TmaWarpSpecializedAdapterINS1D_15DefaultEpilogueIaSJ_SJ_NS1C_6thread17LinearCombinationIaLi1EiiLNS1H_9ScaleType4KindE0ELNS_15FloatRoundStyleE2EaEENS1_15EpilogueDefaultEEEEEvvEEEEvNT_6ParamsE --------------------------
	.section	.nv.constant0._ZN7cutlass13device_kernelINS_4gemm6kernel13GemmUniversalIN4cute5tupleIJiiiiEEENS1_10collective13CollectiveMmaINS1_34MainloopSm90TmaGmmaWarpSpecializedILi5ENS5_IJNS4_1CILi1EEESB_SB_EEENS1_35KernelTmaWarpSpecializedCooperativeEEENS5_IJNSA_ILi512EEENSA_ILi176EEENSA_ILi64EEEEEEaNS5_IJlSB_lEEEaSJ_NS4_8TiledMMAINS4_8MMA_AtomIJNS4_4SM904GMMA26MMA_64x16x32_S32S8S8_SS_TNEEEENS4_6LayoutINS5_IJNSA_ILi2EEESB_SB_EEENS5_IJSB_NSA_ILi0EEEST_EEEEENS5_IJNS4_10UnderscoreESW_SW_EEEEENS4_13SM90_TMA_LOADENS4_14ComposedLayoutINS4_7SwizzleILi2ELi4ELi3EEENS4_18smem_ptr_flag_bitsILi8EEENSQ_INS5_IJNSA_ILi8EEESH_EEENS5_IJSH_SB_EEEEEEEvNS4_8identityESZ_S19_vS1A_EENS_8epilogue10collective6detail29Sm90TmaWarpSpecializedAdapterINS1D_15DefaultEpilogueIaSJ_SJ_NS1C_6thread17LinearCombinationIaLi1EiiLNS1H_9ScaleType4KindE0ELNS_15FloatRoundStyleE2EaEENS1_15EpilogueDefaultEEEEEvvEEEEvNT_6ParamsE,"a",@progbits
	.sectionflags	@""
	.align	4
.nv.constant0._ZN7cutlass13device_kernelINS_4gemm6kernel13GemmUniversalIN4cute5tupleIJiiiiEEENS1_10collective13CollectiveMmaINS1_34MainloopSm90TmaGmmaWarpSpecializedILi5ENS5_IJNS4_1CILi1EEESB_SB_EEENS1_35KernelTmaWarpSpecializedCooperativeEEENS5_IJNSA_ILi512EEENSA_ILi176EEENSA_ILi64EEEEEEaNS5_IJlSB_lEEEaSJ_NS4_8TiledMMAINS4_8MMA_AtomIJNS4_4SM904GMMA26MMA_64x16x32_S32S8S8_SS_TNEEEENS4_6LayoutINS5_IJNSA_ILi2EEESB_SB_EEENS5_IJSB_NSA_ILi0EEEST_EEEEENS5_IJNS4_10UnderscoreESW_SW_EEEEENS4_13SM90_TMA_LOADENS4_14ComposedLayoutINS4_7SwizzleILi2ELi4ELi3EEENS4_18smem_ptr_flag_bitsILi8EEENSQ_INS5_IJNSA_ILi8EEESH_EEENS5_IJSH_SB_EEEEEEEvNS4_8identityESZ_S19_vS1A_EENS_8epilogue10collective6detail29Sm90TmaWarpSpecializedAdapterINS1D_15DefaultEpilogueIaSJ_SJ_NS1C_6thread17LinearCombinationIaLi1EiiLNS1H_9ScaleType4KindE0ELNS_15FloatRoundStyleE2EaEENS1_15EpilogueDefaultEEEEEvvEEEEvNT_6ParamsE:
	.zero		1664


//--------------------- SYMBOLS --------------------------

	.type		.nv.reservedSmem.offset0,@object
	.size		.nv.reservedSmem.offset0,0x4
	.type		__assertfail,@function
